def matmul_kernel(
    a_ptr,
    b_ptr,
    c_ptr,
    M,
    N,
    K,
    stride_am,
    stride_ak,
    stride_bk,
    stride_bn,
    stride_cm,
    stride_cn,
    BLOCK_M: tl.constexpr,
    BLOCK_N: tl.constexpr,
    BLOCK_K: tl.constexpr,
    GROUP_M: tl.constexpr,
):
    pid = tl.program_id(axis=0)
    num_pid_m = tl.cdiv(M, BLOCK_M)
    num_pid_n = tl.cdiv(N, BLOCK_N)
    num_pid_in_group = GROUP_M * num_pid_n
    group_id = pid // num_pid_in_group
    first_pid_m = group_id * GROUP_M
    group_size_m = min(num_pid_m - first_pid_m, GROUP_M)
    pid_m = first_pid_m + ((pid % num_pid_in_group) % group_size_m)
    pid_n = (pid % num_pid_in_group) // group_size_m

    offs_am = (pid_m * BLOCK_M + tl.arange(0, BLOCK_M)) % M
    offs_bn = (pid_n * BLOCK_N + tl.arange(0, BLOCK_N)) % N
    offs_k = tl.arange(0, BLOCK_K)
    a_ptrs = a_ptr + offs_am[:, None] * stride_am + offs_k[None, :] * stride_ak
    b_ptrs = b_ptr + offs_k[:, None] * stride_bk + offs_bn[None, :] * stride_bn

    acc = tl.zeros((BLOCK_M, BLOCK_N), dtype=tl.float32)
    for kk in range(0, tl.cdiv(K, BLOCK_K)):
        a = tl.load(a_ptrs, mask=offs_k[None, :] < K - kk * BLOCK_K, other=0.0)
        b = tl.load(b_ptrs, mask=offs_k[:, None] < K - kk * BLOCK_K, other=0.0)
        acc = tl.dot(a, b, acc)
        a_ptrs += BLOCK_K * stride_ak
        b_ptrs += BLOCK_K * stride_bk

    c = acc.to(c_ptr.dtype.element_ty)
    offs_cm = pid_m * BLOCK_M + tl.arange(0, BLOCK_M)
    offs_cn = pid_n * BLOCK_N + tl.arange(0, BLOCK_N)
    c_ptrs = c_ptr + offs_cm[:, None] * stride_cm + offs_cn[None, :] * stride_cn
    mask = (offs_cm[:, None] < M) & (offs_cn[None, :] < N)
    tl.store(c_ptrs, c, mask=mask)

# config = {"BLOCK_K": 128, "BLOCK_M": 512, "BLOCK_N": 256, "GROUP_M": 1, "arch": "sm_80", "dtype": "fp32", "num_ctas": 1, "num_stages": 3, "num_warps": 4}
# arch = sm_80


// ===== COMPILED SASS (sm_80) =====

	.target	sm_80

	.elftype	@"ET_EXEC"


//--------------------- .note.nv.tkinfo           --------------------------
	.section	.note.nv.tkinfo,"",@"SHT_NOTE"
	.sectionflags	@"SHF_NOTE_NV_TKINFO"
	.tkinfo
        /*0018*/ 	.word	0x00000002
        /*0030*/ 	.string	""
        /*0030*/ 	.string	"ptxas"
        /*0030*/ 	.string	"Cuda compilation tools, release 13.0, V13.0.88"
        /*0030*/ 	.string	"Build cuda_13.0.r13.0/compiler.36424714_0"
        /*0030*/ 	.string	"-v  -suppress-debug-info  -lineinfo  -arch sm_80 "



//--------------------- .note.nv.cuinfo           --------------------------
	.section	.note.nv.cuinfo,"",@"SHT_NOTE"
	.sectionflags	@"SHF_NOTE_NV_CUINFO"
        /*0018*/ 	.short	0x0002
        /*001a*/ 	.short	0x0050
        /*001c*/ 	.short	0x0082
	.zero		2


//--------------------- .nv.info                  --------------------------
	.section	.nv.info,"",@"SHT_CUDA_INFO"
	.align	4


	//----- nvinfo : EIATTR_REGCOUNT
	.align		4
        /*0000*/ 	.byte	0x04, 0x2f
        /*0002*/ 	.short	(.L_1 - .L_0)
	.align		4
.L_0:
        /*0004*/ 	.word	index@(matmul_kernel)
        /*0008*/ 	.word	0x000000ff


	//----- nvinfo : EIATTR_FRAME_SIZE
	.align		4
.L_1:
        /*000c*/ 	.byte	0x04, 0x11
        /*000e*/ 	.short	(.L_3 - .L_2)
	.align		4
.L_2:
        /*0010*/ 	.word	index@(matmul_kernel)
        /*0014*/ 	.word	0x00005140


	//----- nvinfo : EIATTR_MIN_STACK_SIZE
	.align		4
.L_3:
        /*0018*/ 	.byte	0x04, 0x12
        /*001a*/ 	.short	(.L_5 - .L_4)
	.align		4
.L_4:
        /*001c*/ 	.word	index@(matmul_kernel)
        /*0020*/ 	.word	0x00005140
.L_5:


//--------------------- .nv.info.matmul_kernel    --------------------------
	.section	.nv.info.matmul_kernel,"",@"SHT_CUDA_INFO"
	.sectionflags	@""
	.align	4


	//----- nvinfo : EIATTR_CUDA_API_VERSION
	.align		4
        /*0000*/ 	.byte	0x04, 0x37
        /*0002*/ 	.short	(.L_7 - .L_6)
.L_6:
        /*0004*/ 	.word	0x00000082


	//----- nvinfo : EIATTR_SW2861232_WAR
	.align		4
.L_7:
        /*0008*/ 	.byte	0x01, 0x35
	.zero		2


	//----- nvinfo : EIATTR_PARAM_CBANK
	.align		4
        /*000c*/ 	.byte	0x04, 0x0a
        /*000e*/ 	.short	(.L_9 - .L_8)
	.align		4
.L_8:
        /*0010*/ 	.word	index@(.nv.constant0.matmul_kernel)
        /*0014*/ 	.short	0x0160
        /*0016*/ 	.short	0x0050


	//----- nvinfo : EIATTR_CBANK_PARAM_SIZE
	.align		4
.L_9:
        /*0018*/ 	.byte	0x03, 0x19
        /*001a*/ 	.short	0x0050


	//----- nvinfo : EIATTR_KPARAM_INFO
	.align		4
        /*001c*/ 	.byte	0x04, 0x17
        /*001e*/ 	.short	(.L_11 - .L_10)
.L_10:
        /*0020*/ 	.word	0x00000000
        /*0024*/ 	.short	0x000d
        /*0026*/ 	.short	0x0048
        /*0028*/ 	.byte	0x00, 0xf4, 0x21, 0x00


	//----- nvinfo : EIATTR_KPARAM_INFO
	.align		4
.L_11:
        /*002c*/ 	.byte	0x04, 0x17
        /*002e*/ 	.short	(.L_13 - .L_12)
.L_12:
        /*0030*/ 	.word	0x00000000
        /*0034*/ 	.short	0x000c
        /*0036*/ 	.short	0x0040
        /*0038*/ 	.byte	0x00, 0xf4, 0x21, 0x00


	//----- nvinfo : EIATTR_KPARAM_INFO
	.align		4
.L_13:
        /*003c*/ 	.byte	0x04, 0x17
        /*003e*/ 	.short	(.L_15 - .L_14)
.L_14:
        /*0040*/ 	.word	0x00000000
        /*0044*/ 	.short	0x000b
        /*0046*/ 	.short	0x0038
        /*0048*/ 	.byte	0x00, 0xf0, 0x11, 0x00


	//----- nvinfo : EIATTR_KPARAM_INFO
	.align		4
.L_15:
        /*004c*/ 	.byte	0x04, 0x17
        /*004e*/ 	.short	(.L_17 - .L_16)
.L_16:
        /*0050*/ 	.word	0x00000000
        /*0054*/ 	.short	0x000a
        /*0056*/ 	.short	0x0034
        /*0058*/ 	.byte	0x00, 0xf0, 0x11, 0x00


	//----- nvinfo : EIATTR_KPARAM_INFO
	.align		4
.L_17:
        /*005c*/ 	.byte	0x04, 0x17
        /*005e*/ 	.short	(.L_19 - .L_18)
.L_18:
        /*0060*/ 	.word	0x00000000
        /*0064*/ 	.short	0x0009
        /*0066*/ 	.short	0x0030
        /*0068*/ 	.byte	0x00, 0xf0, 0x11, 0x00


	//----- nvinfo : EIATTR_KPARAM_INFO
	.align		4
.L_19:
        /*006c*/ 	.byte	0x04, 0x17
        /*006e*/ 	.short	(.L_21 - .L_20)
.L_20:
        /*0070*/ 	.word	0x00000000
        /*0074*/ 	.short	0x0008
        /*0076*/ 	.short	0x002c
        /*0078*/ 	.byte	0x00, 0xf0, 0x11, 0x00


	//----- nvinfo : EIATTR_KPARAM_INFO
	.align		4
.L_21:
        /*007c*/ 	.byte	0x04, 0x17
        /*007e*/ 	.short	(.L_23 - .L_22)
.L_22:
        /*0080*/ 	.word	0x00000000
        /*0084*/ 	.short	0x0007
        /*0086*/ 	.short	0x0028
        /*0088*/ 	.byte	0x00, 0xf0, 0x11, 0x00


	//----- nvinfo : EIATTR_KPARAM_INFO
	.align		4
.L_23:
        /*008c*/ 	.byte	0x04, 0x17
        /*008e*/ 	.short	(.L_25 - .L_24)
.L_24:
        /*0090*/ 	.word	0x00000000
        /*0094*/ 	.short	0x0006
        /*0096*/ 	.short	0x0024
        /*0098*/ 	.byte	0x00, 0xf0, 0x11, 0x00


	//----- nvinfo : EIATTR_KPARAM_INFO
	.align		4
.L_25:
        /*009c*/ 	.byte	0x04, 0x17
        /*009e*/ 	.short	(.L_27 - .L_26)
.L_26:
        /*00a0*/ 	.word	0x00000000
        /*00a4*/ 	.short	0x0005
        /*00a6*/ 	.short	0x0020
        /*00a8*/ 	.byte	0x00, 0xf0, 0x11, 0x00


	//----- nvinfo : EIATTR_KPARAM_INFO
	.align		4
.L_27:
        /*00ac*/ 	.byte	0x04, 0x17
        /*00ae*/ 	.short	(.L_29 - .L_28)
.L_28:
        /*00b0*/ 	.word	0x00000000
        /*00b4*/ 	.short	0x0004
        /*00b6*/ 	.short	0x001c
        /*00b8*/ 	.byte	0x00, 0xf0, 0x11, 0x00


	//----- nvinfo : EIATTR_KPARAM_INFO
	.align		4
.L_29:
        /*00bc*/ 	.byte	0x04, 0x17
        /*00be*/ 	.short	(.L_31 - .L_30)
.L_30:
        /*00c0*/ 	.word	0x00000000
        /*00c4*/ 	.short	0x0003
        /*00c6*/ 	.short	0x0018
        /*00c8*/ 	.byte	0x00, 0xf0, 0x11, 0x00


	//----- nvinfo : EIATTR_KPARAM_INFO
	.align		4
.L_31:
        /*00cc*/ 	.byte	0x04, 0x17
        /*00ce*/ 	.short	(.L_33 - .L_32)
.L_32:
        /*00d0*/ 	.word	0x00000000
        /*00d4*/ 	.short	0x0002
        /*00d6*/ 	.short	0x0010
        /*00d8*/ 	.byte	0x00, 0xf4, 0x21, 0x00


	//----- nvinfo : EIATTR_KPARAM_INFO
	.align		4
.L_33:
        /*00dc*/ 	.byte	0x04, 0x17
        /*00de*/ 	.short	(.L_35 - .L_34)
.L_34:
        /*00e0*/ 	.word	0x00000000
        /*00e4*/ 	.short	0x0001
        /*00e6*/ 	.short	0x0008
        /*00e8*/ 	.byte	0x00, 0xf4, 0x21, 0x00


	//----- nvinfo : EIATTR_KPARAM_INFO
	.align		4
.L_35:
        /*00ec*/ 	.byte	0x04, 0x17
        /*00ee*/ 	.short	(.L_37 - .L_36)
.L_36:
        /*00f0*/ 	.word	0x00000000
        /*00f4*/ 	.short	0x0000
        /*00f6*/ 	.short	0x0000
        /*00f8*/ 	.byte	0x00, 0xf4, 0x21, 0x00


	//----- nvinfo : EIATTR_MAXREG_COUNT
	.align		4
.L_37:
        /*00fc*/ 	.byte	0x03, 0x1b
        /*00fe*/ 	.short	0x00ff


	//----- nvinfo : EIATTR_NUM_BARRIERS
	.align		4
        /*0100*/ 	.byte	0x02, 0x4c
        /*0102*/ 	.byte	0x01
	.zero		1


	//----- nvinfo : EIATTR_ANNOTATIONS
	.align		4
        /*0104*/ 	.byte	0x04, 0x55
        /*0106*/ 	.short	(.L_39 - .L_38)


	//   ....[0]....
.L_38:
        /*0108*/ 	.word	0x00000001
        /*010c*/ 	.byte	0xe0, 0x05, 0x00, 0x00, 0x01, 0x00, 0x00, 0x00, 0x40, 0x06, 0x00, 0x00, 0x01, 0x00, 0x00, 0x00
        /* <DEDUP_REMOVED lines=2779> */
        /*aecc*/ 	.byte	0x10, 0x63, 0x03, 0x00


	//----- nvinfo : EIATTR_MERCURY_ISA_VERSION
	.align		4
.L_39:
        /*aed0*/ 	.byte	0x03, 0x5f
        /*aed2*/ 	.short	0x0000


	//----- nvinfo : EIATTR_EXIT_INSTR_OFFSETS
	.align		4
        /*aed4*/ 	.byte	0x04, 0x1c
        /*aed6*/ 	.short	(.L_41 - .L_40)


	//   ....[0]....
.L_40:
        /*aed8*/ 	.word	0x000d9ec0


	//   ....[1]....
        /*aedc*/ 	.word	0x000d9ee0


	//----- nvinfo : EIATTR_REQNTID
	.align		4
.L_41:
        /*aee0*/ 	.byte	0x04, 0x10
        /*aee2*/ 	.short	(.L_43 - .L_42)
.L_42:
        /*aee4*/ 	.word	0x00000080
        /*aee8*/ 	.word	0x00000001
        /*aeec*/ 	.word	0x00000001
.L_43:


//--------------------- .nv.callgraph             --------------------------
	.section	.nv.callgraph,"",@"SHT_CUDA_CALLGRAPH"
	.align	4
	.sectionentsize	8
	.align		4
        /*0000*/ 	.word	0x00000000
	.align		4
        /*0004*/ 	.word	0xffffffff
	.align		4
        /*0008*/ 	.word	0x00000000
	.align		4
        /*000c*/ 	.word	0xfffffffe
	.align		4
        /*0010*/ 	.word	0x00000000
	.align		4
        /*0014*/ 	.word	0xfffffffd
	.align		4
        /*0018*/ 	.word	0x00000000
	.align		4
        /*001c*/ 	.word	0xfffffffc


//--------------------- .nv.rel.action            --------------------------
	.section	.nv.rel.action,"",@"SHT_CUDA_RELOCINFO"
	.align	8
	.sectionentsize	8
        /*0000*/ 	.byte	0x73, 0x00, 0x00, 0x00, 0x00, 0x00, 0x00, 0x00, 0x00, 0x00, 0x00, 0x11, 0x25, 0x00, 0x05, 0x36


//--------------------- .nv.constant0.matmul_kernel --------------------------
	.section	.nv.constant0.matmul_kernel,"a",@progbits
	.sectionflags	@""
	.align	4
.nv.constant0.matmul_kernel:
	.zero		432


//--------------------- .text.matmul_kernel       --------------------------
	.section	.text.matmul_kernel,"ax",@progbits
	.sectioninfo	@"SHI_REGISTERS=255"
	.align	128
        .global         matmul_kernel
        .type           matmul_kernel,@function
        .size           matmul_kernel,(.L_x_3 - matmul_kernel)
        .other          matmul_kernel,@"STO_CUDA_ENTRY STV_DEFAULT"
matmul_kernel:
.text.matmul_kernel:
[----:B------:R-:W-:Y:S02]  /*0000*/  IMAD.MOV.U32 R1, RZ, RZ, c[0x0][0x28] ;  /* 0x00000a00ff017624 */ /* 0x000fe400078e00ff */
[----:B------:R-:W-:Y:S01]  /*0010*/  IMAD.MOV.U32 R0, RZ, RZ, c[0x0][0x17c] ;  /* 0x00005f00ff007624 */ /* 0x000fe200078e00ff */
[----:B------:R-:W1:Y:S01]  /*0020*/  S2R R5, SR_CTAID.X ;  /* 0x0000000000057919 */ /* 0x000e620000002500 */
[----:B------:R-:W-:Y:S01]  /*0030*/  IABS R204, c[0x0][0x178] ;  /* 0x00005e0000cc7a13 */ /* 0x000fe20000000000 */
[----:B------:R-:W-:Y:S01]  /*0040*/  IMAD.MOV.U32 R13, RZ, RZ, c[0x0][0x180] ;  /* 0x00006000ff0d7624 */ /* 0x000fe200078e00ff */
[----:B------:R-:W-:Y:S01]  /*0050*/  IADD3 R1, R1, -0x5140, RZ ;  /* 0xffffaec001017810 */ /* 0x000fe20007ffe0ff */
[----:B------:R-:W2:Y:S01]  /*0060*/  S2R R203, SR_TID.X ;  /* 0x0000000000cb7919 */ /* 0x000ea20000002100 */
[----:B------:R-:W-:-:S04]  /*0070*/  IADD3 R0, R0, 0xff, RZ ;  /* 0x000000ff00007810 */ /* 0x000fc80007ffe0ff */
[----:B------:R-:W-:-:S04]  /*0080*/  SHF.R.S32.HI R3, RZ, 0x1f, R0 ;  /* 0x0000001fff037819 */ /* 0x000fc80000011400 */
[----:B------:R-:W-:-:S04]  /*0090*/  LEA.HI R3, R3, R0, RZ, 0x8 ;  /* 0x0000000003037211 */ /* 0x000fc800078f40ff */
[----:B------:R-:W-:-:S04]  /*00a0*/  SHF.R.S32.HI R4, RZ, 0x8, R3 ;  /* 0x00000008ff047819 */ /* 0x000fc80000011403 */
[-C--:B------:R-:W-:Y:S02]  /*00b0*/  IABS R7, R4.reuse ;  /* 0x0000000400077213 */ /* 0x080fe40000000000 */
[----:B------:R-:W-:Y:S02]  /*00c0*/  IABS R10, R4 ;  /* 0x00000004000a7213 */ /* 0x000fe40000000000 */
[----:B------:R-:W3:Y:S01]  /*00d0*/  I2F.RP R0, R7 ;  /* 0x0000000700007306 */ /* 0x000ee20000209400 */
[----:B-1----:R-:W-:Y:S02]  /*00e0*/  IABS R8, R5 ;  /* 0x0000000500087213 */ /* 0x002fe40000000000 */
[----:B--2---:R-:W-:-:S05]  /*00f0*/  LOP3.LUT R203, R203, 0x7f, RZ, 0xc0, !PT ;  /* 0x0000007fcbcb7812 */ /* 0x004fca00078ec0ff */
[----:B---3--:R-:W1:Y:S02]  /*0100*/  MUFU.RCP R0, R0 ;  /* 0x0000000000007308 */ /* 0x008e640000001000 */
[----:B-1----:R-:W-:Y:S01]  /*0110*/  IADD3 R2, R0, 0xffffffe, RZ ;  /* 0x0ffffffe00027810 */ /* 0x002fe20007ffe0ff */
[----:B------:R-:W-:-:S05]  /*0120*/  IMAD.MOV R0, RZ, RZ, -R10 ;  /* 0x000000ffff007224 */ /* 0x000fca00078e0a0a */
[----:B------:R1:W2:Y:S02]  /*0130*/  F2I.FTZ.U32.TRUNC.NTZ R3, R2 ;  /* 0x0000000200037305 */ /* 0x0002a4000021f000 */
[----:B-1----:R-:W-:Y:S02]  /*0140*/  IMAD.MOV.U32 R2, RZ, RZ, RZ ;  /* 0x000000ffff027224 */ /* 0x002fe400078e00ff */
[----:B--2---:R-:W-:-:S04]  /*0150*/  IMAD.MOV R6, RZ, RZ, -R3 ;  /* 0x000000ffff067224 */ /* 0x004fc800078e0a03 */
[----:B------:R-:W-:Y:S01]  /*0160*/  IMAD R9, R6, R7, RZ ;  /* 0x0000000706097224 */ /* 0x000fe200078e02ff */
[----:B------:R-:W-:-:S03]  /*0170*/  MOV R6, R8 ;  /* 0x0000000800067202 */ /* 0x000fc60000000f00 */
[----:B------:R-:W-:-:S06]  /*0180*/  IMAD.HI.U32 R3, R3, R9, R2 ;  /* 0x0000000903037227 */ /* 0x000fcc00078e0002 */
[----:B------:R-:W-:-:S04]  /*0190*/  IMAD.HI.U32 R3, R3, R6, RZ ;  /* 0x0000000603037227 */ /* 0x000fc800078e00ff */
[----:B------:R-:W-:-:S05]  /*01a0*/  IMAD R0, R3, R0, R6 ;  /* 0x0000000003007224 */ /* 0x000fca00078e0206 */
[----:B------:R-:W-:-:S13]  /*01b0*/  ISETP.GT.U32.AND P1, PT, R7, R0, PT ;  /* 0x000000000700720c */ /* 0x000fda0003f24070 */
[----:B------:R-:W-:Y:S01]  /*01c0*/  @!P1 IMAD.IADD R0, R0, 0x1, -R7 ;  /* 0x0000000100009824 */ /* 0x000fe200078e0a07 */
[----:B------:R-:W-:Y:S02]  /*01d0*/  @!P1 IADD3 R3, R3, 0x1, RZ ;  /* 0x0000000103039810 */ /* 0x000fe40007ffe0ff */
[----:B------:R-:W-:Y:S02]  /*01e0*/  ISETP.NE.AND P1, PT, R4, RZ, PT ;  /* 0x000000ff0400720c */ /* 0x000fe40003f25270 */
[----:B------:R-:W-:Y:S02]  /*01f0*/  ISETP.GE.U32.AND P0, PT, R0, R7, PT ;  /* 0x000000070000720c */ /* 0x000fe40003f06070 */
[----:B------:R-:W-:Y:S02]  /*0200*/  LOP3.LUT R0, R5, R4, RZ, 0x3c, !PT ;  /* 0x0000000405007212 */ /* 0x000fe400078e3cff */
[----:B------:R-:W-:Y:S02]  /*0210*/  IABS R7, c[0x0][0x17c] ;  /* 0x00005f0000077a13 */ /* 0x000fe40000000000 */
[----:B------:R-:W-:-:S02]  /*0220*/  ISETP.GE.AND P2, PT, R0, RZ, PT ;  /* 0x000000ff0000720c */ /* 0x000fc40003f46270 */
[----:B------:R-:W-:-:S04]  /*0230*/  MOV R0, c[0x0][0x178] ;  /* 0x00005e0000007a02 */ /* 0x000fc80000000f00 */
[----:B------:R-:W-:Y:S02]  /*0240*/  IADD3 R0, R0, 0x1ff, RZ ;  /* 0x000001ff00007810 */ /* 0x000fe40007ffe0ff */
[----:B------:R-:W-:-:S05]  /*0250*/  @P0 IADD3 R3, R3, 0x1, RZ ;  /* 0x0000000103030810 */ /* 0x000fca0007ffe0ff */
[----:B------:R-:W-:Y:S01]  /*0260*/  IMAD.MOV.U32 R8, RZ, RZ, R3 ;  /* 0x000000ffff087224 */ /* 0x000fe200078e0003 */
[----:B------:R-:W-:-:S03]  /*0270*/  SHF.R.S32.HI R3, RZ, 0x1f, R0 ;  /* 0x0000001fff037819 */ /* 0x000fc60000011400 */
[----:B------:R-:W-:Y:S01]  /*0280*/  @!P2 IMAD.MOV R8, RZ, RZ, -R8 ;  /* 0x000000ffff08a224 */ /* 0x000fe200078e0a08 */
[----:B------:R-:W-:Y:S02]  /*0290*/  LEA.HI R3, R3, R0, RZ, 0x9 ;  /* 0x0000000003037211 */ /* 0x000fe400078f48ff */
[----:B------:R-:W-:-:S04]  /*02a0*/  @!P1 LOP3.LUT R8, RZ, R4, RZ, 0x33, !PT ;  /* 0x00000004ff089212 */ /* 0x000fc800078e33ff */
[----:B------:R-:W-:Y:S01]  /*02b0*/  LEA.HI.SX32 R3, R3, -R8, 0x17 ;  /* 0x8000000803037211 */ /* 0x000fe200078fbaff */
[----:B------:R-:W-:-:S03]  /*02c0*/  IMAD.MOV R6, RZ, RZ, -R8 ;  /* 0x000000ffff067224 */ /* 0x000fc600078e0a08 */
[----:B------:R-:W-:Y:S01]  /*02d0*/  IMNMX R11, R3, 0x1, PT ;  /* 0x00000001030b7817 */ /* 0x000fe20003800200 */
[----:B------:R-:W-:Y:S02]  /*02e0*/  IMAD R10, R4, R6, R5 ;  /* 0x00000006040a7224 */ /* 0x000fe400078e0205 */
[----:B------:R-:W1:Y:S01]  /*02f0*/  I2F.RP R4, R204 ;  /* 0x000000cc00047306 */ /* 0x000e620000209400 */
[-C--:B------:R-:W-:Y:S02]  /*0300*/  IABS R9, R11.reuse ;  /* 0x0000000b00097213 */ /* 0x080fe40000000000 */
[----:B------:R-:W-:-:S05]  /*0310*/  IABS R6, R11 ;  /* 0x0000000b00067213 */ /* 0x000fca0000000000 */
[----:B------:R-:W2:Y:S08]  /*0320*/  I2F.RP R0, R9 ;  /* 0x0000000900007306 */ /* 0x000eb00000209400 */
[----:B-1----:R-:W-:Y:S08]  /*0330*/  MUFU.RCP R4, R4 ;  /* 0x0000000400047308 */ /* 0x002ff00000001000 */
[----:B--2---:R-:W1:Y:S02]  /*0340*/  MUFU.RCP R0, R0 ;  /* 0x0000000000007308 */ /* 0x004e640000001000 */
[----:B-1----:R-:W-:-:S02]  /*0350*/  IADD3 R2, R0, 0xffffffe, RZ ;  /* 0x0ffffffe00027810 */ /* 0x002fc40007ffe0ff */
[----:B------:R-:W-:-:S04]  /*0360*/  IABS R0, R10 ;  /* 0x0000000a00007213 */ /* 0x000fc80000000000 */
[----:B------:R1:W2:Y:S02]  /*0370*/  F2I.FTZ.U32.TRUNC.NTZ R3, R2 ;  /* 0x0000000200037305 */ /* 0x0002a4000021f000 */
[----:B-1----:R-:W-:Y:S01]  /*0380*/  IMAD.MOV.U32 R2, RZ, RZ, RZ ;  /* 0x000000ffff027224 */ /* 0x002fe200078e00ff */
[----:B--2---:R-:W-:-:S05]  /*0390*/  IADD3 R12, RZ, -R3, RZ ;  /* 0x80000003ff0c7210 */ /* 0x004fca0007ffe0ff */
[----:B------:R-:W-:-:S04]  /*03a0*/  IMAD R5, R12, R9, RZ ;  /* 0x000000090c057224 */ /* 0x000fc800078e02ff */
[----:B------:R-:W-:-:S04]  /*03b0*/  IMAD.HI.U32 R2, R3, R5, R2 ;  /* 0x0000000503027227 */ /* 0x000fc800078e0002 */
[----:B------:R-:W-:Y:S02]  /*03c0*/  IMAD.MOV.U32 R3, RZ, RZ, R0 ;  /* 0x000000ffff037224 */ /* 0x000fe400078e0000 */
[----:B------:R-:W-:Y:S02]  /*03d0*/  IMAD.MOV R0, RZ, RZ, -R6 ;  /* 0x000000ffff007224 */ /* 0x000fe400078e0a06 */
[----:B------:R-:W1:Y:S01]  /*03e0*/  I2F.RP R6, R7 ;  /* 0x0000000700067306 */ /* 0x000e620000209400 */
[----:B------:R-:W-:-:S04]  /*03f0*/  IMAD.HI.U32 R2, R2, R3, RZ ;  /* 0x0000000302027227 */ /* 0x000fc800078e00ff */
[----:B------:R-:W-:Y:S01]  /*0400*/  IMAD R0, R2, R0, R3 ;  /* 0x0000000002007224 */ /* 0x000fe200078e0203 */
[----:B------:R-:W-:-:S04]  /*0410*/  IADD3 R3, R4, 0xffffffe, RZ ;  /* 0x0ffffffe04037810 */ /* 0x000fc80007ffe0ff */
[----:B------:R-:W-:Y:S02]  /*0420*/  ISETP.GT.U32.AND P1, PT, R9, R0, PT ;  /* 0x000000000900720c */ /* 0x000fe40003f24070 */
[----:B------:R-:W2:Y:S08]  /*0430*/  F2I.FTZ.U32.TRUNC.NTZ R3, R3 ;  /* 0x0000000300037305 */ /* 0x000eb0000021f000 */
[----:B-1----:R-:W1:Y:S03]  /*0440*/  MUFU.RCP R6, R6 ;  /* 0x0000000600067308 */ /* 0x002e660000001000 */
[----:B------:R-:W-:-:S02]  /*0450*/  @!P1 IADD3 R0, R0, -R9, RZ ;  /* 0x8000000900009210 */ /* 0x000fc40007ffe0ff */
[----:B------:R-:W-:Y:S02]  /*0460*/  @!P1 IADD3 R2, R2, 0x1, RZ ;  /* 0x0000000102029810 */ /* 0x000fe40007ffe0ff */
[----:B------:R-:W-:Y:S01]  /*0470*/  ISETP.GE.U32.AND P0, PT, R0, R9, PT ;  /* 0x000000090000720c */ /* 0x000fe20003f06070 */
[----:B--2---:R-:W-:Y:S01]  /*0480*/  IMAD.MOV R201, RZ, RZ, -R3 ;  /* 0x000000ffffc97224 */ /* 0x004fe200078e0a03 */
[----:B------:R-:W-:Y:S02]  /*0490*/  LOP3.LUT R0, R10, R11, RZ, 0x3c, !PT ;  /* 0x0000000b0a007212 */ /* 0x000fe400078e3cff */
[----:B------:R-:W-:Y:S01]  /*04a0*/  ISETP.NE.AND P1, PT, R11, RZ, PT ;  /* 0x000000ff0b00720c */ /* 0x000fe20003f25270 */
[----:B------:R-:W-:Y:S01]  /*04b0*/  IMAD R201, R201, R204, RZ ;  /* 0x000000ccc9c97224 */ /* 0x000fe200078e02ff */
[----:B------:R-:W-:Y:S02]  /*04c0*/  ISETP.GE.AND P2, PT, R0, RZ, PT ;  /* 0x000000ff0000720c */ /* 0x000fe40003f46270 */
[----:B------:R-:W-:-:S02]  /*04d0*/  IADD3 R0, R13, -0x1, RZ ;  /* 0xffffffff0d007810 */ /* 0x000fc40007ffe0ff */
[----:B-1----:R-:W-:-:S03]  /*04e0*/  IADD3 R5, R6, 0xffffffe, RZ ;  /* 0x0ffffffe06057810 */ /* 0x002fc60007ffe0ff */
[----:B------:R-:W-:Y:S02]  /*04f0*/  @P0 IADD3 R2, R2, 0x1, RZ ;  /* 0x0000000102020810 */ /* 0x000fe40007ffe0ff */
[----:B------:R-:W-:Y:S01]  /*0500*/  ISETP.GE.U32.AND P0, PT, R0, 0x7fffff80, PT ;  /* 0x7fffff800000780c */ /* 0x000fe20003f06070 */
[----:B------:R-:W1:Y:S02]  /*0510*/  F2I.FTZ.U32.TRUNC.NTZ R5, R5 ;  /* 0x0000000500057305 */ /* 0x000e64000021f000 */
[----:B------:R-:W-:-:S05]  /*0520*/  IMAD.MOV.U32 R4, RZ, RZ, R2 ;  /* 0x000000ffff047224 */ /* 0x000fca00078e0002 */
[----:B------:R-:W-:Y:S02]  /*0530*/  @!P2 IADD3 R4, -R4, RZ, RZ ;  /* 0x000000ff0404a210 */ /* 0x000fe40007ffe1ff */
[----:B------:R-:W-:-:S05]  /*0540*/  @!P1 LOP3.LUT R4, RZ, R11, RZ, 0x33, !PT ;  /* 0x0000000bff049212 */ /* 0x000fca00078e33ff */
[----:B------:R-:W-:Y:S02]  /*0550*/  IMAD.SHL.U32 R212, R4, 0x100, RZ ;  /* 0x0000010004d47824 */ /* 0x000fe400078e00ff */
[----:B-1----:R-:W-:Y:S02]  /*0560*/  IMAD.MOV R2, RZ, RZ, -R5 ;  /* 0x000000ffff027224 */ /* 0x002fe400078e0a05 */
[----:B------:R-:W-:Y:S01]  /*0570*/  IMAD.MOV R200, RZ, RZ, -R4 ;  /* 0x000000ffffc87224 */ /* 0x000fe200078e0a04 */
[C---:B------:R-:W-:Y:S01]  /*0580*/  IADD3 R9, R212.reuse, 0xff, RZ ;  /* 0x000000ffd4097810 */ /* 0x040fe20007ffe0ff */
[----:B------:R-:W-:Y:S01]  /*0590*/  IMAD.MOV.U32 R0, RZ, RZ, R2 ;  /* 0x000000ffff007224 */ /* 0x000fe200078e0002 */
[----:B------:R-:W-:Y:S01]  /*05a0*/  MOV R2, RZ ;  /* 0x000000ff00027202 */ /* 0x000fe20000000f00 */
[----:B------:R-:W-:Y:S01]  /*05b0*/  IMAD.MOV.U32 R4, RZ, RZ, RZ ;  /* 0x000000ffff047224 */ /* 0x000fe200078e00ff */
[C---:B------:R-:W-:Y:S01]  /*05c0*/  IADD3 R6, R212.reuse, 0x1, RZ ;  /* 0x00000001d4067810 */ /* 0x040fe20007ffe0ff */
[----:B------:R-:W-:Y:S01]  /*05d0*/  IMAD R200, R11, R200, R10 ;  /* 0x000000c80bc87224 */ /* 0x000fe200078e020a */
[----:B------:R-:W-:Y:S01]  /*05e0*/  STL [R1+0x1790], R212 ;  /* 0x001790d401007387 */ /* 0x000fe20000100800 */
[----:B------:R-:W-:Y:S01]  /*05f0*/  IMAD.HI.U32 R201, R3, R201, R2 ;  /* 0x000000c903c97227 */ /* 0x000fe200078e0002 */
[----:B------:R-:W-:-:S02]  /*0600*/  IADD3 R2, R212, 0x2, RZ ;  /* 0x00000002d4027810 */ /* 0x000fc40007ffe0ff */
[----:B------:R-:W-:Y:S01]  /*0610*/  IADD3 R200, R8, R200, RZ ;  /* 0x000000c808c87210 */ /* 0x000fe20007ffe0ff */
[----:B------:R-:W-:Y:S01]  /*0620*/  IMAD R3, R0, R7, RZ ;  /* 0x0000000700037224 */ /* 0x000fe200078e02ff */
[----:B------:R-:W-:Y:S01]  /*0630*/  IABS R0, R212 ;  /* 0x000000d400007213 */ /* 0x000fe20000000000 */
[----:B------:R-:W-:Y:S01]  /*0640*/  STL [R1+0x35f4], R9 ;  /* 0x0035f40901007387 */ /* 0x000fe20000100800 */
[----:B------:R-:W-:Y:S01]  /*0650*/  IABS R210, R6 ;  /* 0x0000000600d27213 */ /* 0x000fe20000000000 */
[----:B------:R-:W-:Y:S01]  /*0660*/  IMAD.HI.U32 R5, R5, R3, R4 ;  /* 0x0000000305057227 */ /* 0x000fe200078e0004 */
[C---:B------:R-:W-:Y:S01]  /*0670*/  IADD3 R3, R212.reuse, 0x3, RZ ;  /* 0x00000003d4037810 */ /* 0x040fe20007ffe0ff */
[----:B------:R1:W-:Y:S01]  /*0680*/  STL [R1+0x3200], R6 ;  /* 0x0032000601007387 */ /* 0x0003e20000100800 */
[C---:B------:R-:W-:Y:S01]  /*0690*/  IADD3 R11, R212.reuse, 0x4, RZ ;  /* 0x00000004d40b7810 */ /* 0x040fe20007ffe0ff */
[----:B------:R-:W-:Y:S01]  /*06a0*/  IMAD.MOV.U32 R4, RZ, RZ, R0 ;  /* 0x000000ffff047224 */ /* 0x000fe200078e0000 */
[----:B------:R-:W-:Y:S01]  /*06b0*/  IABS R0, R9 ;  /* 0x0000000900007213 */ /* 0x000fe20000000000 */
[----:B------:R2:W-:Y:S01]  /*06c0*/  STL [R1+0x31fc], R2 ;  /* 0x0031fc0201007387 */ /* 0x0005e20000100800 */
[----:B------:R-:W-:-:S02]  /*06d0*/  IADD3 R10, R212, 0x5, RZ ;  /* 0x00000005d40a7810 */ /* 0x000fc40007ffe0ff */
[----:B------:R-:W-:Y:S01]  /*06e0*/  IABS R208, R11 ;  /* 0x0000000b00d07213 */ /* 0x000fe20000000000 */
[----:B------:R-:W-:Y:S01]  /*06f0*/  IMAD.MOV.U32 R8, RZ, RZ, R0 ;  /* 0x000000ffff087224 */ /* 0x000fe200078e0000 */
[----:B------:R3:W-:Y:S01]  /*0700*/  STL [R1+0x3204], R3 ;  /* 0x0032040301007387 */ /* 0x0007e20000100800 */
[C---:B------:R-:W-:Y:S01]  /*0710*/  IMAD.HI.U32 R0, R5.reuse, R4, RZ ;  /* 0x0000000405007227 */ /* 0x040fe200078e00ff */
[----:B-1----:R-:W-:Y:S02]  /*0720*/  IABS R6, R2 ;  /* 0x0000000200067213 */ /* 0x002fe40000000000 */
[----:B------:R1:W-:Y:S01]  /*0730*/  STL [R1+0x3208], R11 ;  /* 0x0032080b01007387 */ /* 0x0003e20000100800 */
[----:B------:R-:W-:Y:S01]  /*0740*/  IMAD.MOV R211, RZ, RZ, -R0 ;  /* 0x000000ffffd37224 */ /* 0x000fe200078e0a00 */
[C---:B------:R-:W-:Y:S01]  /*0750*/  IADD3 R246, R212.reuse, 0xc, RZ ;  /* 0x0000000cd4f67810 */ /* 0x040fe20007ffe0ff */
[----:B--2---:R-:W-:Y:S01]  /*0760*/  IMAD.HI.U32 R2, R5, R8, RZ ;  /* 0x0000000805027227 */ /* 0x004fe200078e00ff */
[----:B------:R2:W-:Y:S01]  /*0770*/  STL [R1+0x320c], R10 ;  /* 0x00320c0a01007387 */ /* 0x0005e20000100800 */
[----:B------:R-:W-:-:S02]  /*0780*/  IADD3 R15, R212, 0xe, RZ ;  /* 0x0000000ed40f7810 */ /* 0x000fc40007ffe0ff */
[----:B---3--:R-:W-:Y:S01]  /*0790*/  IABS R3, R3 ;  /* 0x0000000300037213 */ /* 0x008fe20000000000 */
[----:B------:R-:W-:Y:S01]  /*07a0*/  IMAD R211, R7, R211, R4 ;  /* 0x000000d307d37224 */ /* 0x000fe200078e0204 */
[----:B------:R-:W-:Y:S01]  /*07b0*/  IABS R16, R246 ;  /* 0x000000f600107213 */ /* 0x000fe20000000000 */
[C---:B------:R-:W-:Y:S01]  /*07c0*/  IMAD.HI.U32 R0, R5.reuse, R210, RZ ;  /* 0x000000d205007227 */ /* 0x040fe200078e00ff */
[----:B------:R-:W-:Y:S02]  /*07d0*/  MOV R4, R3 ;  /* 0x0000000300047202 */ /* 0x000fe40000000f00 */
[C---:B-1----:R-:W-:Y:S01]  /*07e0*/  IADD3 R11, R212.reuse, 0xa, RZ ;  /* 0x0000000ad40b7810 */ /* 0x042fe20007ffe0ff */
[----:B------:R-:W-:Y:S01]  /*07f0*/  IMAD.MOV R9, RZ, RZ, -R2 ;  /* 0x000000ffff097224 */ /* 0x000fe200078e0a02 */
[C---:B------:R-:W-:Y:S01]  /*0800*/  IADD3 R17, R212.reuse, 0xf, RZ ;  /* 0x0000000fd4117810 */ /* 0x040fe20007ffe0ff */
[----:B------:R-:W-:Y:S01]  /*0810*/  IMAD.HI.U32 R2, R5, R6, RZ ;  /* 0x0000000605027227 */ /* 0x000fe200078e00ff */
[----:B------:R-:W-:-:S02]  /*0820*/  IADD3 R21, R212, 0x13, RZ ;  /* 0x00000013d4157810 */ /* 0x000fc40007ffe0ff */
[C---:B------:R-:W-:Y:S01]  /*0830*/  IADD3 R23, R212.reuse, 0x14, RZ ;  /* 0x00000014d4177810 */ /* 0x040fe20007ffe0ff */
[----:B------:R-:W-:Y:S01]  /*0840*/  IMAD.MOV R3, RZ, RZ, -R0 ;  /* 0x000000ffff037224 */ /* 0x000fe200078e0a00 */
[C---:B------:R-:W-:Y:S01]  /*0850*/  IADD3 R25, R212.reuse, 0x18, RZ ;  /* 0x00000018d4197810 */ /* 0x040fe20007ffe0ff */
[----:B------:R-:W-:Y:S01]  /*0860*/  IMAD.HI.U32 R0, R5, R4, RZ ;  /* 0x0000000405007227 */ /* 0x000fe200078e00ff */
[C---:B------:R-:W-:Y:S02]  /*0870*/  IADD3 R27, R212.reuse, 0x19, RZ ;  /* 0x00000019d41b7810 */ /* 0x040fe40007ffe0ff */
[C---:B------:R-:W-:Y:S01]  /*0880*/  IADD3 R31, R212.reuse, 0x1d, RZ ;  /* 0x0000001dd41f7810 */ /* 0x040fe20007ffe0ff */
[----:B------:R-:W-:Y:S01]  /*0890*/  IMAD.MOV R2, RZ, RZ, -R2 ;  /* 0x000000ffff027224 */ /* 0x000fe200078e0a02 */
[C---:B------:R-:W-:Y:S01]  /*08a0*/  IADD3 R33, R212.reuse, 0x1e, RZ ;  /* 0x0000001ed4217810 */ /* 0x040fe20007ffe0ff */
[----:B------:R-:W-:Y:S01]  /*08b0*/  IMAD.MOV R0, RZ, RZ, -R0 ;  /* 0x000000ffff007224 */ /* 0x000fe200078e0a00 */
[C---:B------:R-:W-:Y:S01]  /*08c0*/  IADD3 R35, R212.reuse, 0x22, RZ ;  /* 0x00000022d4237810 */ /* 0x040fe20007ffe0ff */
[C---:B------:R-:W-:Y:S01]  /*08d0*/  IMAD R8, R7.reuse, R9, R8 ;  /* 0x0000000907087224 */ /* 0x040fe200078e0208 */
[C---:B------:R-:W-:Y:S01]  /*08e0*/  IADD3 R9, R212.reuse, 0x6, RZ ;  /* 0x00000006d4097810 */ /* 0x040fe20007ffe0ff */
[C---:B------:R-:W-:Y:S01]  /*08f0*/  IMAD R209, R7.reuse, R2, R6 ;  /* 0x0000000207d17224 */ /* 0x040fe200078e0206 */
[----:B------:R-:W-:Y:S01]  /*0900*/  IADD3 R2, R212, 0x7, RZ ;  /* 0x00000007d4027810 */ /* 0x000fe20007ffe0ff */
[C---:B------:R-:W-:Y:S01]  /*0910*/  IMAD R210, R7.reuse, R3, R210 ;  /* 0x0000000307d27224 */ /* 0x040fe200078e02d2 */
[----:B------:R-:W-:Y:S01]  /*0920*/  IABS R6, R10 ;  /* 0x0000000a00067213 */ /* 0x000fe20000000000 */
[----:B------:R-:W-:Y:S01]  /*0930*/  IMAD R3, R7, R0, R4 ;  /* 0x0000000007037224 */ /* 0x000fe200078e0204 */
[----:B------:R1:W-:Y:S01]  /*0940*/  STL [R1+0x3210], R9 ;  /* 0x0032100901007387 */ /* 0x0003e20000100800 */
[----:B------:R-:W-:Y:S01]  /*0950*/  IMAD.HI.U32 R0, R5, R208, RZ ;  /* 0x000000d005007227 */ /* 0x000fe200078e00ff */
[----:B------:R-:W-:-:S02]  /*0960*/  IABS R206, R9 ;  /* 0x0000000900ce7213 */ /* 0x000fc40000000000 */
[----:B------:R3:W-:Y:S01]  /*0970*/  STL [R1+0x3214], R2 ;  /* 0x0032140201007387 */ /* 0x0007e20000100800 */
[----:B--2---:R-:W-:Y:S02]  /*0980*/  IABS R10, R2 ;  /* 0x00000002000a7213 */ /* 0x004fe40000000000 */
[----:B------:R-:W-:Y:S01]  /*0990*/  IADD3 R4, -R0, RZ, RZ ;  /* 0x000000ff00047210 */ /* 0x000fe20007ffe1ff */
[----:B------:R-:W-:Y:S01]  /*09a0*/  IMAD.HI.U32 R0, R5, R206, RZ ;  /* 0x000000ce05007227 */ /* 0x000fe200078e00ff */
[C---:B------:R-:W-:Y:S02]  /*09b0*/  IADD3 R37, R212.reuse, 0x23, RZ ;  /* 0x00000023d4257810 */ /* 0x040fe40007ffe0ff */
[C---:B-1----:R-:W-:Y:S01]  /*09c0*/  IADD3 R9, R212.reuse, 0x8, RZ ;  /* 0x00000008d4097810 */ /* 0x042fe20007ffe0ff */
[----:B------:R-:W-:Y:S01]  /*09d0*/  IMAD R208, R7, R4, R208 ;  /* 0x0000000407d07224 */ /* 0x000fe200078e02d0 */
[C---:B------:R-:W-:Y:S01]  /*09e0*/  IADD3 R43, R212.reuse, 0x27, RZ ;  /* 0x00000027d42b7810 */ /* 0x040fe20007ffe0ff */
[C---:B---3--:R-:W-:Y:S01]  /*09f0*/  IMAD.HI.U32 R2, R5.reuse, R6, RZ ;  /* 0x0000000605027227 */ /* 0x048fe200078e00ff */
[----:B------:R-:W-:Y:S01]  /*0a00*/  IABS R12, R9 ;  /* 0x00000009000c7213 */ /* 0x000fe20000000000 */
[----:B------:R1:W-:Y:S01]  /*0a10*/  STL [R1+0x3218], R9 ;  /* 0x0032180901007387 */ /* 0x0003e20000100800 */
[C---:B------:R-:W-:Y:S01]  /*0a20*/  IADD3 R41, R212.reuse, 0x28, RZ ;  /* 0x00000028d4297810 */ /* 0x040fe20007ffe0ff */
[----:B------:R-:W-:Y:S01]  /*0a30*/  IMAD.MOV R207, RZ, RZ, -R2 ;  /* 0x000000ffffcf7224 */ /* 0x000fe200078e0a02 */
[C---:B------:R-:W-:Y:S01]  /*0a40*/  IADD3 R247, R212.reuse, 0x2a, RZ ;  /* 0x0000002ad4f77810 */ /* 0x040fe20007ffe0ff */
[----:B------:R-:W-:Y:S01]  /*0a50*/  IMAD.HI.U32 R2, R5, R10, RZ ;  /* 0x0000000a05027227 */ /* 0x000fe200078e00ff */
[----:B------:R-:W-:-:S02]  /*0a60*/  IADD3 R45, R212, 0x2c, RZ ;  /* 0x0000002cd42d7810 */ /* 0x000fc40007ffe0ff */
[----:B------:R-:W-:Y:S01]  /*0a70*/  IABS R46, R247 ;  /* 0x000000f7002e7213 */ /* 0x000fe20000000000 */
[----:B------:R-:W-:Y:S01]  /*0a80*/  IMAD.MOV R4, RZ, RZ, -R0 ;  /* 0x000000ffff047224 */ /* 0x000fe200078e0a00 */
[C---:B------:R-:W-:Y:S01]  /*0a90*/  IADD3 R47, R212.reuse, 0x2d, RZ ;  /* 0x0000002dd42f7810 */ /* 0x040fe20007ffe0ff */
[----:B------:R-:W-:Y:S01]  /*0aa0*/  IMAD.HI.U32 R0, R5, R12, RZ ;  /* 0x0000000c05007227 */ /* 0x000fe200078e00ff */
[C---:B-1----:R-:W-:Y:S02]  /*0ab0*/  IADD3 R9, R212.reuse, 0x9, RZ ;  /* 0x00000009d4097810 */ /* 0x042fe40007ffe0ff */
[----:B------:R-:W-:Y:S01]  /*0ac0*/  IADD3 R214, R212, 0x2f, RZ ;  /* 0x0000002fd4d67810 */ /* 0x000fe20007ffe0ff */
[----:B------:R-:W-:Y:S01]  /*0ad0*/  IMAD.MOV R2, RZ, RZ, -R2 ;  /* 0x000000ffff027224 */ /* 0x000fe200078e0a02 */
[----:B------:R-:W-:Y:S01]  /*0ae0*/  IADD3 R0, -R0, RZ, RZ ;  /* 0x000000ff00007210 */ /* 0x000fe20007ffe1ff */
[C---:B------:R-:W-:Y:S01]  /*0af0*/  IMAD R206, R7.reuse, R4, R206 ;  /* 0x0000000407ce7224 */ /* 0x040fe200078e02ce */
[----:B------:R-:W-:Y:S01]  /*0b00*/  IABS R4, R9 ;  /* 0x0000000900047213 */ /* 0x000fe20000000000 */
[C---:B------:R-:W-:Y:S01]  /*0b10*/  IMAD R207, R7.reuse, R207, R6 ;  /* 0x000000cf07cf7224 */ /* 0x040fe200078e0206 */
[----:B------:R1:W-:Y:S01]  /*0b20*/  STL [R1+0x321c], R9 ;  /* 0x00321c0901007387 */ /* 0x0003e20000100800 */
[C---:B------:R-:W-:Y:S01]  /*0b30*/  IMAD R6, R7.reuse, R2, R10 ;  /* 0x0000000207067224 */ /* 0x040fe200078e020a */
[----:B------:R-:W-:Y:S01]  /*0b40*/  IABS R2, R11 ;  /* 0x0000000b00027213 */ /* 0x000fe20000000000 */
[----:B------:R-:W-:Y:S01]  /*0b50*/  IMAD.MOV.U32 R10, RZ, RZ, R4 ;  /* 0x000000ffff0a7224 */ /* 0x000fe200078e0004 */
[----:B------:R2:W-:Y:S01]  /*0b60*/  STL [R1+0x3220], R11 ;  /* 0x0032200b01007387 */ /* 0x0005e20000100800 */
[----:B------:R-:W-:Y:S01]  /*0b70*/  IMAD R4, R7, R0, R12 ;  /* 0x0000000007047224 */ /* 0x000fe200078e020c */
[----:B------:R-:W-:Y:S01]  /*0b80*/  IABS R50, R214 ;  /* 0x000000d600327213 */ /* 0x000fe20000000000 */
[----:B------:R-:W-:Y:S01]  /*0b90*/  IMAD.MOV.U32 R12, RZ, RZ, R2 ;  /* 0x000000ffff0c7224 */ /* 0x000fe200078e0002 */
[C---:B------:R-:W-:Y:S01]  /*0ba0*/  IADD3 R53, R212.reuse, 0x31, RZ ;  /* 0x00000031d4357810 */ /* 0x040fe20007ffe0ff */
[----:B------:R-:W-:Y:S01]  /*0bb0*/  IMAD.HI.U32 R0, R5, R10, RZ ;  /* 0x0000000a05007227 */ /* 0x000fe200078e00ff */
[----:B-1----:R-:W-:-:S02]  /*0bc0*/  IADD3 R9, R212, 0xb, RZ ;  /* 0x0000000bd4097810 */ /* 0x002fc40007ffe0ff */
[C---:B------:R-:W-:Y:S01]  /*0bd0*/  IADD3 R51, R212.reuse, 0x32, RZ ;  /* 0x00000032d4337810 */ /* 0x040fe20007ffe0ff */
[C---:B------:R-:W-:Y:S01]  /*0be0*/  IMAD.HI.U32 R2, R5.reuse, R12, RZ ;  /* 0x0000000c05027227 */ /* 0x040fe200078e00ff */
[----:B------:R-:W-:Y:S01]  /*0bf0*/  IABS R14, R9 ;  /* 0x00000009000e7213 */ /* 0x000fe20000000000 */
[----:B------:R1:W-:Y:S01]  /*0c00*/  STL [R1+0x3224], R9 ;  /* 0x0032240901007387 */ /* 0x0003e20000100800 */
[C---:B--2---:R-:W-:Y:S02]  /*0c10*/  IADD3 R11, R212.reuse, 0xd, RZ ;  /* 0x0000000dd40b7810 */ /* 0x044fe40007ffe0ff */
[C---:B------:R-:W-:Y:S01]  /*0c20*/  IADD3 R215, R212.reuse, 0x34, RZ ;  /* 0x00000034d4d77810 */ /* 0x040fe20007ffe0ff */
[----:B------:R-:W-:Y:S01]  /*0c30*/  STL [R1+0x3228], R246 ;  /* 0x003228f601007387 */ /* 0x000fe20000100800 */
[----:B------:R-:W-:Y:S02]  /*0c40*/  IABS R18, R11 ;  /* 0x0000000b00127213 */ /* 0x000fe40000000000 */
[----:B------:R-:W-:Y:S01]  /*0c50*/  IABS R56, R215 ;  /* 0x000000d700387213 */ /* 0x000fe20000000000 */
[----:B------:R2:W-:Y:S01]  /*0c60*/  STL [R1+0x322c], R11 ;  /* 0x00322c0b01007387 */ /* 0x0005e20000100800 */
[C---:B------:R-:W-:Y:S01]  /*0c70*/  IADD3 R57, R212.reuse, 0x36, RZ ;  /* 0x00000036d4397810 */ /* 0x040fe20007ffe0ff */
[----:B-1----:R-:W-:Y:S01]  /*0c80*/  IMAD.MOV R9, RZ, RZ, -R0 ;  /* 0x000000ffff097224 */ /* 0x002fe200078e0a00 */
[C---:B------:R-:W-:Y:S01]  /*0c90*/  IADD3 R55, R212.reuse, 0x37, RZ ;  /* 0x00000037d4377810 */ /* 0x040fe20007ffe0ff */
[----:B------:R-:W-:Y:S01]  /*0ca0*/  IMAD.HI.U32 R0, R5, R14, RZ ;  /* 0x0000000e05007227 */ /* 0x000fe200078e00ff */
[----:B------:R1:W-:Y:S01]  /*0cb0*/  STL [R1+0x3230], R15 ;  /* 0x0032300f01007387 */ /* 0x0003e20000100800 */
[----:B------:R-:W-:-:S02]  /*0cc0*/  IADD3 R249, R212, 0x38, RZ ;  /* 0x00000038d4f97810 */ /* 0x000fc40007ffe0ff */
[----:B------:R-:W-:Y:S01]  /*0cd0*/  IMAD.MOV R13, RZ, RZ, -R0 ;  /* 0x000000ffff0d7224 */ /* 0x000fe200078e0a00 */
[----:B------:R3:W-:Y:S01]  /*0ce0*/  STL [R1+0x3234], R17 ;  /* 0x0032341101007387 */ /* 0x0007e20000100800 */
[----:B--2---:R-:W-:Y:S01]  /*0cf0*/  IADD3 R11, -R2, RZ, RZ ;  /* 0x000000ff020b7210 */ /* 0x004fe20007ffe1ff */
[C---:B------:R-:W-:Y:S01]  /*0d00*/  IMAD.HI.U32 R2, R5.reuse, R16, RZ ;  /* 0x0000001005027227 */ /* 0x040fe200078e00ff */
[C---:B------:R-:W-:Y:S02]  /*0d10*/  IADD3 R216, R212.reuse, 0x39, RZ ;  /* 0x00000039d4d87810 */ /* 0x040fe40007ffe0ff */
[C---:B------:R-:W-:Y:S01]  /*0d20*/  IADD3 R63, R212.reuse, 0x3b, RZ ;  /* 0x0000003bd43f7810 */ /* 0x040fe20007ffe0ff */
[----:B------:R-:W-:Y:S01]  /*0d30*/  IMAD.HI.U32 R0, R5, R18, RZ ;  /* 0x0000001205007227 */ /* 0x000fe200078e00ff */
[----:B------:R-:W-:Y:S02]  /*0d40*/  IABS R60, R216 ;  /* 0x000000d8003c7213 */ /* 0x000fe40000000000 */
[C---:B------:R-:W-:Y:S01]  /*0d50*/  IADD3 R61, R212.reuse, 0x3c, RZ ;  /* 0x0000003cd43d7810 */ /* 0x040fe20007ffe0ff */
[C---:B------:R-:W-:Y:S01]  /*0d60*/  IMAD R9, R7.reuse, R9, R10 ;  /* 0x0000000907097224 */ /* 0x040fe200078e020a */
[C---:B------:R-:W-:Y:S01]  /*0d70*/  IADD3 R217, R212.reuse, 0x3e, RZ ;  /* 0x0000003ed4d97810 */ /* 0x040fe20007ffe0ff */
[----:B------:R-:W-:Y:S01]  /*0d80*/  IMAD.MOV R2, RZ, RZ, -R2 ;  /* 0x000000ffff027224 */ /* 0x000fe200078e0a02 */
[C---:B------:R-:W-:Y:S01]  /*0d90*/  IADD3 R65, R212.reuse, 0x40, RZ ;  /* 0x00000040d4417810 */ /* 0x040fe20007ffe0ff */
[C---:B------:R-:W-:Y:S01]  /*0da0*/  IMAD R10, R7.reuse, R11, R12 ;  /* 0x0000000b070a7224 */ /* 0x040fe200078e020c */
[----:B------:R-:W-:Y:S01]  /*0db0*/  IABS R66, R217 ;  /* 0x000000d900427213 */ /* 0x000fe20000000000 */
[C---:B------:R-:W-:Y:S01]  /*0dc0*/  IMAD R11, R7.reuse, R13, R14 ;  /* 0x0000000d070b7224 */ /* 0x040fe200078e020e */
[----:B------:R-:W-:Y:S01]  /*0dd0*/  IABS R14, R15 ;  /* 0x0000000f000e7213 */ /* 0x000fe20000000000 */
[----:B------:R-:W-:Y:S01]  /*0de0*/  IMAD.MOV R0, RZ, RZ, -R0 ;  /* 0x000000ffff007224 */ /* 0x000fe200078e0a00 */
[C---:B-1----:R-:W-:Y:S01]  /*0df0*/  IADD3 R15, R212.reuse, 0x10, RZ ;  /* 0x00000010d40f7810 */ /* 0x042fe20007ffe0ff */
[C---:B------:R-:W-:Y:S01]  /*0e00*/  IMAD R12, R7.reuse, R2, R16 ;  /* 0x00000002070c7224 */ /* 0x040fe200078e0210 */
[----:B------:R-:W-:Y:S01]  /*0e10*/  IADD3 R2, R212, 0x11, RZ ;  /* 0x00000011d4027810 */ /* 0x000fe20007ffe0ff */
[----:B------:R-:W-:Y:S01]  /*0e20*/  IMAD R13, R7, R0, R18 ;  /* 0x00000000070d7224 */ /* 0x000fe200078e0212 */
[----:B------:R-:W-:Y:S01]  /*0e30*/  IABS R16, R17 ;  /* 0x0000001100107213 */ /* 0x000fe20000000000 */
[----:B------:R-:W-:Y:S01]  /*0e40*/  IMAD.HI.U32 R0, R5, R14, RZ ;  /* 0x0000000e05007227 */ /* 0x000fe200078e00ff */
[----:B------:R1:W-:Y:S01]  /*0e50*/  STL [R1+0x3238], R15 ;  /* 0x0032380f01007387 */ /* 0x0003e20000100800 */
[----:B------:R-:W-:-:S02]  /*0e60*/  IABS R18, R15 ;  /* 0x0000000f00127213 */ /* 0x000fc40000000000 */
[C---:B---3--:R-:W-:Y:S01]  /*0e70*/  IADD3 R17, R212.reuse, 0x12, RZ ;  /* 0x00000012d4117810 */ /* 0x048fe20007ffe0ff */
[----:B------:R2:W-:Y:S01]  /*0e80*/  STL [R1+0x323c], R2 ;  /* 0x00323c0201007387 */ /* 0x0005e20000100800 */
[----:B------:R-:W-:Y:S02]  /*0e90*/  IABS R20, R2 ;  /* 0x0000000200147213 */ /* 0x000fe40000000000 */
[----:B------:R-:W-:Y:S01]  /*0ea0*/  IABS R22, R17 ;  /* 0x0000001100167213 */ /* 0x000fe20000000000 */
[----:B------:R3:W-:Y:S01]  /*0eb0*/  STL [R1+0x3240], R17 ;  /* 0x0032401101007387 */ /* 0x0007e20000100800 */
[----:B------:R-:W-:Y:S02]  /*0ec0*/  IADD3 R67, R212, 0x41, RZ ;  /* 0x00000041d4437810 */ /* 0x000fe40007ffe0ff */
[----:B-1----:R-:W-:Y:S01]  /*0ed0*/  IADD3 R15, -R0, RZ, RZ ;  /* 0x000000ff000f7210 */ /* 0x002fe20007ffe1ff */
[----:B------:R-:W-:Y:S01]  /*0ee0*/  IMAD.HI.U32 R0, R5, R18, RZ ;  /* 0x0000001205007227 */ /* 0x000fe200078e00ff */
[----:B------:R1:W-:Y:S01]  /*0ef0*/  STL [R1+0x3244], R21 ;  /* 0x0032441501007387 */ /* 0x0003e20000100800 */
[----:B------:R-:W-:-:S02]  /*0f00*/  IADD3 R218, R212, 0x43, RZ ;  /* 0x00000043d4da7810 */ /* 0x000fc40007ffe0ff */
[C---:B--2---:R-:W-:Y:S01]  /*0f10*/  IMAD.HI.U32 R2, R5.reuse, R16, RZ ;  /* 0x0000001005027227 */ /* 0x044fe200078e00ff */
[----:B------:R-:W-:Y:S01]  /*0f20*/  STL [R1+0x3248], R23 ;  /* 0x0032481701007387 */ /* 0x000fe20000100800 */
[----:B------:R-:W-:Y:S02]  /*0f30*/  IABS R70, R218 ;  /* 0x000000da00467213 */ /* 0x000fe40000000000 */
[----:B---3--:R-:W-:Y:S01]  /*0f40*/  IMAD.MOV R17, RZ, RZ, -R2 ;  /* 0x000000ffff117224 */ /* 0x008fe200078e0a02 */
[C---:B------:R-:W-:Y:S01]  /*0f50*/  IADD3 R73, R212.reuse, 0x45, RZ ;  /* 0x00000045d4497810 */ /* 0x040fe20007ffe0ff */
[C---:B------:R-:W-:Y:S01]  /*0f60*/  IMAD.HI.U32 R2, R5.reuse, R20, RZ ;  /* 0x0000001405027227 */ /* 0x040fe200078e00ff */
[C---:B------:R-:W-:Y:S02]  /*0f70*/  IADD3 R71, R212.reuse, 0x46, RZ ;  /* 0x00000046d4477810 */ /* 0x040fe40007ffe0ff */
[C---:B------:R-:W-:Y:S01]  /*0f80*/  IADD3 R219, R212.reuse, 0x48, RZ ;  /* 0x00000048d4db7810 */ /* 0x040fe20007ffe0ff */
[----:B------:R-:W-:Y:S01]  /*0f90*/  IMAD.MOV R19, RZ, RZ, -R0 ;  /* 0x000000ffff137224 */ /* 0x000fe200078e0a00 */
[----:B------:R-:W-:Y:S01]  /*0fa0*/  IADD3 R75, R212, 0x4a, RZ ;  /* 0x0000004ad44b7810 */ /* 0x000fe20007ffe0ff */
[----:B------:R-:W-:Y:S01]  /*0fb0*/  IMAD.HI.U32 R0, R5, R22, RZ ;  /* 0x0000001605007227 */ /* 0x000fe200078e00ff */
[----:B------:R-:W-:-:S02]  /*0fc0*/  IABS R76, R219 ;  /* 0x000000db004c7213 */ /* 0x000fc40000000000 */
[----:B------:R-:W-:Y:S01]  /*0fd0*/  IADD3 R77, R212, 0x4b, RZ ;  /* 0x0000004bd44d7810 */ /* 0x000fe20007ffe0ff */
[C---:B------:R-:W-:Y:S01]  /*0fe0*/  IMAD R14, R7.reuse, R15, R14 ;  /* 0x0000000f070e7224 */ /* 0x040fe200078e020e */
[----:B------:R-:W-:Y:S01]  /*0ff0*/  IADD3 R0, -R0, RZ, RZ ;  /* 0x000000ff00007210 */ /* 0x000fe20007ffe1ff */
[----:B------:R-:W-:Y:S01]  /*1000*/  IMAD.MOV R2, RZ, RZ, -R2 ;  /* 0x000000ffff027224 */ /* 0x000fe200078e0a02 */
[C---:B------:R-:W-:Y:S01]  /*1010*/  IADD3 R220, R212.reuse, 0x4d, RZ ;  /* 0x0000004dd4dc7810 */ /* 0x040fe20007ffe0ff */
[C---:B------:R-:W-:Y:S01]  /*1020*/  IMAD R15, R7.reuse, R17, R16 ;  /* 0x00000011070f7224 */ /* 0x040fe200078e0210 */
[----:B------:R-:W-:Y:S01]  /*1030*/  IADD3 R83, R212, 0x4f, RZ ;  /* 0x0000004fd4537810 */ /* 0x000fe20007ffe0ff */
[C---:B------:R-:W-:Y:S01]  /*1040*/  IMAD R16, R7.reuse, R19, R18 ;  /* 0x0000001307107224 */ /* 0x040fe200078e0212 */
[----:B------:R-:W-:Y:S01]  /*1050*/  IABS R18, R21 ;  /* 0x0000001500127213 */ /* 0x000fe20000000000 */
[----:B------:R-:W-:Y:S01]  /*1060*/  IMAD R17, R7, R2, R20 ;  /* 0x0000000207117224 */ /* 0x000fe200078e0214 */
[----:B------:R-:W-:-:S02]  /*1070*/  IABS R2, R23 ;  /* 0x0000001700027213 */ /* 0x000fc40000000000 */
[C---:B-1----:R-:W-:Y:S01]  /*1080*/  IADD3 R21, R212.reuse, 0x15, RZ ;  /* 0x00000015d4157810 */ /* 0x042fe20007ffe0ff */
[----:B------:R-:W-:Y:S01]  /*1090*/  IMAD.MOV.U32 R20, RZ, RZ, R18 ;  /* 0x000000ffff147224 */ /* 0x000fe200078e0012 */
[----:B------:R-:W-:Y:S01]  /*10a0*/  IADD3 R19, R212, 0x16, RZ ;  /* 0x00000016d4137810 */ /* 0x000fe20007ffe0ff */
[----:B------:R-:W-:Y:S01]  /*10b0*/  IMAD R18, R7, R0, R22 ;  /* 0x0000000007127224 */ /* 0x000fe200078e0216 */
[----:B------:R-:W-:Y:S01]  /*10c0*/  IABS R24, R21 ;  /* 0x0000001500187213 */ /* 0x000fe20000000000 */
[----:B------:R-:W-:Y:S01]  /*10d0*/  IMAD.MOV.U32 R22, RZ, RZ, R2 ;  /* 0x000000ffff167224 */ /* 0x000fe200078e0002 */
[----:B------:R1:W-:Y:S01]  /*10e0*/  STL [R1+0x324c], R21 ;  /* 0x00324c1501007387 */ /* 0x0003e20000100800 */
[C---:B------:R-:W-:Y:S01]  /*10f0*/  IMAD.HI.U32 R0, R5.reuse, R20, RZ ;  /* 0x0000001405007227 */ /* 0x040fe200078e00ff */
[----:B------:R-:W-:Y:S02]  /*1100*/  IABS R26, R19 ;  /* 0x00000013001a7213 */ /* 0x000fe40000000000 */
[----:B------:R2:W-:Y:S01]  /*1110*/  STL [R1+0x3250], R19 ;  /* 0x0032501301007387 */ /* 0x0005e20000100800 */
[----:B------:R-:W-:Y:S01]  /*1120*/  IMAD.HI.U32 R2, R5, R22, RZ ;  /* 0x0000001605027227 */ /* 0x000fe200078e00ff */
[----:B------:R-:W-:-:S02]  /*1130*/  IABS R80, R220 ;  /* 0x000000dc00507213 */ /* 0x000fc40000000000 */
[C---:B------:R-:W-:Y:S02]  /*1140*/  IADD3 R81, R212.reuse, 0x50, RZ ;  /* 0x00000050d4517810 */ /* 0x040fe40007ffe0ff */
[C---:B-1----:R-:W-:Y:S02]  /*1150*/  IADD3 R21, R212.reuse, 0x17, RZ ;  /* 0x00000017d4157810 */ /* 0x042fe40007ffe0ff */
[C---:B------:R-:W-:Y:S01]  /*1160*/  IADD3 R221, R212.reuse, 0x52, RZ ;  /* 0x00000052d4dd7810 */ /* 0x040fe20007ffe0ff */
[----:B--2---:R-:W-:Y:S02]  /*1170*/  IMAD.MOV R19, RZ, RZ, -R0 ;  /* 0x000000ffff137224 */ /* 0x004fe400078e0a00 */
[----:B------:R1:W-:Y:S01]  /*1180*/  STL [R1+0x3254], R21 ;  /* 0x0032541501007387 */ /* 0x0003e20000100800 */
[----:B------:R-:W-:Y:S01]  /*1190*/  IABS R28, R21 ;  /* 0x00000015001c7213 */ /* 0x000fe20000000000 */
[C---:B------:R-:W-:Y:S01]  /*11a0*/  IMAD.HI.U32 R0, R5.reuse, R24, RZ ;  /* 0x0000001805007227 */ /* 0x040fe200078e00ff */
[----:B------:R-:W-:Y:S01]  /*11b0*/  IABS R86, R221 ;  /* 0x000000dd00567213 */ /* 0x000fe20000000000 */
[----:B------:R2:W-:Y:S01]  /*11c0*/  STL [R1+0x3258], R25 ;  /* 0x0032581901007387 */ /* 0x0005e20000100800 */
[C---:B------:R-:W-:Y:S01]  /*11d0*/  IADD3 R85, R212.reuse, 0x54, RZ ;  /* 0x00000054d4557810 */ /* 0x040fe20007ffe0ff */
[----:B------:R-:W-:Y:S01]  /*11e0*/  IMAD.MOV R23, RZ, RZ, -R0 ;  /* 0x000000ffff177224 */ /* 0x000fe200078e0a00 */
[----:B------:R-:W-:Y:S01]  /*11f0*/  IADD3 R87, R212, 0x55, RZ ;  /* 0x00000055d4577810 */ /* 0x000fe20007ffe0ff */
[----:B------:R-:W-:Y:S01]  /*1200*/  IMAD.HI.U32 R0, R5, R28, RZ ;  /* 0x0000001c05007227 */ /* 0x000fe200078e00ff */
[----:B------:R3:W-:Y:S01]  /*1210*/  STL [R1+0x325c], R27 ;  /* 0x00325c1b01007387 */ /* 0x0007e20000100800 */
[----:B-1----:R-:W-:-:S02]  /*1220*/  IADD3 R21, -R2, RZ, RZ ;  /* 0x000000ff02157210 */ /* 0x002fc40007ffe1ff */
[----:B------:R-:W-:Y:S01]  /*1230*/  IMAD.HI.U32 R2, R5, R26, RZ ;  /* 0x0000001a05027227 */ /* 0x000fe200078e00ff */
[C---:B------:R-:W-:Y:S02]  /*1240*/  IADD3 R222, R212.reuse, 0x57, RZ ;  /* 0x00000057d4de7810 */ /* 0x040fe40007ffe0ff */
[C---:B------:R-:W-:Y:S01]  /*1250*/  IADD3 R93, R212.reuse, 0x59, RZ ;  /* 0x00000059d45d7810 */ /* 0x040fe20007ffe0ff */
[C---:B------:R-:W-:Y:S01]  /*1260*/  IMAD R19, R7.reuse, R19, R20 ;  /* 0x0000001307137224 */ /* 0x040fe200078e0214 */
[----:B------:R-:W-:Y:S01]  /*1270*/  IABS R90, R222 ;  /* 0x000000de005a7213 */ /* 0x000fe20000000000 */
[----:B------:R-:W-:Y:S01]  /*1280*/  IMAD.MOV R2, RZ, RZ, -R2 ;  /* 0x000000ffff027224 */ /* 0x000fe200078e0a02 */
[C---:B------:R-:W-:Y:S01]  /*1290*/  IADD3 R91, R212.reuse, 0x5a, RZ ;  /* 0x0000005ad45b7810 */ /* 0x040fe20007ffe0ff */
[C---:B------:R-:W-:Y:S01]  /*12a0*/  IMAD R20, R7.reuse, R21, R22 ;  /* 0x0000001507147224 */ /* 0x040fe200078e0216 */
[C---:B------:R-:W-:Y:S01]  /*12b0*/  IADD3 R250, R212.reuse, 0x5b, RZ ;  /* 0x0000005bd4fa7810 */ /* 0x040fe20007ffe0ff */
[C---:B------:R-:W-:Y:S01]  /*12c0*/  IMAD R21, R7.reuse, R23, R24 ;  /* 0x0000001707157224 */ /* 0x040fe200078e0218 */
[----:B------:R-:W-:Y:S01]  /*12d0*/  IABS R24, R25 ;  /* 0x0000001900187213 */ /* 0x000fe20000000000 */
[----:B------:R-:W-:Y:S01]  /*12e0*/  IMAD.MOV R0, RZ, RZ, -R0 ;  /* 0x000000ffff007224 */ /* 0x000fe200078e0a00 */
[C---:B--2---:R-:W-:Y:S01]  /*12f0*/  IADD3 R25, R212.reuse, 0x1a, RZ ;  /* 0x0000001ad4197810 */ /* 0x044fe20007ffe0ff */
        /* <DEDUP_REMOVED lines=16> */
[----:B------:R-:W-:-:S02]  /*1400*/  IABS R94, R250 ;  /* 0x000000fa005e7213 */ /* 0x000fc40000000000 */
        /* <DEDUP_REMOVED lines=9> */
[C---:B------:R-:W-:Y:S01]  /*14a0*/  IADD3 R224, R212.reuse, 0x61, RZ ;  /* 0x00000061d4e07810 */ /* 0x040fe20007ffe0ff */
[----:B------:R-:W-:Y:S01]  /*14b0*/  IMAD.HI.U32 R0, R5, R32, RZ ;  /* 0x0000002005007227 */ /* 0x000fe200078e00ff */
[----:B------:R-:W-:-:S02]  /*14c0*/  IADD3 R103, R212, 0x63, RZ ;  /* 0x00000063d4677810 */ /* 0x000fc40007ffe0ff */
[----:B------:R-:W-:Y:S01]  /*14d0*/  IABS R100, R224 ;  /* 0x000000e000647213 */ /* 0x000fe20000000000 */
        /* <DEDUP_REMOVED lines=29> */
[C---:B------:R-:W-:Y:S01]  /*16b0*/  IADD3 R226, R212.reuse, 0x6b, RZ ;  /* 0x0000006bd4e27810 */ /* 0x040fe20007ffe0ff */
[----:B------:R2:W-:Y:S01]  /*16c0*/  STL [R1+0x3280], R35 ;  /* 0x0032802301007387 */ /* 0x0005e20000100800 */
[----:B------:R-:W-:Y:S01]  /*16d0*/  IADD3 R113, R212, 0x6d, RZ ;  /* 0x0000006dd4717810 */ /* 0x000fe20007ffe0ff */
[----:B------:R-:W-:Y:S01]  /*16e0*/  IMAD.MOV R33, RZ, RZ, -R0 ;  /* 0x000000ffff217224 */ /* 0x000fe200078e0a00 */
[----:B------:R-:W-:Y:S01]  /*16f0*/  IABS R110, R226 ;  /* 0x000000e2006e7213 */ /* 0x000fe20000000000 */
[----:B------:R-:W-:Y:S01]  /*1700*/  IMAD.HI.U32 R0, R5, R38, RZ ;  /* 0x0000002605007227 */ /* 0x000fe200078e00ff */
[----:B------:R3:W-:Y:S01]  /*1710*/  STL [R1+0x3284], R37 ;  /* 0x0032842501007387 */ /* 0x0007e20000100800 */
[----:B-1----:R-:W-:-:S02]  /*1720*/  IADD3 R31, -R2, RZ, RZ ;  /* 0x000000ff021f7210 */ /* 0x002fc40007ffe1ff */
[----:B------:R-:W-:Y:S01]  /*1730*/  IMAD.HI.U32 R2, R5, R36, RZ ;  /* 0x0000002405027227 */ /* 0x000fe200078e00ff */
[C---:B------:R-:W-:Y:S02]  /*1740*/  IADD3 R111, R212.reuse, 0x6e, RZ ;  /* 0x0000006ed46f7810 */ /* 0x040fe40007ffe0ff */
[C---:B------:R-:W-:Y:S01]  /*1750*/  IADD3 R227, R212.reuse, 0x70, RZ ;  /* 0x00000070d4e37810 */ /* 0x040fe20007ffe0ff */
[C---:B------:R-:W-:Y:S01]  /*1760*/  IMAD R29, R7.reuse, R29, R30 ;  /* 0x0000001d071d7224 */ /* 0x040fe200078e021e */
[C---:B------:R-:W-:Y:S01]  /*1770*/  IADD3 R115, R212.reuse, 0x72, RZ ;  /* 0x00000072d4737810 */ /* 0x040fe20007ffe0ff */
[----:B------:R-:W-:Y:S01]  /*1780*/  IMAD.MOV R2, RZ, RZ, -R2 ;  /* 0x000000ffff027224 */ /* 0x000fe200078e0a02 */
[----:B------:R-:W-:Y:S01]  /*1790*/  IABS R116, R227 ;  /* 0x000000e300747213 */ /* 0x000fe20000000000 */
        /* <DEDUP_REMOVED lines=21> */
[----:B------:R-:W-:Y:S01]  /*18f0*/  STL [R1+0x3294], R43 ;  /* 0x0032942b01007387 */ /* 0x000fe20000100800 */
[----:B------:R-:W-:-:S02]  /*1900*/  IADD3 R119, R212, 0x76, RZ ;  /* 0x00000076d4777810 */ /* 0x000fc40007ffe0ff */
[C---:B--2---:R-:W-:Y:S01]  /*1910*/  IMAD.HI.U32 R2, R5.reuse, R36, RZ ;  /* 0x0000002405027227 */ /* 0x044fe200078e00ff */
[----:B------:R1:W-:Y:S01]  /*1920*/  STL [R1+0x3298], R41 ;  /* 0x0032982901007387 */ /* 0x0003e20000100800 */
        /* <DEDUP_REMOVED lines=21> */
[C---:B------:R-:W-:Y:S01]  /*1a80*/  IADD3 R39, R212.reuse, 0x29, RZ ;  /* 0x00000029d4277810 */ /* 0x040fe20007ffe0ff */
[----:B------:R-:W-:Y:S01]  /*1a90*/  IMAD.MOV.U32 R40, RZ, RZ, R38 ;  /* 0x000000ffff287224 */ /* 0x000fe200078e0026 */
[C---:B-1----:R-:W-:Y:S01]  /*1aa0*/  IADD3 R41, R212.reuse, 0x2b, RZ ;  /* 0x0000002bd4297810 */ /* 0x042fe20007ffe0ff */
[----:B------:R-:W-:Y:S01]  /*1ab0*/  IMAD R38, R7, R0, R42 ;  /* 0x0000000007267224 */ /* 0x000fe200078e022a */
[----:B------:R-:W-:Y:S01]  /*1ac0*/  IABS R44, R39 ;  /* 0x00000027002c7213 */ /* 0x000fe20000000000 */
[----:B------:R-:W-:Y:S01]  /*1ad0*/  IMAD.MOV.U32 R42, RZ, RZ, R2 ;  /* 0x000000ffff2a7224 */ /* 0x000fe200078e0002 */
[----:B------:R1:W-:Y:S01]  /*1ae0*/  STL [R1+0x329c], R39 ;  /* 0x00329c2701007387 */ /* 0x0003e20000100800 */
[C---:B------:R-:W-:Y:S01]  /*1af0*/  IMAD.HI.U32 R0, R5.reuse, R40, RZ ;  /* 0x0000002805007227 */ /* 0x040fe200078e00ff */
[----:B------:R-:W-:Y:S02]  /*1b00*/  IABS R48, R41 ;  /* 0x0000002900307213 */ /* 0x000fe40000000000 */
[----:B------:R-:W-:Y:S01]  /*1b10*/  STL [R1+0x32a0], R247 ;  /* 0x0032a0f701007387 */ /* 0x000fe20000100800 */
[----:B------:R-:W-:Y:S01]  /*1b20*/  IMAD.HI.U32 R2, R5, R42, RZ ;  /* 0x0000002a05027227 */ /* 0x000fe200078e00ff */
[----:B------:R-:W-:-:S02]  /*1b30*/  IADD3 R131, R212, 0x81, RZ ;  /* 0x00000081d4837810 */ /* 0x000fc40007ffe0ff */
[----:B------:R2:W-:Y:S01]  /*1b40*/  STL [R1+0x32a4], R41 ;  /* 0x0032a42901007387 */ /* 0x0005e20000100800 */
[C---:B------:R-:W-:Y:S01]  /*1b50*/  IADD3 R130, R212.reuse, 0x82, RZ ;  /* 0x00000082d4827810 */ /* 0x040fe20007ffe0ff */
[----:B-1----:R-:W-:Y:S01]  /*1b60*/  IMAD.MOV R39, RZ, RZ, -R0 ;  /* 0x000000ffff277224 */ /* 0x002fe200078e0a00 */
[C---:B------:R-:W-:Y:S01]  /*1b70*/  IADD3 R231, R212.reuse, 0x84, RZ ;  /* 0x00000084d4e77810 */ /* 0x040fe20007ffe0ff */
[C---:B------:R-:W-:Y:S01]  /*1b80*/  IMAD.HI.U32 R0, R5.reuse, R44, RZ ;  /* 0x0000002c05007227 */ /* 0x040fe200078e00ff */
[----:B------:R1:W-:Y:S01]  /*1b90*/  STL [R1+0x32a8], R45 ;  /* 0x0032a82d01007387 */ /* 0x0003e20000100800 */
[----:B------:R-:W-:Y:S02]  /*1ba0*/  IADD3 R133, R212, 0x85, RZ ;  /* 0x00000085d4857810 */ /* 0x000fe40007ffe0ff */
[----:B------:R-:W-:Y:S01]  /*1bb0*/  IMAD.MOV R43, RZ, RZ, -R0 ;  /* 0x000000ffff2b7224 */ /* 0x000fe200078e0a00 */
[----:B------:R3:W-:Y:S01]  /*1bc0*/  STL [R1+0x32ac], R47 ;  /* 0x0032ac2f01007387 */ /* 0x0007e20000100800 */
[----:B--2---:R-:W-:Y:S01]  /*1bd0*/  IADD3 R41, -R2, RZ, RZ ;  /* 0x000000ff02297210 */ /* 0x004fe20007ffe1ff */
[----:B------:R-:W-:Y:S01]  /*1be0*/  IMAD.HI.U32 R2, R5, R46, RZ ;  /* 0x0000002e05027227 */ /* 0x000fe200078e00ff */
[----:B------:R-:W-:-:S02]  /*1bf0*/  IADD3 R136, R212, 0x86, RZ ;  /* 0x00000086d4887810 */ /* 0x000fc40007ffe0ff */
[C---:B------:R-:W-:Y:S01]  /*1c00*/  IADD3 R135, R212.reuse, 0x87, RZ ;  /* 0x00000087d4877810 */ /* 0x040fe20007ffe0ff */
[----:B------:R-:W-:Y:S01]  /*1c10*/  IMAD.HI.U32 R0, R5, R48, RZ ;  /* 0x0000003005007227 */ /* 0x000fe200078e00ff */
[----:B------:R-:W-:Y:S02]  /*1c20*/  IABS R127, R230 ;  /* 0x000000e6007f7213 */ /* 0x000fe40000000000 */
[C---:B------:R-:W-:Y:S01]  /*1c30*/  IADD3 R232, R212.reuse, 0x89, RZ ;  /* 0x00000089d4e87810 */ /* 0x040fe20007ffe0ff */
[C---:B------:R-:W-:Y:S01]  /*1c40*/  IMAD R39, R7.reuse, R39, R40 ;  /* 0x0000002707277224 */ /* 0x040fe200078e0228 */
[C---:B------:R-:W-:Y:S01]  /*1c50*/  IADD3 R138, R212.reuse, 0x8a, RZ ;  /* 0x0000008ad48a7810 */ /* 0x040fe20007ffe0ff */
[C---:B------:R-:W-:Y:S01]  /*1c60*/  IMAD R40, R7.reuse, R41, R42 ;  /* 0x0000002907287224 */ /* 0x040fe200078e022a */
[C---:B------:R-:W-:Y:S01]  /*1c70*/  IADD3 R141, R212.reuse, 0x8b, RZ ;  /* 0x0000008bd48d7810 */ /* 0x040fe20007ffe0ff */
[----:B------:R-:W-:Y:S01]  /*1c80*/  IMAD.MOV R2, RZ, RZ, -R2 ;  /* 0x000000ffff027224 */ /* 0x000fe200078e0a02 */
[C---:B------:R-:W-:Y:S01]  /*1c90*/  IADD3 R140, R212.reuse, 0x8c, RZ ;  /* 0x0000008cd48c7810 */ /* 0x040fe20007ffe0ff */
[C---:B------:R-:W-:Y:S01]  /*1ca0*/  IMAD R41, R7.reuse, R43, R44 ;  /* 0x0000002b07297224 */ /* 0x040fe200078e022c */
[----:B------:R-:W-:Y:S01]  /*1cb0*/  IABS R44, R45 ;  /* 0x0000002d002c7213 */ /* 0x000fe20000000000 */
[----:B------:R-:W-:Y:S01]  /*1cc0*/  IMAD.MOV R0, RZ, RZ, -R0 ;  /* 0x000000ffff007224 */ /* 0x000fe200078e0a00 */
[C---:B-1----:R-:W-:Y:S01]  /*1cd0*/  IADD3 R45, R212.reuse, 0x2e, RZ ;  /* 0x0000002ed42d7810 */ /* 0x042fe20007ffe0ff */
[C---:B------:R-:W-:Y:S01]  /*1ce0*/  IMAD R42, R7.reuse, R2, R46 ;  /* 0x00000002072a7224 */ /* 0x040fe200078e022e */
[----:B------:R-:W-:Y:S01]  /*1cf0*/  IABS R46, R47 ;  /* 0x0000002f002e7213 */ /* 0x000fe20000000000 */
[----:B------:R-:W-:Y:S01]  /*1d00*/  IMAD R43, R7, R0, R48 ;  /* 0x00000000072b7224 */ /* 0x000fe200078e0230 */
[----:B------:R-:W-:Y:S01]  /*1d10*/  IABS R48, R45 ;  /* 0x0000002d00307213 */ /* 0x000fe20000000000 */
[C---:B------:R-:W-:Y:S01]  /*1d20*/  IMAD.HI.U32 R0, R5.reuse, R44, RZ ;  /* 0x0000002c05007227 */ /* 0x040fe200078e00ff */
[C---:B---3--:R-:W-:Y:S01]  /*1d30*/  IADD3 R47, R212.reuse, 0x30, RZ ;  /* 0x00000030d42f7810 */ /* 0x048fe20007ffe0ff */
[----:B------:R1:W-:Y:S01]  /*1d40*/  STL [R1+0x32b0], R45 ;  /* 0x0032b02d01007387 */ /* 0x0003e20000100800 */
[----:B------:R-:W-:Y:S01]  /*1d50*/  IABS R132, R231 ;  /* 0x000000e700847213 */ /* 0x000fe20000000000 */
[----:B------:R-:W-:Y:S01]  /*1d60*/  IMAD.HI.U32 R2, R5, R46, RZ ;  /* 0x0000002e05027227 */ /* 0x000fe200078e00ff */
[----:B------:R-:W-:Y:S01]  /*1d70*/  IABS R52, R47 ;  /* 0x0000002f00347213 */ /* 0x000fe20000000000 */
[----:B------:R-:W-:Y:S01]  /*1d80*/  STL [R1+0x32b4], R214 ;  /* 0x0032b4d601007387 */ /* 0x000fe20000100800 */
[----:B------:R-:W-:-:S02]  /*1d90*/  IADD3 R233, R212, 0x8e, RZ ;  /* 0x0000008ed4e97810 */ /* 0x000fc40007ffe0ff */
[C---:B------:R-:W-:Y:S01]  /*1da0*/  IADD3 R143, R212.reuse, 0x8f, RZ ;  /* 0x0000008fd48f7810 */ /* 0x040fe20007ffe0ff */
[----:B------:R2:W-:Y:S01]  /*1db0*/  STL [R1+0x32b8], R47 ;  /* 0x0032b82f01007387 */ /* 0x0005e20000100800 */
[----:B------:R-:W-:Y:S02]  /*1dc0*/  IADD3 R146, R212, 0x90, RZ ;  /* 0x00000090d4927810 */ /* 0x000fe40007ffe0ff */
[----:B-1----:R-:W-:Y:S01]  /*1dd0*/  IADD3 R45, -R0, RZ, RZ ;  /* 0x000000ff002d7210 */ /* 0x002fe20007ffe1ff */
[C---:B------:R-:W-:Y:S01]  /*1de0*/  IMAD.HI.U32 R0, R5.reuse, R48, RZ ;  /* 0x0000003005007227 */ /* 0x040fe200078e00ff */
[----:B------:R-:W-:Y:S01]  /*1df0*/  STL [R1+0x32bc], R53 ;  /* 0x0032bc3501007387 */ /* 0x000fe20000100800 */
[----:B------:R-:W-:Y:S02]  /*1e00*/  IABS R137, R232 ;  /* 0x000000e800897213 */ /* 0x000fe40000000000 */
[----:B------:R-:W-:Y:S01]  /*1e10*/  IMAD.MOV R49, RZ, RZ, -R0 ;  /* 0x000000ffff317224 */ /* 0x000fe200078e0a00 */
[----:B------:R1:W-:Y:S01]  /*1e20*/  STL [R1+0x32c0], R51 ;  /* 0x0032c03301007387 */ /* 0x0003e20000100800 */
[----:B--2---:R-:W-:Y:S01]  /*1e30*/  IMAD.MOV R47, RZ, RZ, -R2 ;  /* 0x000000ffff2f7224 */ /* 0x004fe200078e0a02 */
[C---:B------:R-:W-:Y:S01]  /*1e40*/  IADD3 R145, R212.reuse, 0x91, RZ ;  /* 0x00000091d4917810 */ /* 0x040fe20007ffe0ff */
[----:B------:R-:W-:Y:S01]  /*1e50*/  IMAD.HI.U32 R2, R5, R50, RZ ;  /* 0x0000003205027227 */ /* 0x000fe200078e00ff */
[----:B------:R-:W-:-:S02]  /*1e60*/  IADD3 R234, R212, 0x93, RZ ;  /* 0x00000093d4ea7810 */ /* 0x000fc40007ffe0ff */
[C---:B------:R-:W-:Y:S01]  /*1e70*/  IADD3 R148, R212.reuse, 0x94, RZ ;  /* 0x00000094d4947810 */ /* 0x040fe20007ffe0ff */
[----:B------:R-:W-:Y:S01]  /*1e80*/  IMAD.HI.U32 R0, R5, R52, RZ ;  /* 0x0000003405007227 */ /* 0x000fe200078e00ff */
[----:B------:R-:W-:Y:S02]  /*1e90*/  IADD3 R151, R212, 0x95, RZ ;  /* 0x00000095d4977810 */ /* 0x000fe40007ffe0ff */
        /* <DEDUP_REMOVED lines=13> */
[----:B-1----:R-:W-:Y:S01]  /*1f70*/  IADD3 R51, R212, 0x35, RZ ;  /* 0x00000035d4337810 */ /* 0x002fe20007ffe0ff */
        /* <DEDUP_REMOVED lines=8> */
[----:B------:R-:W-:-:S02]  /*2000*/  IABS R147, R234 ;  /* 0x000000ea00937213 */ /* 0x000fc40000000000 */
        /* <DEDUP_REMOVED lines=10> */
[C---:B------:R-:W-:Y:S01]  /*20b0*/  IMAD.HI.U32 R2, R5.reuse, R56, RZ ;  /* 0x0000003805027227 */ /* 0x040fe200078e00ff */
[----:B------:R-:W-:Y:S01]  /*20c0*/  IABS R152, R235 ;  /* 0x000000eb00987213 */ /* 0x000fe20000000000 */
[----:B------:R-:W-:Y:S01]  /*20d0*/  STL [R1+0x32d8], R249 ;  /* 0x0032d8f901007387 */ /* 0x000fe20000100800 */
[C---:B------:R-:W-:Y:S01]  /*20e0*/  IADD3 R236, R212.reuse, 0x9d, RZ ;  /* 0x0000009dd4ec7810 */ /* 0x040fe20007ffe0ff */
[----:B------:R-:W-:Y:S01]  /*20f0*/  IMAD.HI.U32 R0, R5, R58, RZ ;  /* 0x0000003a05007227 */ /* 0x000fe200078e00ff */
[C---:B------:R-:W-:Y:S01]  /*2100*/  IADD3 R158, R212.reuse, 0x9e, RZ ;  /* 0x0000009ed49e7810 */ /* 0x040fe20007ffe0ff */
[----:B------:R-:W-:Y:S01]  /*2110*/  STL [R1+0x32e0], R216 ;  /* 0x0032e0d801007387 */ /* 0x000fe20000100800 */
[C---:B------:R-:W-:Y:S01]  /*2120*/  IADD3 R161, R212.reuse, 0x9f, RZ ;  /* 0x0000009fd4a17810 */ /* 0x040fe20007ffe0ff */
[C---:B------:R-:W-:Y:S01]  /*2130*/  IMAD R49, R7.reuse, R49, R50 ;  /* 0x0000003107317224 */ /* 0x040fe200078e0232 */
[C---:B------:R-:W-:Y:S01]  /*2140*/  IADD3 R160, R212.reuse, 0xa0, RZ ;  /* 0x000000a0d4a07810 */ /* 0x040fe20007ffe0ff */
[C---:B------:R-:W-:Y:S01]  /*2150*/  IMAD R50, R7.reuse, R51, R52 ;  /* 0x0000003307327224 */ /* 0x040fe200078e0234 */
[----:B------:R-:W-:Y:S01]  /*2160*/  IABS R157, R236 ;  /* 0x000000ec009d7213 */ /* 0x000fe20000000000 */
[----:B------:R-:W-:Y:S01]  /*2170*/  IMAD.MOV R2, RZ, RZ, -R2 ;  /* 0x000000ffff027224 */ /* 0x000fe200078e0a02 */
[C---:B------:R-:W-:Y:S01]  /*2180*/  IADD3 R237, R212.reuse, 0xa2, RZ ;  /* 0x000000a2d4ed7810 */ /* 0x040fe20007ffe0ff */
[C---:B------:R-:W-:Y:S01]  /*2190*/  IMAD R51, R7.reuse, R53, R54 ;  /* 0x0000003507337224 */ /* 0x040fe200078e0236 */
[----:B------:R-:W-:Y:S01]  /*21a0*/  IABS R54, R57 ;  /* 0x0000003900367213 */ /* 0x000fe20000000000 */
[----:B------:R-:W-:Y:S01]  /*21b0*/  IMAD.MOV R0, RZ, RZ, -R0 ;  /* 0x000000ffff007224 */ /* 0x000fe200078e0a00 */
[----:B-1----:R-:W-:Y:S01]  /*21c0*/  IADD3 R57, R212, 0x3a, RZ ;  /* 0x0000003ad4397810 */ /* 0x002fe20007ffe0ff */
[C---:B------:R-:W-:Y:S01]  /*21d0*/  IMAD R52, R7.reuse, R2, R56 ;  /* 0x0000000207347224 */ /* 0x040fe200078e0238 */
[----:B------:R-:W-:Y:S01]  /*21e0*/  IABS R56, R55 ;  /* 0x0000003700387213 */ /* 0x000fe20000000000 */
[----:B------:R-:W-:Y:S01]  /*21f0*/  IMAD R53, R7, R0, R58 ;  /* 0x0000000007357224 */ /* 0x000fe200078e023a */
[----:B------:R-:W-:Y:S01]  /*2200*/  IABS R58, R249 ;  /* 0x000000f9003a7213 */ /* 0x000fe20000000000 */
[----:B------:R-:W-:Y:S01]  /*2210*/  IMAD.HI.U32 R0, R5, R54, RZ ;  /* 0x0000003605007227 */ /* 0x000fe200078e00ff */
[----:B------:R1:W-:Y:S01]  /*2220*/  STL [R1+0x32dc], R57 ;  /* 0x0032dc3901007387 */ /* 0x0003e20000100800 */
[----:B------:R-:W-:-:S02]  /*2230*/  IABS R62, R57 ;  /* 0x00000039003e7213 */ /* 0x000fc40000000000 */
[C---:B------:R-:W-:Y:S01]  /*2240*/  IMAD.HI.U32 R2, R5.reuse, R56, RZ ;  /* 0x0000003805027227 */ /* 0x040fe200078e00ff */
[----:B---3--:R-:W-:Y:S01]  /*2250*/  IADD3 R55, -R0, RZ, RZ ;  /* 0x000000ff00377210 */ /* 0x008fe20007ffe1ff */
[----:B------:R-:W-:Y:S01]  /*2260*/  STL [R1+0x32e4], R63 ;  /* 0x0032e43f01007387 */ /* 0x000fe20000100800 */
[C---:B------:R-:W-:Y:S01]  /*2270*/  IADD3 R163, R212.reuse, 0xa3, RZ ;  /* 0x000000a3d4a37810 */ /* 0x040fe20007ffe0ff */
[C---:B------:R-:W-:Y:S01]  /*2280*/  IMAD.HI.U32 R0, R5.reuse, R58, RZ ;  /* 0x0000003a05007227 */ /* 0x040fe200078e00ff */
[C---:B------:R-:W-:Y:S01]  /*2290*/  IADD3 R166, R212.reuse, 0xa4, RZ ;  /* 0x000000a4d4a67810 */ /* 0x040fe20007ffe0ff */
[----:B------:R2:W-:Y:S01]  /*22a0*/  STL [R1+0x32e8], R61 ;  /* 0x0032e83d01007387 */ /* 0x0005e20000100800 */
[C---:B------:R-:W-:Y:S01]  /*22b0*/  IADD3 R165, R212.reuse, 0xa5, RZ ;  /* 0x000000a5d4a57810 */ /* 0x040fe20007ffe0ff */
[----:B-1----:R-:W-:Y:S01]  /*22c0*/  IMAD.MOV R57, RZ, RZ, -R2 ;  /* 0x000000ffff397224 */ /* 0x002fe200078e0a02 */
[----:B------:R-:W-:Y:S01]  /*22d0*/  IABS R162, R237 ;  /* 0x000000ed00a27213 */ /* 0x000fe20000000000 */
[----:B------:R-:W-:Y:S01]  /*22e0*/  IMAD.HI.U32 R2, R5, R60, RZ ;  /* 0x0000003c05027227 */ /* 0x000fe200078e00ff */
[----:B------:R-:W-:-:S02]  /*22f0*/  IADD3 R238, R212, 0xa7, RZ ;  /* 0x000000a7d4ee7810 */ /* 0x000fc40007ffe0ff */
[C---:B------:R-:W-:Y:S01]  /*2300*/  IADD3 R168, R212.reuse, 0xa8, RZ ;  /* 0x000000a8d4a87810 */ /* 0x040fe20007ffe0ff */
[----:B------:R-:W-:Y:S01]  /*2310*/  IMAD.MOV R59, RZ, RZ, -R0 ;  /* 0x000000ffff3b7224 */ /* 0x000fe200078e0a00 */
        /* <DEDUP_REMOVED lines=16> */
[C---:B--2---:R-:W-:Y:S01]  /*2420*/  IADD3 R61, R212.reuse, 0x3f, RZ ;  /* 0x0000003fd43d7810 */ /* 0x044fe20007ffe0ff */
        /* <DEDUP_REMOVED lines=12> */
[----:B------:R-:W-:Y:S01]  /*24f0*/  IABS R172, R239 ;  /* 0x000000ef00ac7213 */ /* 0x000fe20000000000 */
        /* <DEDUP_REMOVED lines=10> */
[C---:B------:R-:W-:Y:S02]  /*25a0*/  IADD3 R180, R212.reuse, 0xb4, RZ ;  /* 0x000000b4d4b47810 */ /* 0x040fe40007ffe0ff */
[----:B------:R-:W-:Y:S01]  /*25b0*/  IABS R177, R240 ;  /* 0x000000f000b17213 */ /* 0x000fe20000000000 */
        /* <DEDUP_REMOVED lines=28> */
[C---:B------:R-:W-:Y:S02]  /*2780*/  IADD3 R191, R212.reuse, 0xbd, RZ ;  /* 0x000000bdd4bf7810 */ /* 0x040fe40007ffe0ff */
[----:B------:R-:W-:Y:S01]  /*2790*/  IMAD.MOV R69, RZ, RZ, -R0 ;  /* 0x000000ffff457224 */ /* 0x000fe200078e0a00 */
[----:B------:R1:W-:Y:S01]  /*27a0*/  STL [R1+0x330c], R71 ;  /* 0x00330c4701007387 */ /* 0x0003e20000100800 */
[----:B--2---:R-:W-:Y:S01]  /*27b0*/  IMAD.MOV R67, RZ, RZ, -R2 ;  /* 0x000000ffff437224 */ /* 0x004fe200078e0a02 */
[----:B------:R-:W-:Y:S01]  /*27c0*/  IABS R187, R242 ;  /* 0x000000f200bb7213 */ /* 0x000fe20000000000 */
[----:B------:R-:W-:Y:S01]  /*27d0*/  IMAD.HI.U32 R2, R5, R70, RZ ;  /* 0x0000004605027227 */ /* 0x000fe200078e00ff */
[----:B------:R-:W-:-:S02]  /*27e0*/  IADD3 R190, R212, 0xbe, RZ ;  /* 0x000000bed4be7810 */ /* 0x000fc40007ffe0ff */
[C---:B------:R-:W-:Y:S01]  /*27f0*/  IADD3 R243, R212.reuse, 0xc0, RZ ;  /* 0x000000c0d4f37810 */ /* 0x040fe20007ffe0ff */
[----:B------:R-:W-:Y:S01]  /*2800*/  IMAD.HI.U32 R0, R5, R72, RZ ;  /* 0x0000004805007227 */ /* 0x000fe200078e00ff */
[C---:B------:R-:W-:Y:S02]  /*2810*/  IADD3 R193, R212.reuse, 0xc1, RZ ;  /* 0x000000c1d4c17810 */ /* 0x040fe40007ffe0ff */
[----:B------:R-:W-:Y:S01]  /*2820*/  IADD3 R196, R212, 0xc2, RZ ;  /* 0x000000c2d4c47810 */ /* 0x000fe20007ffe0ff */
[C---:B------:R-:W-:Y:S01]  /*2830*/  IMAD R64, R7.reuse, R65, R64 ;  /* 0x0000004107407224 */ /* 0x040fe200078e0240 */
[----:B------:R-:W-:Y:S01]  /*2840*/  IADD3 R0, -R0, RZ, RZ ;  /* 0x000000ff00007210 */ /* 0x000fe20007ffe1ff */
[----:B------:R-:W-:Y:S01]  /*2850*/  IMAD.MOV R2, RZ, RZ, -R2 ;  /* 0x000000ffff027224 */ /* 0x000fe200078e0a02 */
[----:B------:R-:W-:Y:S01]  /*2860*/  IADD3 R195, R212, 0xc3, RZ ;  /* 0x000000c3d4c37810 */ /* 0x000fe20007ffe0ff */
[C---:B------:R-:W-:Y:S01]  /*2870*/  IMAD R65, R7.reuse, R67, R66 ;  /* 0x0000004307417224 */ /* 0x040fe200078e0242 */
[----:B------:R-:W-:Y:S01]  /*2880*/  IABS R192, R243 ;  /* 0x000000f300c07213 */ /* 0x000fe20000000000 */
        /* <DEDUP_REMOVED lines=17> */
[----:B------:R-:W-:Y:S01]  /*29a0*/  IADD3 R198, R212, 0xc6, RZ ;  /* 0x000000c6d4c67810 */ /* 0x000fe20007ffe0ff */
[----:B-1----:R-:W-:Y:S01]  /*29b0*/  IMAD.MOV R69, RZ, RZ, -R0 ;  /* 0x000000ffff457224 */ /* 0x002fe200078e0a00 */
[----:B------:R-:W-:Y:S01]  /*29c0*/  IABS R197, R244 ;  /* 0x000000f400c57213 */ /* 0x000fe20000000000 */
[C---:B------:R-:W-:Y:S01]  /*29d0*/  IMAD.HI.U32 R0, R5.reuse, R74, RZ ;  /* 0x0000004a05007227 */ /* 0x040fe200078e00ff */
[----:B------:R1:W-:Y:S01]  /*29e0*/  STL [R1+0x331c], R75 ;  /* 0x00331c4b01007387 */ /* 0x0003e20000100800 */
[----:B------:R-:W-:Y:S02]  /*29f0*/  LEA R200, R200, R203, 0x9 ;  /* 0x000000cbc8c87211 */ /* 0x000fe400078e48ff */
[----:B------:R-:W-:Y:S01]  /*2a00*/  IMAD.MOV R73, RZ, RZ, -R0 ;  /* 0x000000ffff497224 */ /* 0x000fe200078e0a00 */
[----:B------:R3:W-:Y:S01]  /*2a10*/  STL [R1+0x3324], R77 ;  /* 0x0033244d01007387 */ /* 0x0007e20000100800 */
[----:B--2---:R-:W-:Y:S01]  /*2a20*/  IADD3 R71, -R2, RZ, RZ ;  /* 0x000000ff02477210 */ /* 0x004fe20007ffe1ff */
[----:B------:R-:W-:Y:S01]  /*2a30*/  IMAD.HI.U32 R2, R5, R76, RZ ;  /* 0x0000004c05027227 */ /* 0x000fe200078e00ff */
[----:B------:R-:W-:-:S02]  /*2a40*/  IADD3 R199, R212, 0xc7, RZ ;  /* 0x000000c7d4c77810 */ /* 0x000fc40007ffe0ff */
[C---:B------:R-:W-:Y:S01]  /*2a50*/  IADD3 R205, R200.reuse, 0x80, RZ ;  /* 0x00000080c8cd7810 */ /* 0x040fe20007ffe0ff */
[----:B------:R-:W-:Y:S01]  /*2a60*/  IMAD.HI.U32 R0, R5, R78, RZ ;  /* 0x0000004e05007227 */ /* 0x000fe200078e00ff */
[----:B------:R-:W-:Y:S02]  /*2a70*/  IADD3 R203, R200, 0x100, RZ ;  /* 0x00000100c8cb7810 */ /* 0x000fe40007ffe0ff */
[----:B------:R-:W-:Y:S01]  /*2a80*/  IABS R248, R200 ;  /* 0x000000c800f87213 */ /* 0x000fe20000000000 */
[C---:B------:R-:W-:Y:S01]  /*2a90*/  IMAD R69, R7.reuse, R69, R70 ;  /* 0x0000004507457224 */ /* 0x040fe200078e0246 */
[----:B------:R-:W-:Y:S01]  /*2aa0*/  IABS R252, R205 ;  /* 0x000000cd00fc7213 */ /* 0x000fe20000000000 */
[C---:B------:R-:W-:Y:S01]  /*2ab0*/  IMAD R70, R7.reuse, R71, R72 ;  /* 0x0000004707467224 */ /* 0x040fe200078e0248 */
[C---:B------:R-:W-:Y:S01]  /*2ac0*/  IADD3 R245, R212.reuse, 0xca, RZ ;  /* 0x000000cad4f57810 */ /* 0x040fe20007ffe0ff */
[----:B------:R-:W-:Y:S01]  /*2ad0*/  IMAD.MOV R2, RZ, RZ, -R2 ;  /* 0x000000ffff027224 */ /* 0x000fe200078e0a02 */
[C---:B------:R-:W-:Y:S01]  /*2ae0*/  ISETP.GT.U32.AND P1, PT, R7.reuse, R8, PT ;  /* 0x000000080700720c */ /* 0x040fe20003f24070 */
        /* <DEDUP_REMOVED lines=8> */
[----:B------:R-:W-:Y:S01]  /*2b70*/  IMAD.HI.U32 R0, R5, R74, RZ ;  /* 0x0000004a05007227 */ /* 0x000fe200078e00ff */
[----:B---3--:R-:W-:Y:S01]  /*2b80*/  IADD3 R77, R212, 0x4e, RZ ;  /* 0x0000004ed44d7810 */ /* 0x008fe20007ffe0ff */
[----:B------:R1:W-:Y:S01]  /*2b90*/  STL [R1+0x3328], R75 ;  /* 0x0033284b01007387 */ /* 0x0003e20000100800 */
[----:B------:R-:W-:Y:S01]  /*2ba0*/  ISETP.GT.U32.AND P4, PT, R7, R211, PT ;  /* 0x000000d30700720c */ /* 0x000fe20003f84070 */
[C---:B------:R-:W-:Y:S01]  /*2bb0*/  IMAD.HI.U32 R2, R5.reuse, R76, RZ ;  /* 0x0000004c05027227 */ /* 0x040fe200078e00ff */
[----:B------:R-:W-:Y:S01]  /*2bc0*/  IABS R82, R77 ;  /* 0x0000004d00527213 */ /* 0x000fe20000000000 */
[----:B------:R-:W-:Y:S04]  /*2bd0*/  STL [R1+0x3330], R220 ;  /* 0x003330dc01007387 */ /* 0x000fe80000100800 */
[----:B------:R2:W-:Y:S01]  /*2be0*/  STL [R1+0x332c], R77 ;  /* 0x00332c4d01007387 */ /* 0x0005e20000100800 */
[----:B-1----:R-:W-:Y:S01]  /*2bf0*/  IADD3 R75, -R0, RZ, RZ ;  /* 0x000000ff004b7210 */ /* 0x002fe20007ffe1ff */
[----:B------:R-:W-:-:S02]  /*2c00*/  IMAD.HI.U32 R0, R5, R78, RZ ;  /* 0x0000004e05007227 */ /* 0x000fc400078e00ff */
[----:B------:R-:W-:Y:S02]  /*2c10*/  STL [R1+0x3334], R83 ;  /* 0x0033345301007387 */ /* 0x000fe40000100800 */
[----:B------:R-:W-:Y:S02]  /*2c20*/  IMAD.MOV R79, RZ, RZ, -R0 ;  /* 0x000000ffff4f7224 */ /* 0x000fe400078e0a00 */
[----:B------:R1:W-:Y:S01]  /*2c30*/  STL [R1+0x3338], R81 ;  /* 0x0033385101007387 */ /* 0x0003e20000100800 */
[----:B------:R-:W-:-:S04]  /*2c40*/  IMAD.HI.U32 R0, R5, R82, RZ ;  /* 0x0000005205007227 */ /* 0x000fc800078e00ff */
[----:B--2---:R-:W-:Y:S01]  /*2c50*/  IMAD.MOV R77, RZ, RZ, -R2 ;  /* 0x000000ffff4d7224 */ /* 0x004fe200078e0a02 */
[----:B------:R-:W-:Y:S01]  /*2c60*/  IADD3 R0, -R0, RZ, RZ ;  /* 0x000000ff00007210 */ /* 0x000fe20007ffe1ff */
[----:B------:R-:W-:-:S04]  /*2c70*/  IMAD.HI.U32 R2, R5, R80, RZ ;  /* 0x0000005005027227 */ /* 0x000fc800078e00ff */
[C---:B------:R-:W-:Y:S02]  /*2c80*/  IMAD R74, R7.reuse, R75, R74 ;  /* 0x0000004b074a7224 */ /* 0x040fe400078e024a */
[----:B------:R-:W-:Y:S02]  /*2c90*/  IMAD.MOV R2, RZ, RZ, -R2 ;  /* 0x000000ffff027224 */ /* 0x000fe400078e0a02 */
[C---:B------:R-:W-:Y:S02]  /*2ca0*/  IMAD R75, R7.reuse, R77, R76 ;  /* 0x0000004d074b7224 */ /* 0x040fe400078e024c */
[C---:B------:R-:W-:Y:S01]  /*2cb0*/  IMAD R76, R7.reuse, R79, R78 ;  /* 0x0000004f074c7224 */ /* 0x040fe200078e024e */
[----:B------:R-:W-:Y:S01]  /*2cc0*/  IABS R78, R83 ;  /* 0x00000053004e7213 */ /* 0x000fe20000000000 */
[C---:B------:R-:W-:Y:S01]  /*2cd0*/  IMAD R77, R7.reuse, R2, R80 ;  /* 0x00000002074d7224 */ /* 0x040fe200078e0250 */
[----:B------:R-:W-:Y:S02]  /*2ce0*/  IABS R2, R81 ;  /* 0x0000005100027213 */ /* 0x000fe40000000000 */
[C---:B------:R-:W-:Y:S01]  /*2cf0*/  IADD3 R79, R212.reuse, 0x51, RZ ;  /* 0x00000051d44f7810 */ /* 0x040fe20007ffe0ff */
[----:B------:R-:W-:Y:S01]  /*2d00*/  IMAD.MOV.U32 R80, RZ, RZ, R78 ;  /* 0x000000ffff507224 */ /* 0x000fe200078e004e */
[----:B-1----:R-:W-:Y:S01]  /*2d10*/  IADD3 R81, R212, 0x53, RZ ;  /* 0x00000053d4517810 */ /* 0x002fe20007ffe0ff */
[----:B------:R-:W-:Y:S01]  /*2d20*/  IMAD R78, R7, R0, R82 ;  /* 0x00000000074e7224 */ /* 0x000fe200078e0252 */
[----:B------:R-:W-:Y:S01]  /*2d30*/  IABS R84, R79 ;  /* 0x0000004f00547213 */ /* 0x000fe20000000000 */
[----:B------:R-:W-:Y:S01]  /*2d40*/  IMAD.MOV.U32 R82, RZ, RZ, R2 ;  /* 0x000000ffff527224 */ /* 0x000fe200078e0002 */
[----:B------:R1:W-:Y:S01]  /*2d50*/  STL [R1+0x3340], R79 ;  /* 0x0033404f01007387 */ /* 0x0003e20000100800 */
[----:B------:R-:W-:Y:S01]  /*2d60*/  IMAD.HI.U32 R0, R5, R80, RZ ;  /* 0x0000005005007227 */ /* 0x000fe200078e00ff */
[----:B------:R-:W-:-:S02]  /*2d70*/  IABS R88, R81 ;  /* 0x0000005100587213 */ /* 0x000fc40000000000 */
[----:B------:R-:W-:Y:S01]  /*2d80*/  STL [R1+0x333c], R221 ;  /* 0x00333cdd01007387 */ /* 0x000fe20000100800 */
[----:B------:R-:W-:-:S03]  /*2d90*/  IMAD.HI.U32 R2, R5, R82, RZ ;  /* 0x0000005205027227 */ /* 0x000fc600078e00ff */
[----:B------:R2:W-:Y:S01]  /*2da0*/  STL [R1+0x3344], R81 ;  /* 0x0033445101007387 */ /* 0x0005e20000100800 */
[----:B-1----:R-:W-:Y:S02]  /*2db0*/  IMAD.MOV R79, RZ, RZ, -R0 ;  /* 0x000000ffff4f7224 */ /* 0x002fe400078e0a00 */
[C---:B------:R-:W-:Y:S01]  /*2dc0*/  IMAD.HI.U32 R0, R5.reuse, R84, RZ ;  /* 0x0000005405007227 */ /* 0x040fe200078e00ff */
[----:B------:R1:W-:Y:S03]  /*2dd0*/  STL [R1+0x3348], R85 ;  /* 0x0033485501007387 */ /* 0x0003e60000100800 */
[----:B------:R-:W-:Y:S01]  /*2de0*/  IMAD.MOV R83, RZ, RZ, -R0 ;  /* 0x000000ffff537224 */ /* 0x000fe200078e0a00 */
[----:B------:R3:W-:Y:S01]  /*2df0*/  STL [R1+0x3350], R87 ;  /* 0x0033505701007387 */ /* 0x0007e20000100800 */
[----:B--2---:R-:W-:Y:S01]  /*2e00*/  IADD3 R81, -R2, RZ, RZ ;  /* 0x000000ff02517210 */ /* 0x004fe20007ffe1ff */
[----:B------:R-:W-:-:S04]  /*2e10*/  IMAD.HI.U32 R2, R5, R86, RZ ;  /* 0x0000005605027227 */ /* 0x000fc800078e00ff */
[----:B------:R-:W-:-:S04]  /*2e20*/  IMAD.HI.U32 R0, R5, R88, RZ ;  /* 0x0000005805007227 */ /* 0x000fc800078e00ff */
[C---:B------:R-:W-:Y:S02]  /*2e30*/  IMAD R79, R7.reuse, R79, R80 ;  /* 0x0000004f074f7224 */ /* 0x040fe400078e0250 */
[C---:B------:R-:W-:Y:S02]  /*2e40*/  IMAD R80, R7.reuse, R81, R82 ;  /* 0x0000005107507224 */ /* 0x040fe400078e0252 */
[----:B------:R-:W-:Y:S02]  /*2e50*/  IMAD.MOV R2, RZ, RZ, -R2 ;  /* 0x000000ffff027224 */ /* 0x000fe400078e0a02 */
        /* <DEDUP_REMOVED lines=9> */
[----:B---3--:R-:W-:Y:S01]  /*2ef0*/  IADD3 R87, R212, 0x58, RZ ;  /* 0x00000058d4577810 */ /* 0x008fe20007ffe0ff */
[----:B------:R1:W-:Y:S02]  /*2f00*/  STL [R1+0x334c], R85 ;  /* 0x00334c5501007387 */ /* 0x0003e40000100800 */
        /* <DEDUP_REMOVED lines=9> */
[----:B------:R-:W-:-:S03]  /*2fa0*/  IMAD.HI.U32 R0, R5, R92, RZ ;  /* 0x0000005c05007227 */ /* 0x000fc600078e00ff */
[----:B------:R-:W-:Y:S01]  /*2fb0*/  STL [R1+0x3364], R250 ;  /* 0x003364fa01007387 */ /* 0x000fe20000100800 */
[----:B--2---:R-:W-:Y:S01]  /*2fc0*/  IMAD.MOV R87, RZ, RZ, -R2 ;  /* 0x000000ffff577224 */ /* 0x004fe200078e0a02 */
[----:B------:R-:W-:Y:S01]  /*2fd0*/  IADD3 R0, -R0, RZ, RZ ;  /* 0x000000ff00007210 */ /* 0x000fe20007ffe1ff */
[----:B------:R-:W-:Y:S01]  /*2fe0*/  IMAD.HI.U32 R2, R5, R90, RZ ;  /* 0x0000005a05027227 */ /* 0x000fe200078e00ff */
[----:B------:R-:W-:Y:S03]  /*2ff0*/  STL [R1+0x3368], R223 ;  /* 0x003368df01007387 */ /* 0x000fe60000100800 */
[C---:B------:R-:W-:Y:S02]  /*3000*/  IMAD R84, R7.reuse, R85, R84 ;  /* 0x0000005507547224 */ /* 0x040fe400078e0254 */
[----:B------:R-:W-:Y:S02]  /*3010*/  IMAD.MOV R2, RZ, RZ, -R2 ;  /* 0x000000ffff027224 */ /* 0x000fe400078e0a02 */
[----:B------:R-:W-:-:S02]  /*3020*/  IMAD R85, R7, R87, R86 ;  /* 0x0000005707557224 */ /* 0x000fc400078e0256 */
[C---:B------:R-:W-:Y:S01]  /*3030*/  IMAD R86, R7.reuse, R89, R88 ;  /* 0x0000005907567224 */ /* 0x040fe200078e0258 */
[----:B------:R-:W-:Y:S01]  /*3040*/  IABS R88, R93 ;  /* 0x0000005d00587213 */ /* 0x000fe20000000000 */
[C---:B------:R-:W-:Y:S01]  /*3050*/  IMAD R87, R7.reuse, R2, R90 ;  /* 0x0000000207577224 */ /* 0x040fe200078e025a */
[----:B------:R-:W-:Y:S02]  /*3060*/  IABS R2, R91 ;  /* 0x0000005b00027213 */ /* 0x000fe40000000000 */
[----:B-1----:R-:W-:Y:S01]  /*3070*/  IADD3 R91, R212, 0x5d, RZ ;  /* 0x0000005dd45b7810 */ /* 0x002fe20007ffe0ff */
[----:B------:R-:W-:Y:S02]  /*3080*/  IMAD.MOV.U32 R90, RZ, RZ, R88 ;  /* 0x000000ffff5a7224 */ /* 0x000fe400078e0058 */
[----:B------:R-:W-:Y:S01]  /*3090*/  IMAD R88, R7, R0, R92 ;  /* 0x0000000007587224 */ /* 0x000fe200078e025c */
[----:B------:R-:W-:Y:S01]  /*30a0*/  IABS R98, R91 ;  /* 0x0000005b00627213 */ /* 0x000fe20000000000 */
[----:B------:R-:W-:Y:S01]  /*30b0*/  IMAD.MOV.U32 R92, RZ, RZ, R2 ;  /* 0x000000ffff5c7224 */ /* 0x000fe200078e0002 */
[----:B------:R1:W-:Y:S01]  /*30c0*/  STL [R1+0x3370], R91 ;  /* 0x0033705b01007387 */ /* 0x0003e20000100800 */
[----:B------:R-:W-:-:S03]  /*30d0*/  IMAD.HI.U32 R0, R5, R90, RZ ;  /* 0x0000005a05007227 */ /* 0x000fc600078e00ff */
[----:B------:R2:W-:Y:S01]  /*30e0*/  STL [R1+0x336c], R97 ;  /* 0x00336c6101007387 */ /* 0x0005e20000100800 */
[----:B------:R-:W-:-:S03]  /*30f0*/  IMAD.HI.U32 R2, R5, R92, RZ ;  /* 0x0000005c05027227 */ /* 0x000fc600078e00ff */
[----:B------:R3:W-:Y:S01]  /*3100*/  STL [R1+0x3374], R95 ;  /* 0x0033745f01007387 */ /* 0x0007e20000100800 */
[----:B------:R-:W-:Y:S01]  /*3110*/  IMAD.MOV R89, RZ, RZ, -R0 ;  /* 0x000000ffff597224 */ /* 0x000fe200078e0a00 */
[----:B-1----:R-:W-:Y:S01]  /*3120*/  IADD3 R91, -R2, RZ, RZ ;  /* 0x000000ff025b7210 */ /* 0x002fe20007ffe1ff */
[C---:B------:R-:W-:Y:S01]  /*3130*/  IMAD.HI.U32 R0, R5.reuse, R94, RZ ;  /* 0x0000005e05007227 */ /* 0x040fe200078e00ff */
[----:B------:R-:W-:Y:S03]  /*3140*/  STL [R1+0x3378], R251 ;  /* 0x003378fb01007387 */ /* 0x000fe60000100800 */
[----:B------:R-:W-:Y:S01]  /*3150*/  IMAD.HI.U32 R2, R5, R96, RZ ;  /* 0x0000006005027227 */ /* 0x000fe200078e00ff */
[----:B------:R-:W-:Y:S03]  /*3160*/  STL [R1+0x3380], R224 ;  /* 0x003380e001007387 */ /* 0x000fe60000100800 */
[----:B------:R-:W-:-:S02]  /*3170*/  IMAD.MOV R93, RZ, RZ, -R0 ;  /* 0x000000ffff5d7224 */ /* 0x000fc400078e0a00 */
[----:B------:R-:W-:-:S04]  /*3180*/  IMAD.HI.U32 R0, R5, R98, RZ ;  /* 0x0000006205007227 */ /* 0x000fc800078e00ff */
[C---:B------:R-:W-:Y:S02]  /*3190*/  IMAD R89, R7.reuse, R89, R90 ;  /* 0x0000005907597224 */ /* 0x040fe400078e025a */
[C---:B------:R-:W-:Y:S02]  /*31a0*/  IMAD R90, R7.reuse, R91, R92 ;  /* 0x0000005b075a7224 */ /* 0x040fe400078e025c */
[----:B------:R-:W-:Y:S02]  /*31b0*/  IMAD.MOV R2, RZ, RZ, -R2 ;  /* 0x000000ffff027224 */ /* 0x000fe400078e0a02 */
[C---:B------:R-:W-:Y:S01]  /*31c0*/  IMAD R91, R7.reuse, R93, R94 ;  /* 0x0000005d075b7224 */ /* 0x040fe200078e025e */
[----:B------:R-:W-:Y:S01]  /*31d0*/  IABS R94, R97 ;  /* 0x00000061005e7213 */ /* 0x000fe20000000000 */
[----:B------:R-:W-:Y:S01]  /*31e0*/  IMAD.MOV R0, RZ, RZ, -R0 ;  /* 0x000000ffff007224 */ /* 0x000fe200078e0a00 */
[----:B--2---:R-:W-:Y:S01]  /*31f0*/  IADD3 R97, R212, 0x62, RZ ;  /* 0x00000062d4617810 */ /* 0x004fe20007ffe0ff */
        /* <DEDUP_REMOVED lines=9> */
[----:B------:R-:W-:Y:S02]  /*3290*/  STL [R1+0x3384], R103 ;  /* 0x0033846701007387 */ /* 0x000fe40000100800 */
[C---:B------:R-:W-:Y:S02]  /*32a0*/  IMAD.HI.U32 R0, R5.reuse, R98, RZ ;  /* 0x0000006205007227 */ /* 0x040fe400078e00ff */
[----:B------:R2:W-:Y:S02]  /*32b0*/  STL [R1+0x3388], R101 ;  /* 0x0033886501007387 */ /* 0x0005e40000100800 */
[----:B-1----:R-:W-:Y:S02]  /*32c0*/  IMAD.MOV R97, RZ, RZ, -R2 ;  /* 0x000000ffff617224 */ /* 0x002fe400078e0a02 */
[----:B------:R-:W-:-:S04]  /*32d0*/  IMAD.HI.U32 R2, R5, R100, RZ ;  /* 0x0000006405027227 */ /* 0x000fc800078e00ff */
[----:B------:R-:W-:Y:S02]  /*32e0*/  IMAD.MOV R99, RZ, RZ, -R0 ;  /* 0x000000ffff637224 */ /* 0x000fe400078e0a00 */
[----:B------:R-:W-:-:S04]  /*32f0*/  IMAD.HI.U32 R0, R5, R102, RZ ;  /* 0x0000006605007227 */ /* 0x000fc800078e00ff */
[C---:B------:R-:W-:Y:S01]  /*3300*/  IMAD R94, R7.reuse, R95, R94 ;  /* 0x0000005f075e7224 */ /* 0x040fe200078e025e */
[----:B------:R-:W-:Y:S01]  /*3310*/  IADD3 R0, -R0, RZ, RZ ;  /* 0x000000ff00007210 */ /* 0x000fe20007ffe1ff */
        /* <DEDUP_REMOVED lines=8> */
[----:B--2---:R-:W-:Y:S01]  /*33a0*/  IADD3 R101, R212, 0x67, RZ ;  /* 0x00000067d4657810 */ /* 0x004fe20007ffe0ff */
        /* <DEDUP_REMOVED lines=67> */
[----:B------:R-:W-:Y:S01]  /*37e0*/  STL [R1+0x33d4], R117 ;  /* 0x0033d47501007387 */ /* 0x000fe20000100800 */
[----:B--2---:R-:W-:Y:S01]  /*37f0*/  IADD3 R111, -R2, RZ, RZ ;  /* 0x000000ff026f7210 */ /* 0x004fe20007ffe1ff */
[----:B------:R-:W-:-:S04]  /*3800*/  IMAD.HI.U32 R2, R5, R116, RZ ;  /* 0x0000007405027227 */ /* 0x000fc800078e00ff */
[C---:B------:R-:W-:Y:S02]  /*3810*/  IMAD R109, R7.reuse, R109, R110 ;  /* 0x0000006d076d7224 */ /* 0x040fe400078e026e */
[C---:B------:R-:W-:Y:S02]  /*3820*/  IMAD R110, R7.reuse, R111, R112 ;  /* 0x0000006f076e7224 */ /* 0x040fe400078e0270 */
[----:B------:R-:W-:Y:S01]  /*3830*/  IMAD R111, R7, R113, R114 ;  /* 0x00000071076f7224 */ /* 0x000fe200078e0272 */
[----:B------:R-:W-:Y:S01]  /*3840*/  IABS R114, R115 ;  /* 0x0000007300727213 */ /* 0x000fe20000000000 */
[----:B------:R-:W-:Y:S01]  /*3850*/  IMAD.MOV R2, RZ, RZ, -R2 ;  /* 0x000000ffff027224 */ /* 0x000fe200078e0a02 */
[----:B-1----:R-:W-:Y:S01]  /*3860*/  IADD3 R115, R212, 0x74, RZ ;  /* 0x00000074d4737810 */ /* 0x002fe20007ffe0ff */
[----:B------:R-:W-:-:S04]  /*3870*/  IMAD.HI.U32 R0, R5, R118, RZ ;  /* 0x0000007605007227 */ /* 0x000fc800078e00ff */
[C---:B------:R-:W-:Y:S01]  /*3880*/  IMAD R112, R7.reuse, R2, R116 ;  /* 0x0000000207707224 */ /* 0x040fe200078e0274 */
[----:B------:R-:W-:Y:S01]  /*3890*/  IABS R116, R115 ;  /* 0x0000007300747213 */ /* 0x000fe20000000000 */
[----:B------:R1:W-:Y:S01]  /*38a0*/  STL [R1+0x33e0], R115 ;  /* 0x0033e07301007387 */ /* 0x0003e20000100800 */
[----:B------:R-:W-:Y:S01]  /*38b0*/  IMAD.MOV R0, RZ, RZ, -R0 ;  /* 0x000000ffff007224 */ /* 0x000fe200078e0a00 */
[----:B------:R-:W-:Y:S02]  /*38c0*/  IABS R2, R117 ;  /* 0x0000007500027213 */ /* 0x000fe40000000000 */
[----:B------:R-:W-:Y:S01]  /*38d0*/  STL [R1+0x33f4], R228 ;  /* 0x0033f4e401007387 */ /* 0x000fe20000100800 */
[----:B------:R-:W-:Y:S01]  /*38e0*/  IMAD R113, R7, R0, R118 ;  /* 0x0000000007717224 */ /* 0x000fe200078e0276 */
[----:B------:R-:W-:Y:S01]  /*38f0*/  MOV R0, R2 ;  /* 0x0000000200007202 */ /* 0x000fe20000000f00 */
[----:B------:R-:W-:Y:S01]  /*3900*/  IMAD.HI.U32 R2, R5, R114, RZ ;  /* 0x0000007205027227 */ /* 0x000fe200078e00ff */
[----:B------:R2:W-:Y:S01]  /*3910*/  STL [R1+0x33e4], R119 ;  /* 0x0033e47701007387 */ /* 0x0005e20000100800 */
[----:B------:R-:W-:-:S02]  /*3920*/  IABS R118, R228 ;  /* 0x000000e400767213 */ /* 0x000fc40000000000 */
[C---:B-1----:R-:W-:Y:S01]  /*3930*/  IMAD.HI.U32 R115, R5.reuse, R0, RZ ;  /* 0x0000000005737227 */ /* 0x042fe200078e00ff */
[----:B------:R-:W-:Y:S03]  /*3940*/  STL [R1+0x33f8], R121 ;  /* 0x0033f87901007387 */ /* 0x000fe60000100800 */
[----:B------:R-:W-:Y:S01]  /*3950*/  IMAD.MOV R117, RZ, RZ, -R2 ;  /* 0x000000ffff757224 */ /* 0x000fe200078e0a02 */
[----:B------:R1:W-:Y:S01]  /*3960*/  STL [R1+0x3400], R122 ;  /* 0x0034007a01007387 */ /* 0x0003e20000100800 */
[----:B------:R-:W-:Y:S01]  /*3970*/  IMAD.MOV.U32 R2, RZ, RZ, R118 ;  /* 0x000000ffff027224 */ /* 0x000fe200078e0076 */
[----:B------:R-:W-:Y:S01]  /*3980*/  MOV R118, R120 ;  /* 0x0000007800767202 */ /* 0x000fe20000000f00 */
[----:B--2---:R-:W-:Y:S01]  /*3990*/  IMAD.HI.U32 R119, R5, R116, RZ ;  /* 0x0000007405777227 */ /* 0x004fe200078e00ff */
[----:B------:R-:W-:-:S03]  /*39a0*/  IABS R120, R122 ;  /* 0x0000007a00787213 */ /* 0x000fc60000000000 */
[----:B------:R-:W-:Y:S02]  /*39b0*/  IMAD.MOV R119, RZ, RZ, -R119 ;  /* 0x000000ffff777224 */ /* 0x000fe400078e0a77 */
[----:B------:R-:W-:Y:S01]  /*39c0*/  IMAD.MOV R115, RZ, RZ, -R115 ;  /* 0x000000ffff737224 */ /* 0x000fe200078e0a73 */
[----:B-1----:R-:W-:Y:S01]  /*39d0*/  IABS R122, R229 ;  /* 0x000000e5007a7213 */ /* 0x002fe20000000000 */
[C---:B------:R-:W-:Y:S01]  /*39e0*/  IMAD R116, R7.reuse, R119, R116 ;  /* 0x0000007707747224 */ /* 0x040fe200078e0274 */
[----:B------:R-:W-:Y:S01]  /*39f0*/  IABS R119, R121 ;  /* 0x0000007900777213 */ /* 0x000fe20000000000 */
[----:B------:R-:W-:Y:S01]  /*3a00*/  IMAD R115, R7, R115, R0 ;  /* 0x0000007307737224 */ /* 0x000fe200078e0200 */
[----:B------:R-:W-:Y:S01]  /*3a10*/  IADD3 R121, R212, 0x79, RZ ;  /* 0x00000079d4797810 */ /* 0x000fe20007ffe0ff */
[----:B------:R-:W-:-:S04]  /*3a20*/  IMAD.HI.U32 R0, R5, R118, RZ ;  /* 0x0000007605007227 */ /* 0x000fc800078e00ff */
[----:B------:R1:W-:Y:S01]  /*3a30*/  STL [R1+0x3410], R121 ;  /* 0x0034107901007387 */ /* 0x0003e20000100800 */
[----:B------:R-:W-:Y:S02]  /*3a40*/  IMAD R114, R7, R117, R114 ;  /* 0x0000007507727224 */ /* 0x000fe400078e0272 */
[----:B------:R-:W-:Y:S01]  /*3a50*/  IMAD.HI.U32 R117, R5, R2, RZ ;  /* 0x0000000205757227 */ /* 0x000fe200078e00ff */
[----:B------:R-:W-:Y:S03]  /*3a60*/  STL [R1+0x3408], R229 ;  /* 0x003408e501007387 */ /* 0x000fe60000100800 */
[----:B------:R-:W-:Y:S01]  /*3a70*/  IMAD.MOV R0, RZ, RZ, -R0 ;  /* 0x000000ffff007224 */ /* 0x000fe200078e0a00 */
[----:B------:R2:W-:Y:S01]  /*3a80*/  STL [R1+0x3414], R123 ;  /* 0x0034147b01007387 */ /* 0x0005e20000100800 */
[----:B------:R-:W-:Y:S01]  /*3a90*/  IMAD.MOV R117, RZ, RZ, -R117 ;  /* 0x000000ffff757224 */ /* 0x000fe200078e0a75 */
[----:B-1----:R-:W-:Y:S01]  /*3aa0*/  IABS R121, R121 ;  /* 0x0000007900797213 */ /* 0x002fe20000000000 */
[----:B------:R-:W-:Y:S01]  /*3ab0*/  IMAD R118, R7, R0, R118 ;  /* 0x0000000007767224 */ /* 0x000fe200078e0276 */
[----:B------:R1:W-:Y:S01]  /*3ac0*/  STL [R1+0x3420], R126 ;  /* 0x0034207e01007387 */ /* 0x0003e20000100800 */
[----:B------:R-:W-:-:S03]  /*3ad0*/  IMAD.HI.U32 R0, R5, R120, RZ ;  /* 0x0000007805007227 */ /* 0x000fc600078e00ff */
[----:B------:R3:W-:Y:S01]  /*3ae0*/  STL [R1+0x3428], R125 ;  /* 0x0034287d01007387 */ /* 0x0007e20000100800 */
[----:B------:R-:W-:Y:S01]  /*3af0*/  IMAD.HI.U32 R124, R5, R121, RZ ;  /* 0x00000079057c7227 */ /* 0x000fe200078e00ff */
[----:B--2---:R-:W-:-:S03]  /*3b00*/  IABS R123, R123 ;  /* 0x0000007b007b7213 */ /* 0x004fc60000000000 */
[----:B------:R-:W-:Y:S02]  /*3b10*/  IMAD.MOV R124, RZ, RZ, -R124 ;  /* 0x000000ffff7c7224 */ /* 0x000fe400078e0a7c */
[C---:B------:R-:W-:Y:S02]  /*3b20*/  IMAD R117, R7.reuse, R117, R2 ;  /* 0x0000007507757224 */ /* 0x040fe400078e0202 */
[----:B------:R-:W-:Y:S01]  /*3b30*/  IMAD R121, R7, R124, R121 ;  /* 0x0000007c07797224 */ /* 0x000fe200078e0279 */
[----:B------:R-:W-:Y:S01]  /*3b40*/  IABS R124, R126 ;  /* 0x0000007e007c7213 */ /* 0x000fe20000000000 */
[----:B------:R-:W-:Y:S01]  /*3b50*/  IMAD.HI.U32 R2, R5, R119, RZ ;  /* 0x0000007705027227 */ /* 0x000fe200078e00ff */
[----:B-1----:R-:W-:Y:S02]  /*3b60*/  IADD3 R126, R212, 0x7e, RZ ;  /* 0x0000007ed47e7810 */ /* 0x002fe40007ffe0ff */
[----:B---3--:R-:W-:Y:S01]  /*3b70*/  IABS R125, R125 ;  /* 0x0000007d007d7213 */ /* 0x008fe20000000000 */
[----:B------:R-:W-:Y:S01]  /*3b80*/  IMAD.MOV R0, RZ, RZ, -R0 ;  /* 0x000000ffff007224 */ /* 0x000fe200078e0a00 */
[----:B------:R-:W-:Y:S01]  /*3b90*/  IADD3 R2, -R2, RZ, RZ ;  /* 0x000000ff02027210 */ /* 0x000fe20007ffe1ff */
[----:B------:R1:W-:Y:S02]  /*3ba0*/  STL [R1+0x341c], R126 ;  /* 0x00341c7e01007387 */ /* 0x0003e40000100800 */
[----:B------:R-:W-:-:S02]  /*3bb0*/  IMAD R120, R7, R0, R120 ;  /* 0x0000000007787224 */ /* 0x000fc400078e0278 */
[----:B------:R-:W-:Y:S01]  /*3bc0*/  STL [R1+0x3424], R230 ;  /* 0x003424e601007387 */ /* 0x000fe20000100800 */
[----:B------:R-:W-:-:S03]  /*3bd0*/  IMAD.HI.U32 R0, R5, R123, RZ ;  /* 0x0000007b05007227 */ /* 0x000fc600078e00ff */
[----:B------:R2:W-:Y:S01]  /*3be0*/  STL [R1+0x3438], R128 ;  /* 0x0034388001007387 */ /* 0x0005e20000100800 */
[----:B------:R-:W-:Y:S01]  /*3bf0*/  IMAD R119, R7, R2, R119 ;  /* 0x0000000207777224 */ /* 0x000fe200078e0277 */
[----:B-1----:R-:W-:Y:S01]  /*3c00*/  IABS R126, R126 ;  /* 0x0000007e007e7213 */ /* 0x002fe20000000000 */
[C---:B------:R-:W-:Y:S01]  /*3c10*/  IMAD.HI.U32 R2, R5.reuse, R122, RZ ;  /* 0x0000007a05027227 */ /* 0x040fe200078e00ff */
[----:B------:R1:W-:Y:S01]  /*3c20*/  STL [R1+0x3440], R131 ;  /* 0x0034408301007387 */ /* 0x0003e20000100800 */
[----:B------:R-:W-:Y:S02]  /*3c30*/  IADD3 R0, -R0, RZ, RZ ;  /* 0x000000ff00007210 */ /* 0x000fe40007ffe1ff */
[----:B------:R-:W-:Y:S01]  /*3c40*/  IMAD.HI.U32 R129, R5, R126, RZ ;  /* 0x0000007e05817227 */ /* 0x000fe200078e00ff */
[----:B------:R3:W-:Y:S01]  /*3c50*/  STL [R1+0x3430], R130 ;  /* 0x0034308201007387 */ /* 0x0007e20000100800 */
[----:B--2---:R-:W-:Y:S02]  /*3c60*/  IABS R128, R128 ;  /* 0x0000008000807213 */ /* 0x004fe40000000000 */
[----:B------:R-:W-:-:S02]  /*3c70*/  IMAD.MOV R129, RZ, RZ, -R129 ;  /* 0x000000ffff817224 */ /* 0x000fc400078e0a81 */
[----:B------:R-:W-:Y:S02]  /*3c80*/  IMAD.MOV R2, RZ, RZ, -R2 ;  /* 0x000000ffff027224 */ /* 0x000fe400078e0a02 */
[C---:B------:R-:W-:Y:S01]  /*3c90*/  IMAD R126, R7.reuse, R129, R126 ;  /* 0x00000081077e7224 */ /* 0x040fe200078e027e */
[----:B------:R-:W-:Y:S01]  /*3ca0*/  IABS R129, R131 ;  /* 0x0000008300817213 */ /* 0x000fe20000000000 */
[----:B------:R-:W-:Y:S01]  /*3cb0*/  IMAD R123, R7, R0, R123 ;  /* 0x00000000077b7224 */ /* 0x000fe200078e027b */
[----:B-1----:R-:W-:Y:S01]  /*3cc0*/  IADD3 R131, R212, 0x83, RZ ;  /* 0x00000083d4837810 */ /* 0x002fe20007ffe0ff */
[----:B------:R-:W-:Y:S01]  /*3cd0*/  IMAD.HI.U32 R0, R5, R125, RZ ;  /* 0x0000007d05007227 */ /* 0x000fe200078e00ff */
[----:B---3--:R-:W-:-:S03]  /*3ce0*/  IABS R130, R130 ;  /* 0x0000008200827213 */ /* 0x008fc60000000000 */
        /* <DEDUP_REMOVED lines=9> */
[----:B------:R-:W-:Y:S01]  /*3d80*/  STL [R1+0x3448], R136 ;  /* 0x0034488801007387 */ /* 0x000fe20000100800 */
[----:B------:R-:W-:-:S03]  /*3d90*/  IMAD.HI.U32 R0, R5, R128, RZ ;  /* 0x0000008005007227 */ /* 0x000fc600078e00ff */
[----:B------:R1:W-:Y:S01]  /*3da0*/  STL [R1+0x3450], R135 ;  /* 0x0034508701007387 */ /* 0x0003e20000100800 */
[----:B------:R-:W-:Y:S01]  /*3db0*/  IMAD.HI.U32 R134, R5, R131, RZ ;  /* 0x0000008305867227 */ /* 0x000fe200078e00ff */
[----:B--2---:R-:W-:-:S03]  /*3dc0*/  IABS R133, R133 ;  /* 0x0000008500857213 */ /* 0x004fc60000000000 */
[----:B------:R-:W-:Y:S01]  /*3dd0*/  IMAD R124, R7, R2, R124 ;  /* 0x00000002077c7224 */ /* 0x000fe200078e027c */
[----:B------:R-:W-:Y:S01]  /*3de0*/  IADD3 R134, -R134, RZ, RZ ;  /* 0x000000ff86867210 */ /* 0x000fe20007ffe1ff */
[----:B------:R-:W-:Y:S01]  /*3df0*/  IMAD.HI.U32 R2, R5, R127, RZ ;  /* 0x0000007f05027227 */ /* 0x000fe200078e00ff */
[----:B-1----:R-:W-:-:S03]  /*3e00*/  IABS R135, R135 ;  /* 0x0000008700877213 */ /* 0x002fc60000000000 */
[C---:B------:R-:W-:Y:S01]  /*3e10*/  IMAD R131, R7.reuse, R134, R131 ;  /* 0x0000008607837224 */ /* 0x040fe200078e0283 */
[----:B------:R-:W-:Y:S01]  /*3e20*/  IABS R134, R136 ;  /* 0x0000008800867213 */ /* 0x000fe20000000000 */
[----:B------:R-:W-:Y:S01]  /*3e30*/  IMAD.MOV R0, RZ, RZ, -R0 ;  /* 0x000000ffff007224 */ /* 0x000fe200078e0a00 */
[----:B------:R-:W-:Y:S02]  /*3e40*/  IADD3 R136, R212, 0x88, RZ ;  /* 0x00000088d4887810 */ /* 0x000fe40007ffe0ff */
[----:B------:R-:W-:Y:S01]  /*3e50*/  IADD3 R2, -R2, RZ, RZ ;  /* 0x000000ff02027210 */ /* 0x000fe20007ffe1ff */
[----:B------:R-:W-:Y:S02]  /*3e60*/  IMAD R128, R7, R0, R128 ;  /* 0x0000000007807224 */ /* 0x000fe400078e0280 */
[----:B------:R1:W-:Y:S01]  /*3e70*/  STL [R1+0x345c], R136 ;  /* 0x00345c8801007387 */ /* 0x0003e20000100800 */
[----:B------:R-:W-:-:S03]  /*3e80*/  IMAD.HI.U32 R0, R5, R130, RZ ;  /* 0x0000008205007227 */ /* 0x000fc600078e00ff */
[----:B------:R-:W-:Y:S01]  /*3e90*/  STL [R1+0x3460], R232 ;  /* 0x003460e801007387 */ /* 0x000fe20000100800 */
[----:B------:R-:W-:Y:S02]  /*3ea0*/  IMAD R127, R7, R2, R127 ;  /* 0x00000002077f7224 */ /* 0x000fe400078e027f */
[----:B------:R-:W-:Y:S01]  /*3eb0*/  IMAD.MOV R0, RZ, RZ, -R0 ;  /* 0x000000ffff007224 */ /* 0x000fe200078e0a00 */
[----:B------:R2:W-:Y:S01]  /*3ec0*/  STL [R1+0x346c], R138 ;  /* 0x00346c8a01007387 */ /* 0x0005e20000100800 */
[----:B------:R-:W-:Y:S01]  /*3ed0*/  IMAD.HI.U32 R2, R5, R129, RZ ;  /* 0x0000008105027227 */ /* 0x000fe200078e00ff */
[----:B-1----:R-:W-:Y:S02]  /*3ee0*/  IABS R136, R136 ;  /* 0x0000008800887213 */ /* 0x002fe40000000000 */
[----:B------:R1:W-:Y:S01]  /*3ef0*/  STL [R1+0x3468], R141 ;  /* 0x0034688d01007387 */ /* 0x0003e20000100800 */
[----:B------:R-:W-:Y:S02]  /*3f00*/  IMAD R130, R7, R0, R130 ;  /* 0x0000000007827224 */ /* 0x000fe400078e0282 */
[----:B------:R-:W-:Y:S01]  /*3f10*/  IMAD.HI.U32 R139, R5, R136, RZ ;  /* 0x00000088058b7227 */ /* 0x000fe200078e00ff */
[----:B------:R3:W-:Y:S01]  /*3f20*/  STL [R1+0x3474], R140 ;  /* 0x0034748c01007387 */ /* 0x0007e20000100800 */
[----:B--2---:R-:W-:-:S02]  /*3f30*/  IABS R138, R138 ;  /* 0x0000008a008a7213 */ /* 0x004fc40000000000 */
[----:B------:R-:W-:Y:S02]  /*3f40*/  IMAD.MOV R139, RZ, RZ, -R139 ;  /* 0x000000ffff8b7224 */ /* 0x000fe400078e0a8b */
[----:B------:R-:W-:Y:S02]  /*3f50*/  IMAD.MOV R2, RZ, RZ, -R2 ;  /* 0x000000ffff027224 */ /* 0x000fe400078e0a02 */
[----:B------:R-:W-:Y:S01]  /*3f60*/  IMAD R136, R7, R139, R136 ;  /* 0x0000008b07887224 */ /* 0x000fe200078e0288 */
[----:B------:R-:W-:Y:S01]  /*3f70*/  IABS R139, R141 ;  /* 0x0000008d008b7213 */ /* 0x000fe20000000000 */
[----:B------:R-:W-:Y:S01]  /*3f80*/  IMAD.HI.U32 R0, R5, R133, RZ ;  /* 0x0000008505007227 */ /* 0x000fe200078e00ff */
[----:B-1----:R-:W-:Y:S02]  /*3f90*/  IADD3 R141, R212, 0x8d, RZ ;  /* 0x0000008dd48d7810 */ /* 0x002fe40007ffe0ff */
[----:B---3--:R-:W-:Y:S01]  /*3fa0*/  IABS R140, R140 ;  /* 0x0000008c008c7213 */ /* 0x008fe20000000000 */
[----:B------:R-:W-:-:S02]  /*3fb0*/  IMAD R129, R7, R2, R129 ;  /* 0x0000000207817224 */ /* 0x000fc400078e0281 */
[----:B------:R1:W-:Y:S01]  /*3fc0*/  STL [R1+0x3478], R141 ;  /* 0x0034788d01007387 */ /* 0x0003e20000100800 */
[----:B------:R-:W-:Y:S02]  /*3fd0*/  IMAD.MOV R0, RZ, RZ, -R0 ;  /* 0x000000ffff007224 */ /* 0x000fe400078e0a00 */
[----:B------:R-:W-:Y:S01]  /*3fe0*/  IMAD.HI.U32 R2, R5, R132, RZ ;  /* 0x0000008405027227 */ /* 0x000fe200078e00ff */
[----:B------:R-:W-:Y:S03]  /*3ff0*/  STL [R1+0x347c], R233 ;  /* 0x00347ce901007387 */ /* 0x000fe60000100800 */
[----:B------:R-:W-:Y:S01]  /*4000*/  IMAD R133, R7, R0, R133 ;  /* 0x0000000007857224 */ /* 0x000fe200078e0285 */
[----:B------:R2:W-:Y:S01]  /*4010*/  STL [R1+0x3484], R143 ;  /* 0x0034848f01007387 */ /* 0x0005e20000100800 */
[----:B------:R-:W-:Y:S01]  /*4020*/  IMAD.MOV R2, RZ, RZ, -R2 ;  /* 0x000000ffff027224 */ /* 0x000fe200078e0a02 */
[----:B-1----:R-:W-:Y:S01]  /*4030*/  IABS R141, R141 ;  /* 0x0000008d008d7213 */ /* 0x002fe20000000000 */
[C---:B------:R-:W-:Y:S01]  /*4040*/  IMAD.HI.U32 R0, R5.reuse, R135, RZ ;  /* 0x0000008705007227 */ /* 0x040fe200078e00ff */
[----:B------:R1:W-:Y:S03]  /*4050*/  STL [R1+0x3488], R146 ;  /* 0x0034889201007387 */ /* 0x0003e60000100800 */
[----:B------:R-:W-:Y:S01]  /*4060*/  IMAD.HI.U32 R144, R5, R141, RZ ;  /* 0x0000008d05907227 */ /* 0x000fe200078e00ff */
[----:B------:R-:W-:Y:S01]  /*4070*/  IADD3 R0, -R0, RZ, RZ ;  /* 0x000000ff00007210 */ /* 0x000fe20007ffe1ff */
[----:B------:R3:W-:Y:S01]  /*4080*/  STL [R1+0x348c], R145 ;  /* 0x00348c9101007387 */ /* 0x0007e20000100800 */
[----:B--2---:R-:W-:Y:S01]  /*4090*/  IABS R143, R143 ;  /* 0x0000008f008f7213 */ /* 0x004fe20000000000 */
[----:B------:R-:W-:-:S02]  /*40a0*/  IMAD R132, R7, R2, R132 ;  /* 0x0000000207847224 */ /* 0x000fc400078e0284 */
[----:B------:R-:W-:Y:S02]  /*40b0*/  IMAD.MOV R144, RZ, RZ, -R144 ;  /* 0x000000ffff907224 */ /* 0x000fe400078e0a90 */
[----:B------:R-:W-:-:S04]  /*40c0*/  IMAD.HI.U32 R2, R5, R134, RZ ;  /* 0x0000008605027227 */ /* 0x000fc800078e00ff */
[C---:B------:R-:W-:Y:S01]  /*40d0*/  IMAD R141, R7.reuse, R144, R141 ;  /* 0x00000090078d7224 */ /* 0x040fe200078e028d */
[----:B------:R-:W-:Y:S01]  /*40e0*/  IABS R144, R146 ;  /* 0x0000009200907213 */ /* 0x000fe20000000000 */
[----:B------:R-:W-:Y:S01]  /*40f0*/  IMAD.MOV R2, RZ, RZ, -R2 ;  /* 0x000000ffff027224 */ /* 0x000fe200078e0a02 */
[----:B-1----:R-:W-:Y:S01]  /*4100*/  IADD3 R146, R212, 0x92, RZ ;  /* 0x00000092d4927810 */ /* 0x002fe20007ffe0ff */
[----:B------:R-:W-:Y:S01]  /*4110*/  IMAD R135, R7, R0, R135 ;  /* 0x0000000007877224 */ /* 0x000fe200078e0287 */
[----:B---3--:R-:W-:Y:S01]  /*4120*/  IABS R145, R145 ;  /* 0x0000009100917213 */ /* 0x008fe20000000000 */
[----:B------:R-:W-:Y:S02]  /*4130*/  IMAD.HI.U32 R0, R5, R138, RZ ;  /* 0x0000008a05007227 */ /* 0x000fe400078e00ff */
[----:B------:R1:W-:Y:S02]  /*4140*/  STL [R1+0x3494], R146 ;  /* 0x0034949201007387 */ /* 0x0003e40000100800 */
[----:B------:R-:W-:-:S02]  /*4150*/  IMAD R134, R7, R2, R134 ;  /* 0x0000000207867224 */ /* 0x000fc400078e0286 */
[----:B------:R-:W-:Y:S01]  /*4160*/  IMAD.HI.U32 R2, R5, R137, RZ ;  /* 0x0000008905027227 */ /* 0x000fe200078e00ff */
[----:B------:R-:W-:Y:S03]  /*4170*/  STL [R1+0x3498], R234 ;  /* 0x003498ea01007387 */ /* 0x000fe60000100800 */
[----:B------:R-:W-:Y:S01]  /*4180*/  IMAD.MOV R0, RZ, RZ, -R0 ;  /* 0x000000ffff007224 */ /* 0x000fe200078e0a00 */
[----:B------:R2:W-:Y:S01]  /*4190*/  STL [R1+0x34ac], R148 ;  /* 0x0034ac9401007387 */ /* 0x0005e20000100800 */
[----:B-1----:R-:W-:Y:S01]  /*41a0*/  IABS R146, R146 ;  /* 0x0000009200927213 */ /* 0x002fe20000000000 */
[----:B------:R-:W-:Y:S02]  /*41b0*/  IMAD.MOV R2, RZ, RZ, -R2 ;  /* 0x000000ffff027224 */ /* 0x000fe400078e0a02 */
[----:B------:R-:W-:Y:S01]  /*41c0*/  IMAD R138, R7, R0, R138 ;  /* 0x00000000078a7224 */ /* 0x000fe200078e028a */
[----:B------:R-:W-:Y:S01]  /*41d0*/  STL [R1+0x349c], R151 ;  /* 0x00349c9701007387 */ /* 0x000fe20000100800 */
[----:B------:R-:W-:-:S03]  /*41e0*/  IMAD.HI.U32 R0, R5, R140, RZ ;  /* 0x0000008c05007227 */ /* 0x000fc600078e00ff */
[----:B------:R1:W-:Y:S01]  /*41f0*/  STL [R1+0x34a4], R150 ;  /* 0x0034a49601007387 */ /* 0x0003e20000100800 */
[----:B------:R-:W-:Y:S01]  /*4200*/  IMAD.HI.U32 R149, R5, R146, RZ ;  /* 0x0000009205957227 */ /* 0x000fe200078e00ff */
[----:B--2---:R-:W-:-:S03]  /*4210*/  IABS R148, R148 ;  /* 0x0000009400947213 */ /* 0x004fc60000000000 */
[----:B------:R-:W-:Y:S02]  /*4220*/  IMAD R137, R7, R2, R137 ;  /* 0x0000000207897224 */ /* 0x000fe400078e0289 */
[----:B------:R-:W-:Y:S01]  /*4230*/  IMAD.HI.U32 R2, R5, R139, RZ ;  /* 0x0000008b05027227 */ /* 0x000fe200078e00ff */
[----:B-1----:R-:W-:-:S03]  /*4240*/  IABS R150, R150 ;  /* 0x0000009600967213 */ /* 0x002fc60000000000 */
[----:B------:R-:W-:Y:S01]  /*4250*/  IMAD.MOV R0, RZ, RZ, -R0 ;  /* 0x000000ffff007224 */ /* 0x000fe200078e0a00 */
[----:B------:R-:W-:Y:S01]  /*4260*/  IADD3 R2, -R2, RZ, RZ ;  /* 0x000000ff02027210 */ /* 0x000fe20007ffe1ff */
[----:B------:R-:W-:Y:S02]  /*4270*/  IMAD.MOV R149, RZ, RZ, -R149 ;  /* 0x000000ffff957224 */ /* 0x000fe400078e0a95 */
[----:B------:R-:W-:Y:S02]  /*4280*/  IMAD R140, R7, R0, R140 ;  /* 0x00000000078c7224 */ /* 0x000fe400078e028c */
[----:B------:R-:W-:-:S04]  /*4290*/  IMAD.HI.U32 R0, R5, R143, RZ ;  /* 0x0000008f05007227 */ /* 0x000fc800078e00ff */
[C---:B------:R-:W-:Y:S01]  /*42a0*/  IMAD R146, R7.reuse, R149, R146 ;  /* 0x0000009507927224 */ /* 0x040fe200078e0292 */
[----:B------:R-:W-:Y:S01]  /*42b0*/  IABS R149, R151 ;  /* 0x0000009700957213 */ /* 0x000fe20000000000 */
[----:B------:R-:W-:Y:S01]  /*42c0*/  IMAD R139, R7, R2, R139 ;  /* 0x00000002078b7224 */ /* 0x000fe200078e028b */
[----:B------:R-:W-:Y:S01]  /*42d0*/  IADD3 R151, R212, 0x97, RZ ;  /* 0x00000097d4977810 */ /* 0x000fe20007ffe0ff */
[----:B------:R-:W-:Y:S01]  /*42e0*/  IMAD.HI.U32 R2, R5, R142, RZ ;  /* 0x0000008e05027227 */ /* 0x000fe200078e00ff */
[----:B------:R-:W-:-:S03]  /*42f0*/  IADD3 R0, -R0, RZ, RZ ;  /* 0x000000ff00007210 */ /* 0x000fc60007ffe1ff */
[----:B------:R1:W-:Y:S01]  /*4300*/  STL [R1+0x34a8], R151 ;  /* 0x0034a89701007387 */ /* 0x0003e20000100800 */
[----:B------:R-:W-:Y:S02]  /*4310*/  IMAD.MOV R2, RZ, RZ, -R2 ;  /* 0x000000ffff027224 */ /* 0x000fe400078e0a02 */
[----:B------:R-:W-:Y:S01]  /*4320*/  IMAD R143, R7, R0, R143 ;  /* 0x00000000078f7224 */ /* 0x000fe200078e028f */
[----:B------:R-:W-:Y:S01]  /*4330*/  STL [R1+0x34b4], R235 ;  /* 0x0034b4eb01007387 */ /* 0x000fe20000100800 */
[----:B------:R-:W-:-:S03]  /*4340*/  IMAD.HI.U32 R0, R5, R145, RZ ;  /* 0x0000009105007227 */ /* 0x000fc600078e00ff */
[----:B------:R2:W-:Y:S01]  /*4350*/  STL [R1+0x34bc], R153 ;  /* 0x0034bc9901007387 */ /* 0x0005e20000100800 */
[----:B------:R-:W-:Y:S01]  /*4360*/  IMAD R142, R7, R2, R142 ;  /* 0x00000002078e7224 */ /* 0x000fe200078e028e */
[----:B-1----:R-:W-:Y:S01]  /*4370*/  IABS R151, R151 ;  /* 0x0000009700977213 */ /* 0x002fe20000000000 */
[C---:B------:R-:W-:Y:S01]  /*4380*/  IMAD.HI.U32 R2, R5.reuse, R144, RZ ;  /* 0x0000009005027227 */ /* 0x040fe200078e00ff */
[----:B------:R-:W-:Y:S03]  /*4390*/  STL [R1+0x34b0], R156 ;  /* 0x0034b09c01007387 */ /* 0x000fe60000100800 */
[----:B------:R-:W-:Y:S01]  /*43a0*/  IMAD.HI.U32 R154, R5, R151, RZ ;  /* 0x00000097059a7227 */ /* 0x000fe200078e00ff */
[----:B------:R1:W-:Y:S01]  /*43b0*/  STL [R1+0x34b8], R155 ;  /* 0x0034b89b01007387 */ /* 0x0003e20000100800 */
[----:B--2---:R-:W-:Y:S02]  /*43c0*/  IABS R153, R153 ;  /* 0x0000009900997213 */ /* 0x004fe40000000000 */
[----:B------:R-:W-:Y:S01]  /*43d0*/  IMAD.MOV R0, RZ, RZ, -R0 ;  /* 0x000000ffff007224 */ /* 0x000fe200078e0a00 */
[----:B------:R-:W-:Y:S01]  /*43e0*/  IADD3 R154, -R154, RZ, RZ ;  /* 0x000000ff9a9a7210 */ /* 0x000fe20007ffe1ff */
[----:B------:R-:W-:-:S02]  /*43f0*/  IMAD.MOV R2, RZ, RZ, -R2 ;  /* 0x000000ffff027224 */ /* 0x000fc400078e0a02 */
[----:B------:R-:W-:Y:S02]  /*4400*/  IMAD R145, R7, R0, R145 ;  /* 0x0000000007917224 */ /* 0x000fe400078e0291 */
[----:B------:R-:W-:Y:S01]  /*4410*/  IMAD.HI.U32 R0, R5, R148, RZ ;  /* 0x0000009405007227 */ /* 0x000fe200078e00ff */
[----:B-1----:R-:W-:-:S03]  /*4420*/  IABS R155, R155 ;  /* 0x0000009b009b7213 */ /* 0x002fc60000000000 */
[----:B------:R-:W-:Y:S02]  /*4430*/  IMAD R144, R7, R2, R144 ;  /* 0x0000000207907224 */ /* 0x000fe400078e0290 */
[----:B------:R-:W-:-:S04]  /*4440*/  IMAD.HI.U32 R2, R5, R147, RZ ;  /* 0x0000009305027227 */ /* 0x000fc800078e00ff */
[C---:B------:R-:W-:Y:S01]  /*4450*/  IMAD R151, R7.reuse, R154, R151 ;  /* 0x0000009a07977224 */ /* 0x040fe200078e0297 */
[----:B------:R-:W-:Y:S01]  /*4460*/  IABS R154, R156 ;  /* 0x0000009c009a7213 */ /* 0x000fe20000000000 */
[----:B------:R-:W-:Y:S01]  /*4470*/  IMAD.MOV R0, RZ, RZ, -R0 ;  /* 0x000000ffff007224 */ /* 0x000fe200078e0a00 */
[----:B------:R-:W-:Y:S02]  /*4480*/  IADD3 R156, R212, 0x9c, RZ ;  /* 0x0000009cd49c7810 */ /* 0x000fe40007ffe0ff */
[----:B------:R-:W-:Y:S01]  /*4490*/  IADD3 R2, -R2, RZ, RZ ;  /* 0x000000ff02027210 */ /* 0x000fe20007ffe1ff */
[----:B------:R-:W-:Y:S02]  /*44a0*/  IMAD R148, R7, R0, R148 ;  /* 0x0000000007947224 */ /* 0x000fe400078e0294 */
[----:B------:R-:W-:Y:S01]  /*44b0*/  IMAD.HI.U32 R0, R5, R150, RZ ;  /* 0x0000009605007227 */ /* 0x000fe200078e00ff */
[----:B------:R1:W-:Y:S03]  /*44c0*/  STL [R1+0x34c4], R156 ;  /* 0x0034c49c01007387 */ /* 0x0003e60000100800 */
[----:B------:R-:W-:Y:S01]  /*44d0*/  IMAD R147, R7, R2, R147 ;  /* 0x0000000207937224 */ /* 0x000fe200078e0293 */
[----:B------:R-:W-:Y:S01]  /*44e0*/  STL [R1+0x34cc], R236 ;  /* 0x0034ccec01007387 */ /* 0x000fe20000100800 */
[----:B------:R-:W-:-:S02]  /*44f0*/  IMAD.MOV R0, RZ, RZ, -R0 ;  /* 0x000000ffff007224 */ /* 0x000fc400078e0a00 */
[----:B------:R-:W-:Y:S01]  /*4500*/  IMAD.HI.U32 R2, R5, R149, RZ ;  /* 0x0000009505027227 */ /* 0x000fe200078e00ff */
[----:B------:R2:W-:Y:S01]  /*4510*/  STL [R1+0x34d8], R158 ;  /* 0x0034d89e01007387 */ /* 0x0005e20000100800 */
[----:B-1----:R-:W-:Y:S02]  /*4520*/  IABS R156, R156 ;  /* 0x0000009c009c7213 */ /* 0x002fe40000000000 */
[----:B------:R-:W-:Y:S01]  /*4530*/  IMAD R150, R7, R0, R150 ;  /* 0x0000000007967224 */ /* 0x000fe200078e0296 */
[----:B------:R-:W-:Y:S01]  /*4540*/  STL [R1+0x34d0], R161 ;  /* 0x0034d0a101007387 */ /* 0x000fe20000100800 */
[----:B------:R-:W-:Y:S02]  /*4550*/  IMAD.MOV R2, RZ, RZ, -R2 ;  /* 0x000000ffff027224 */ /* 0x000fe400078e0a02 */
[----:B------:R-:W-:Y:S01]  /*4560*/  IMAD.HI.U32 R159, R5, R156, RZ ;  /* 0x0000009c059f7227 */ /* 0x000fe200078e00ff */
[----:B------:R1:W-:Y:S01]  /*4570*/  STL [R1+0x34dc], R160 ;  /* 0x0034dca001007387 */ /* 0x0003e20000100800 */
[----:B--2---:R-:W-:-:S02]  /*4580*/  IABS R158, R158 ;  /* 0x0000009e009e7213 */ /* 0x004fc40000000000 */
[----:B------:R-:W-:-:S04]  /*4590*/  IMAD.HI.U32 R0, R5, R153, RZ ;  /* 0x0000009905007227 */ /* 0x000fc800078e00ff */
[----:B------:R-:W-:Y:S02]  /*45a0*/  IMAD.MOV R159, RZ, RZ, -R159 ;  /* 0x000000ffff9f7224 */ /* 0x000fe400078e0a9f */
[----:B------:R-:W-:Y:S01]  /*45b0*/  IMAD R149, R7, R2, R149 ;  /* 0x0000000207957224 */ /* 0x000fe200078e0295 */
[----:B-1----:R-:W-:Y:S01]  /*45c0*/  IABS R160, R160 ;  /* 0x000000a000a07213 */ /* 0x002fe20000000000 */
[----:B------:R-:W-:Y:S02]  /*45d0*/  IMAD.MOV R0, RZ, RZ, -R0 ;  /* 0x000000ffff007224 */ /* 0x000fe400078e0a00 */
[----:B------:R-:W-:-:S04]  /*45e0*/  IMAD.HI.U32 R2, R5, R152, RZ ;  /* 0x0000009805027227 */ /* 0x000fc800078e00ff */
[C---:B------:R-:W-:Y:S01]  /*45f0*/  IMAD R156, R7.reuse, R159, R156 ;  /* 0x0000009f079c7224 */ /* 0x040fe200078e029c */
[----:B------:R-:W-:Y:S01]  /*4600*/  IABS R159, R161 ;  /* 0x000000a1009f7213 */ /* 0x000fe20000000000 */
[----:B------:R-:W-:Y:S01]  /*4610*/  IMAD R153, R7, R0, R153 ;  /* 0x0000000007997224 */ /* 0x000fe200078e0299 */
[----:B------:R-:W-:Y:S01]  /*4620*/  IADD3 R161, R212, 0xa1, RZ ;  /* 0x000000a1d4a17810 */ /* 0x000fe20007ffe0ff */
[----:B------:R-:W-:Y:S02]  /*4630*/  IMAD.MOV R2, RZ, RZ, -R2 ;  /* 0x000000ffff027224 */ /* 0x000fe400078e0a02 */
[----:B------:R-:W-:Y:S02]  /*4640*/  IMAD.HI.U32 R0, R5, R155, RZ ;  /* 0x0000009b05007227 */ /* 0x000fe400078e00ff */
[----:B------:R1:W-:Y:S02]  /*4650*/  STL [R1+0x34e0], R161 ;  /* 0x0034e0a101007387 */ /* 0x0003e40000100800 */
[----:B------:R-:W-:Y:S01]  /*4660*/  IMAD R152, R7, R2, R152 ;  /* 0x0000000207987224 */ /* 0x000fe200078e0298 */
[----:B------:R-:W-:Y:S01]  /*4670*/  IADD3 R0, -R0, RZ, RZ ;  /* 0x000000ff00007210 */ /* 0x000fe20007ffe1ff */
[----:B------:R-:W-:Y:S01]  /*4680*/  IMAD.HI.U32 R2, R5, R154, RZ ;  /* 0x0000009a05027227 */ /* 0x000fe200078e00ff */
[----:B------:R-:W-:Y:S03]  /*4690*/  STL [R1+0x34e8], R237 ;  /* 0x0034e8ed01007387 */ /* 0x000fe60000100800 */
[----:B------:R-:W-:Y:S01]  /*46a0*/  IMAD.MOV R2, RZ, RZ, -R2 ;  /* 0x000000ffff027224 */ /* 0x000fe200078e0a02 */
[----:B------:R2:W-:Y:S01]  /*46b0*/  STL [R1+0x34ec], R163 ;  /* 0x0034eca301007387 */ /* 0x0005e20000100800 */
[----:B-1----:R-:W-:Y:S01]  /*46c0*/  IABS R161, R161 ;  /* 0x000000a100a17213 */ /* 0x002fe20000000000 */
[----:B------:R-:W-:-:S02]  /*46d0*/  IMAD R155, R7, R0, R155 ;  /* 0x00000000079b7224 */ /* 0x000fc400078e029b */
[C---:B------:R-:W-:Y:S01]  /*46e0*/  IMAD.HI.U32 R0, R5.reuse, R158, RZ ;  /* 0x0000009e05007227 */ /* 0x040fe200078e00ff */
[----:B------:R-:W-:Y:S03]  /*46f0*/  STL [R1+0x34f4], R166 ;  /* 0x0034f4a601007387 */ /* 0x000fe60000100800 */
[----:B------:R-:W-:Y:S01]  /*4700*/  IMAD.HI.U32 R164, R5, R161, RZ ;  /* 0x000000a105a47227 */ /* 0x000fe200078e00ff */
[----:B------:R1:W-:Y:S01]  /*4710*/  STL [R1+0x34f8], R165 ;  /* 0x0034f8a501007387 */ /* 0x0003e20000100800 */
[----:B--2---:R-:W-:Y:S02]  /*4720*/  IABS R163, R163 ;  /* 0x000000a300a37213 */ /* 0x004fe40000000000 */
[----:B------:R-:W-:Y:S02]  /*4730*/  IMAD R154, R7, R2, R154 ;  /* 0x00000002079a7224 */ /* 0x000fe400078e029a */
[----:B------:R-:W-:-:S04]  /*4740*/  IMAD.HI.U32 R2, R5, R157, RZ ;  /* 0x0000009d05027227 */ /* 0x000fc800078e00ff */
[----:B------:R-:W-:Y:S01]  /*4750*/  IMAD.MOV R164, RZ, RZ, -R164 ;  /* 0x000000ffffa47224 */ /* 0x000fe200078e0aa4 */
[----:B-1----:R-:W-:Y:S01]  /*4760*/  IABS R165, R165 ;  /* 0x000000a500a57213 */ /* 0x002fe20000000000 */
[----:B------:R-:W-:Y:S02]  /*4770*/  IMAD.MOV R0, RZ, RZ, -R0 ;  /* 0x000000ffff007224 */ /* 0x000fe400078e0a00 */
[----:B------:R-:W-:Y:S02]  /*4780*/  IMAD.MOV R2, RZ, RZ, -R2 ;  /* 0x000000ffff027224 */ /* 0x000fe400078e0a02 */
[C---:B------:R-:W-:Y:S01]  /*4790*/  IMAD R161, R7.reuse, R164, R161 ;  /* 0x000000a407a17224 */ /* 0x040fe200078e02a1 */
[----:B------:R-:W-:Y:S01]  /*47a0*/  IABS R164, R166 ;  /* 0x000000a600a47213 */ /* 0x000fe20000000000 */
[----:B------:R-:W-:Y:S01]  /*47b0*/  IMAD R158, R7, R0, R158 ;  /* 0x00000000079e7224 */ /* 0x000fe200078e029e */
[----:B------:R-:W-:Y:S01]  /*47c0*/  IADD3 R166, R212, 0xa6, RZ ;  /* 0x000000a6d4a67810 */ /* 0x000fe20007ffe0ff */
[----:B------:R-:W-:-:S04]  /*47d0*/  IMAD.HI.U32 R0, R5, R160, RZ ;  /* 0x000000a005007227 */ /* 0x000fc800078e00ff */
[----:B------:R-:W-:Y:S01]  /*47e0*/  IMAD R157, R7, R2, R157 ;  /* 0x00000002079d7224 */ /* 0x000fe200078e029d */
[----:B------:R1:W-:Y:S01]  /*47f0*/  STL [R1+0x3500], R166 ;  /* 0x003500a601007387 */ /* 0x0003e20000100800 */
[----:B------:R-:W-:-:S03]  /*4800*/  IMAD.HI.U32 R2, R5, R159, RZ ;  /* 0x0000009f05027227 */ /* 0x000fc600078e00ff */
[----:B------:R-:W-:Y:S01]  /*4810*/  STL [R1+0x3504], R238 ;  /* 0x003504ee01007387 */ /* 0x000fe20000100800 */
[----:B------:R-:W-:Y:S01]  /*4820*/  IMAD.MOV R0, RZ, RZ, -R0 ;  /* 0x000000ffff007224 */ /* 0x000fe200078e0a00 */
[----:B------:R-:W-:Y:S02]  /*4830*/  IADD3 R2, -R2, RZ, RZ ;  /* 0x000000ff02027210 */ /* 0x000fe40007ffe1ff */
[----:B------:R2:W-:Y:S01]  /*4840*/  STL [R1+0x3518], R168 ;  /* 0x003518a801007387 */ /* 0x0005e20000100800 */
[----:B------:R-:W-:Y:S01]  /*4850*/  IMAD R160, R7, R0, R160 ;  /* 0x0000000007a07224 */ /* 0x000fe200078e02a0 */
[----:B-1----:R-:W-:Y:S01]  /*4860*/  IABS R166, R166 ;  /* 0x000000a600a67213 */ /* 0x002fe20000000000 */
[C---:B------:R-:W-:Y:S01]  /*4870*/  IMAD.HI.U32 R0, R5.reuse, R163, RZ ;  /* 0x000000a305007227 */ /* 0x040fe200078e00ff */
[----:B------:R-:W-:Y:S03]  /*4880*/  STL [R1+0x350c], R171 ;  /* 0x00350cab01007387 */ /* 0x000fe60000100800 */
[----:B------:R-:W-:Y:S01]  /*4890*/  IMAD.HI.U32 R169, R5, R166, RZ ;  /* 0x000000a605a97227 */ /* 0x000fe200078e00ff */
[----:B------:R-:W-:Y:S01]  /*48a0*/  IADD3 R0, -R0, RZ, RZ ;  /* 0x000000ff00007210 */ /* 0x000fe20007ffe1ff */
[----:B------:R1:W-:Y:S01]  /*48b0*/  STL [R1+0x3510], R170 ;  /* 0x003510aa01007387 */ /* 0x0003e20000100800 */
[----:B--2---:R-:W-:Y:S01]  /*48c0*/  IABS R168, R168 ;  /* 0x000000a800a87213 */ /* 0x004fe20000000000 */
[----:B------:R-:W-:-:S02]  /*48d0*/  IMAD R159, R7, R2, R159 ;  /* 0x00000002079f7224 */ /* 0x000fc400078e029f */
[----:B------:R-:W-:-:S04]  /*48e0*/  IMAD.HI.U32 R2, R5, R162, RZ ;  /* 0x000000a205027227 */ /* 0x000fc800078e00ff */
[----:B------:R-:W-:Y:S02]  /*48f0*/  IMAD.MOV R169, RZ, RZ, -R169 ;  /* 0x000000ffffa97224 */ /* 0x000fe400078e0aa9 */
[----:B------:R-:W-:Y:S01]  /*4900*/  IMAD.MOV R2, RZ, RZ, -R2 ;  /* 0x000000ffff027224 */ /* 0x000fe200078e0a02 */
[----:B-1----:R-:W-:Y:S01]  /*4910*/  IABS R170, R170 ;  /* 0x000000aa00aa7213 */ /* 0x002fe20000000000 */
[C---:B------:R-:W-:Y:S02]  /*4920*/  IMAD R163, R7.reuse, R0, R163 ;  /* 0x0000000007a37224 */ /* 0x040fe400078e02a3 */
[----:B------:R-:W-:Y:S01]  /*4930*/  IMAD R166, R7, R169, R166 ;  /* 0x000000a907a67224 */ /* 0x000fe200078e02a6 */
[----:B------:R-:W-:Y:S01]  /*4940*/  IABS R169, R171 ;  /* 0x000000ab00a97213 */ /* 0x000fe20000000000 */
[----:B------:R-:W-:Y:S01]  /*4950*/  IMAD.HI.U32 R0, R5, R165, RZ ;  /* 0x000000a505007227 */ /* 0x000fe200078e00ff */
[----:B------:R-:W-:-:S03]  /*4960*/  IADD3 R171, R212, 0xab, RZ ;  /* 0x000000abd4ab7810 */ /* 0x000fc60007ffe0ff */
[----:B------:R-:W-:Y:S02]  /*4970*/  IMAD R162, R7, R2, R162 ;  /* 0x0000000207a27224 */ /* 0x000fe400078e02a2 */
[----:B------:R-:W-:Y:S01]  /*4980*/  IMAD.HI.U32 R2, R5, R164, RZ ;  /* 0x000000a405027227 */ /* 0x000fe200078e00ff */
[----:B------:R1:W-:Y:S03]  /*4990*/  STL [R1+0x3514], R171 ;  /* 0x003514ab01007387 */ /* 0x0003e60000100800 */
[----:B------:R-:W-:Y:S01]  /*49a0*/  IMAD.MOV R0, RZ, RZ, -R0 ;  /* 0x000000ffff007224 */ /* 0x000fe200078e0a00 */
[----:B------:R-:W-:Y:S01]  /*49b0*/  STL [R1+0x3528], R239 ;  /* 0x003528ef01007387 */ /* 0x000fe20000100800 */
[----:B------:R-:W-:Y:S02]  /*49c0*/  IMAD.MOV R2, RZ, RZ, -R2 ;  /* 0x000000ffff027224 */ /* 0x000fe400078e0a02 */
[----:B------:R-:W-:Y:S01]  /*49d0*/  IMAD R165, R7, R0, R165 ;  /* 0x0000000007a57224 */ /* 0x000fe200078e02a5 */
[----:B------:R2:W-:Y:S01]  /*49e0*/  STL [R1+0x3530], R173 ;  /* 0x003530ad01007387 */ /* 0x0005e20000100800 */
[----:B------:R-:W-:Y:S01]  /*49f0*/  IMAD.HI.U32 R0, R5, R168, RZ ;  /* 0x000000a805007227 */ /* 0x000fe200078e00ff */
[----:B-1----:R-:W-:-:S02]  /*4a00*/  IABS R171, R171 ;  /* 0x000000ab00ab7213 */ /* 0x002fc40000000000 */
[----:B------:R-:W-:Y:S01]  /*4a10*/  STL [R1+0x3524], R176 ;  /* 0x003524b001007387 */ /* 0x000fe20000100800 */
[----:B------:R-:W-:Y:S02]  /*4a20*/  IMAD R164, R7, R2, R164 ;  /* 0x0000000207a47224 */ /* 0x000fe400078e02a4 */
[C---:B------:R-:W-:Y:S01]  /*4a30*/  IMAD.HI.U32 R2, R5.reuse, R167, RZ ;  /* 0x000000a705027227 */ /* 0x040fe200078e00ff */
[----:B------:R1:W-:Y:S01]  /*4a40*/  STL [R1+0x352c], R175 ;  /* 0x00352caf01007387 */ /* 0x0003e20000100800 */
[----:B--2---:R-:W-:Y:S02]  /*4a50*/  IABS R173, R173 ;  /* 0x000000ad00ad7213 */ /* 0x004fe40000000000 */
[----:B------:R-:W-:Y:S01]  /*4a60*/  IMAD.HI.U32 R174, R5, R171, RZ ;  /* 0x000000ab05ae7227 */ /* 0x000fe200078e00ff */
[----:B------:R-:W-:-:S03]  /*4a70*/  IADD3 R2, -R2, RZ, RZ ;  /* 0x000000ff02027210 */ /* 0x000fc60007ffe1ff */
[----:B------:R-:W-:Y:S01]  /*4a80*/  IMAD.MOV R0, RZ, RZ, -R0 ;  /* 0x000000ffff007224 */ /* 0x000fe200078e0a00 */
[----:B------:R-:W-:Y:S01]  /*4a90*/  IADD3 R174, -R174, RZ, RZ ;  /* 0x000000ffaeae7210 */ /* 0x000fe20007ffe1ff */
[C---:B------:R-:W-:Y:S01]  /*4aa0*/  IMAD R167, R7.reuse, R2, R167 ;  /* 0x0000000207a77224 */ /* 0x040fe200078e02a7 */
[----:B-1----:R-:W-:Y:S01]  /*4ab0*/  IABS R175, R175 ;  /* 0x000000af00af7213 */ /* 0x002fe20000000000 */
[----:B------:R-:W-:Y:S02]  /*4ac0*/  IMAD R168, R7, R0, R168 ;  /* 0x0000000007a87224 */ /* 0x000fe400078e02a8 */
[----:B------:R-:W-:-:S04]  /*4ad0*/  IMAD.HI.U32 R0, R5, R170, RZ ;  /* 0x000000aa05007227 */ /* 0x000fc800078e00ff */
[----:B------:R-:W-:Y:S02]  /*4ae0*/  IMAD.MOV R0, RZ, RZ, -R0 ;  /* 0x000000ffff007224 */ /* 0x000fe400078e0a00 */
[----:B------:R-:W-:Y:S01]  /*4af0*/  IMAD R171, R7, R174, R171 ;  /* 0x000000ae07ab7224 */ /* 0x000fe200078e02ab */
[----:B------:R-:W-:Y:S01]  /*4b00*/  IABS R174, R176 ;  /* 0x000000b000ae7213 */ /* 0x000fe20000000000 */
[----:B------:R-:W-:Y:S01]  /*4b10*/  IMAD.HI.U32 R2, R5, R169, RZ ;  /* 0x000000a905027227 */ /* 0x000fe200078e00ff */
[----:B------:R-:W-:-:S03]  /*4b20*/  IADD3 R176, R212, 0xb0, RZ ;  /* 0x000000b0d4b07810 */ /* 0x000fc60007ffe0ff */
[----:B------:R-:W-:Y:S02]  /*4b30*/  IMAD R170, R7, R0, R170 ;  /* 0x0000000007aa7224 */ /* 0x000fe400078e02aa */
[----:B------:R-:W-:Y:S01]  /*4b40*/  IMAD.MOV R2, RZ, RZ, -R2 ;  /* 0x000000ffff027224 */ /* 0x000fe200078e0a02 */
        /* <DEDUP_REMOVED lines=8> */
[----:B------:R-:W-:Y:S01]  /*4bd0*/  STL [R1+0x3544], R181 ;  /* 0x003544b501007387 */ /* 0x000fe20000100800 */
[----:B------:R-:W-:Y:S02]  /*4be0*/  IMAD R173, R7, R0, R173 ;  /* 0x0000000007ad7224 */ /* 0x000fe400078e02ad */
[----:B------:R-:W-:Y:S01]  /*4bf0*/  IMAD.HI.U32 R179, R5, R176, RZ ;  /* 0x000000b005b37227 */ /* 0x000fe200078e00ff */
[----:B------:R1:W-:Y:S01]  /*4c00*/  STL [R1+0x3550], R180 ;  /* 0x003550b401007387 */ /* 0x0003e20000100800 */
[----:B--2---:R-:W-:-:S02]  /*4c10*/  IABS R178, R178 ;  /* 0x000000b200b27213 */ /* 0x004fc40000000000 */
[----:B------:R-:W-:Y:S02]  /*4c20*/  IMAD.MOV R2, RZ, RZ, -R2 ;  /* 0x000000ffff027224 */ /* 0x000fe400078e0a02 */
[----:B------:R-:W-:-:S04]  /*4c30*/  IMAD.HI.U32 R0, R5, R175, RZ ;  /* 0x000000af05007227 */ /* 0x000fc800078e00ff */
[----:B------:R-:W-:Y:S01]  /*4c40*/  IMAD.MOV R179, RZ, RZ, -R179 ;  /* 0x000000ffffb37224 */ /* 0x000fe200078e0ab3 */
[----:B------:R-:W-:Y:S01]  /*4c50*/  IADD3 R0, -R0, RZ, RZ ;  /* 0x000000ff00007210 */ /* 0x000fe20007ffe1ff */
[----:B------:R-:W-:Y:S01]  /*4c60*/  IMAD R172, R7, R2, R172 ;  /* 0x0000000207ac7224 */ /* 0x000fe200078e02ac */
[----:B-1----:R-:W-:Y:S01]  /*4c70*/  IABS R180, R180 ;  /* 0x000000b400b47213 */ /* 0x002fe20000000000 */
[----:B------:R-:W-:-:S04]  /*4c80*/  IMAD.HI.U32 R2, R5, R174, RZ ;  /* 0x000000ae05027227 */ /* 0x000fc800078e00ff */
[C---:B------:R-:W-:Y:S01]  /*4c90*/  IMAD R176, R7.reuse, R179, R176 ;  /* 0x000000b307b07224 */ /* 0x040fe200078e02b0 */
[----:B------:R-:W-:Y:S01]  /*4ca0*/  IABS R179, R181 ;  /* 0x000000b500b37213 */ /* 0x000fe20000000000 */
[----:B------:R-:W-:Y:S01]  /*4cb0*/  IMAD.MOV R2, RZ, RZ, -R2 ;  /* 0x000000ffff027224 */ /* 0x000fe200078e0a02 */
[----:B------:R-:W-:Y:S01]  /*4cc0*/  IADD3 R181, R212, 0xb5, RZ ;  /* 0x000000b5d4b57810 */ /* 0x000fe20007ffe0ff */
[----:B------:R-:W-:Y:S02]  /*4cd0*/  IMAD R175, R7, R0, R175 ;  /* 0x0000000007af7224 */ /* 0x000fe400078e02af */
        /* <DEDUP_REMOVED lines=21> */
[C---:B------:R-:W-:Y:S02]  /*4e30*/  IMAD R180, R7.reuse, R0, R180 ;  /* 0x0000000007b47224 */ /* 0x040fe400078e02b4 */
[----:B------:R-:W-:Y:S01]  /*4e40*/  IMAD R181, R7, R184, R181 ;  /* 0x000000b807b57224 */ /* 0x000fe200078e02b5 */
[----:B------:R-:W-:Y:S01]  /*4e50*/  IABS R184, R186 ;  /* 0x000000ba00b87213 */ /* 0x000fe20000000000 */
[----:B------:R-:W-:Y:S01]  /*4e60*/  IMAD.HI.U32 R0, R5, R183, RZ ;  /* 0x000000b705007227 */ /* 0x000fe200078e00ff */
[----:B------:R-:W-:-:S03]  /*4e70*/  IADD3 R186, R212, 0xba, RZ ;  /* 0x000000bad4ba7810 */ /* 0x000fc60007ffe0ff */
[----:B------:R-:W-:Y:S01]  /*4e80*/  IMAD R179, R7, R2, R179 ;  /* 0x0000000207b37224 */ /* 0x000fe200078e02b3 */
[----:B------:R-:W-:Y:S01]  /*4e90*/  IADD3 R0, -R0, RZ, RZ ;  /* 0x000000ff00007210 */ /* 0x000fe20007ffe1ff */
[----:B------:R-:W-:Y:S01]  /*4ea0*/  IMAD.HI.U32 R2, R5, R182, RZ ;  /* 0x000000b605027227 */ /* 0x000fe200078e00ff */
[----:B------:R1:W-:Y:S03]  /*4eb0*/  STL [R1+0x3570], R186 ;  /* 0x003570ba01007387 */ /* 0x0003e60000100800 */
[----:B------:R-:W-:Y:S01]  /*4ec0*/  IMAD.MOV R2, RZ, RZ, -R2 ;  /* 0x000000ffff027224 */ /* 0x000fe200078e0a02 */
[----:B------:R-:W-:Y:S01]  /*4ed0*/  STL [R1+0x3574], R242 ;  /* 0x003574f201007387 */ /* 0x000fe20000100800 */
[----:B------:R-:W-:Y:S02]  /*4ee0*/  IMAD R183, R7, R0, R183 ;  /* 0x0000000007b77224 */ /* 0x000fe400078e02b7 */
[----:B------:R-:W-:Y:S01]  /*4ef0*/  IMAD.HI.U32 R0, R5, R185, RZ ;  /* 0x000000b905007227 */ /* 0x000fe200078e00ff */
[----:B------:R2:W-:Y:S01]  /*4f00*/  STL [R1+0x3588], R188 ;  /* 0x003588bc01007387 */ /* 0x0005e20000100800 */
[----:B-1----:R-:W-:-:S02]  /*4f10*/  IABS R186, R186 ;  /* 0x000000ba00ba7213 */ /* 0x002fc40000000000 */
[----:B------:R-:W-:Y:S01]  /*4f20*/  IMAD R182, R7, R2, R182 ;  /* 0x0000000207b67224 */ /* 0x000fe200078e02b6 */
[----:B------:R-:W-:Y:S01]  /*4f30*/  STL [R1+0x357c], R191 ;  /* 0x00357cbf01007387 */ /* 0x000fe20000100800 */
[----:B------:R-:W-:-:S03]  /*4f40*/  IMAD.HI.U32 R2, R5, R184, RZ ;  /* 0x000000b805027227 */ /* 0x000fc600078e00ff */
[----:B------:R1:W-:Y:S01]  /*4f50*/  STL [R1+0x3580], R190 ;  /* 0x003580be01007387 */ /* 0x0003e20000100800 */
[----:B------:R-:W-:Y:S01]  /*4f60*/  IMAD.HI.U32 R189, R5, R186, RZ ;  /* 0x000000ba05bd7227 */ /* 0x000fe200078e00ff */
[----:B--2---:R-:W-:-:S03]  /*4f70*/  IABS R188, R188 ;  /* 0x000000bc00bc7213 */ /* 0x004fc60000000000 */
[----:B------:R-:W-:Y:S02]  /*4f80*/  IMAD.MOV R0, RZ, RZ, -R0 ;  /* 0x000000ffff007224 */ /* 0x000fe400078e0a00 */
[----:B------:R-:W-:Y:S02]  /*4f90*/  IMAD.MOV R189, RZ, RZ, -R189 ;  /* 0x000000ffffbd7224 */ /* 0x000fe400078e0abd */
[----:B------:R-:W-:Y:S01]  /*4fa0*/  IMAD.MOV R2, RZ, RZ, -R2 ;  /* 0x000000ffff027224 */ /* 0x000fe200078e0a02 */
[----:B-1----:R-:W-:Y:S01]  /*4fb0*/  IABS R190, R190 ;  /* 0x000000be00be7213 */ /* 0x002fe20000000000 */
[----:B------:R-:W-:Y:S02]  /*4fc0*/  IMAD R185, R7, R0, R185 ;  /* 0x0000000007b97224 */ /* 0x000fe400078e02b9 */
[----:B------:R-:W-:-:S04]  /*4fd0*/  IMAD.HI.U32 R0, R5, R188, RZ ;  /* 0x000000bc05007227 */ /* 0x000fc800078e00ff */
[C---:B------:R-:W-:Y:S01]  /*4fe0*/  IMAD R186, R7.reuse, R189, R186 ;  /* 0x000000bd07ba7224 */ /* 0x040fe200078e02ba */
[----:B------:R-:W-:Y:S01]  /*4ff0*/  IABS R189, R191 ;  /* 0x000000bf00bd7213 */ /* 0x000fe20000000000 */
[----:B------:R-:W-:Y:S01]  /*5000*/  IMAD R184, R7, R2, R184 ;  /* 0x0000000207b87224 */ /* 0x000fe200078e02b8 */
[----:B------:R-:W-:Y:S01]  /*5010*/  IADD3 R191, R212, 0xbf, RZ ;  /* 0x000000bfd4bf7810 */ /* 0x000fe20007ffe0ff */
[----:B------:R-:W-:-:S04]  /*5020*/  IMAD.HI.U32 R2, R5, R187, RZ ;  /* 0x000000bb05027227 */ /* 0x000fc800078e00ff */
[----:B------:R-:W-:Y:S01]  /*5030*/  IMAD.MOV R0, RZ, RZ, -R0 ;  /* 0x000000ffff007224 */ /* 0x000fe200078e0a00 */
[----:B------:R1:W-:Y:S01]  /*5040*/  STL [R1+0x3584], R191 ;  /* 0x003584bf01007387 */ /* 0x0003e20000100800 */
[----:B------:R-:W-:Y:S02]  /*5050*/  IADD3 R2, -R2, RZ, RZ ;  /* 0x000000ff02027210 */ /* 0x000fe40007ffe1ff */
[----:B------:R-:W-:Y:S01]  /*5060*/  IMAD R188, R7, R0, R188 ;  /* 0x0000000007bc7224 */ /* 0x000fe200078e02bc */
[----:B------:R-:W-:Y:S01]  /*5070*/  STL [R1+0x3594], R243 ;  /* 0x003594f301007387 */ /* 0x000fe20000100800 */
[----:B------:R-:W-:-:S03]  /*5080*/  IMAD.HI.U32 R0, R5, R190, RZ ;  /* 0x000000be05007227 */ /* 0x000fc600078e00ff */
[----:B------:R2:W-:Y:S01]  /*5090*/  STL [R1+0x35a0], R193 ;  /* 0x0035a0c101007387 */ /* 0x0005e20000100800 */
[----:B------:R-:W-:Y:S01]  /*50a0*/  IMAD R187, R7, R2, R187 ;  /* 0x0000000207bb7224 */ /* 0x000fe200078e02bb */
[----:B-1----:R-:W-:Y:S01]  /*50b0*/  IABS R191, R191 ;  /* 0x000000bf00bf7213 */ /* 0x002fe20000000000 */
[----:B------:R-:W-:Y:S01]  /*50c0*/  IMAD.MOV R0, RZ, RZ, -R0 ;  /* 0x000000ffff007224 */ /* 0x000fe200078e0a00 */
[----:B------:R-:W-:Y:S01]  /*50d0*/  STL [R1+0x3590], R196 ;  /* 0x003590c401007387 */ /* 0x000fe20000100800 */
[----:B------:R-:W-:-:S03]  /*50e0*/  IMAD.HI.U32 R2, R5, R189, RZ ;  /* 0x000000bd05027227 */ /* 0x000fc600078e00ff */
[----:B------:R1:W-:Y:S01]  /*50f0*/  STL [R1+0x359c], R195 ;  /* 0x00359cc301007387 */ /* 0x0003e20000100800 */
[----:B------:R-:W-:Y:S01]  /*5100*/  IMAD.HI.U32 R194, R5, R191, RZ ;  /* 0x000000bf05c27227 */ /* 0x000fe200078e00ff */
[----:B--2---:R-:W-:-:S03]  /*5110*/  IABS R193, R193 ;  /* 0x000000c100c17213 */ /* 0x004fc60000000000 */
[----:B------:R-:W-:Y:S01]  /*5120*/  IMAD R190, R7, R0, R190 ;  /* 0x0000000007be7224 */ /* 0x000fe200078e02be */
[----:B------:R-:W-:Y:S01]  /*5130*/  IADD3 R194, -R194, RZ, RZ ;  /* 0x000000ffc2c27210 */ /* 0x000fe20007ffe1ff */
[----:B------:R-:W-:Y:S02]  /*5140*/  IMAD.MOV R2, RZ, RZ, -R2 ;  /* 0x000000ffff027224 */ /* 0x000fe400078e0a02 */
[----:B------:R-:W-:Y:S01]  /*5150*/  IMAD.HI.U32 R0, R5, R193, RZ ;  /* 0x000000c105007227 */ /* 0x000fe200078e00ff */
[----:B-1----:R-:W-:-:S03]  /*5160*/  IABS R195, R195 ;  /* 0x000000c300c37213 */ /* 0x002fc60000000000 */
[----:B------:R-:W-:Y:S02]  /*5170*/  IMAD R189, R7, R2, R189 ;  /* 0x0000000207bd7224 */ /* 0x000fe400078e02bd */
        /* <DEDUP_REMOVED lines=11> */
[----:B------:R-:W-:Y:S01]  /*5230*/  STL [R1+0x35c0], R244 ;  /* 0x0035c0f401007387 */ /* 0x000fe20000100800 */
[----:B------:R-:W-:-:S03]  /*5240*/  IMAD.HI.U32 R2, R5, R194, RZ ;  /* 0x000000c205027227 */ /* 0x000fc600078e00ff */
[----:B------:R2:W-:Y:S01]  /*5250*/  STL [R1+0x35e8], R198 ;  /* 0x0035e8c601007387 */ /* 0x0005e20000100800 */
[----:B------:R-:W-:Y:S01]  /*5260*/  IMAD.MOV R2, RZ, RZ, -R2 ;  /* 0x000000ffff027224 */ /* 0x000fe200078e0a02 */
[----:B-1----:R-:W-:Y:S01]  /*5270*/  IABS R196, R196 ;  /* 0x000000c400c47213 */ /* 0x002fe20000000000 */
[C---:B------:R-:W-:Y:S01]  /*5280*/  IMAD R195, R7.reuse, R0, R195 ;  /* 0x0000000007c37224 */ /* 0x040fe200078e02c3 */
[----:B------:R1:W-:Y:S01]  /*5290*/  STL [R1+0x35cc], R199 ;  /* 0x0035ccc701007387 */ /* 0x0003e20000100800 */
[----:B------:R-:W-:Y:S02]  /*52a0*/  IMAD R194, R7, R2, R194 ;  /* 0x0000000207c27224 */ /* 0x000fe400078e02c2 */
[C---:B------:R-:W-:Y:S01]  /*52b0*/  IMAD.HI.U32 R2, R5.reuse, R197, RZ ;  /* 0x000000c505027227 */ /* 0x040fe200078e00ff */
[----:B------:R-:W-:Y:S01]  /*52c0*/  STL [R1+0x176c], R200 ;  /* 0x00176cc801007387 */ /* 0x000fe20000100800 */
[----:B--2---:R-:W-:Y:S02]  /*52d0*/  IABS R198, R198 ;  /* 0x000000c600c67213 */ /* 0x004fe40000000000 */
[----:B------:R-:W-:Y:S01]  /*52e0*/  IMAD.MOV R2, RZ, RZ, -R2 ;  /* 0x000000ffff027224 */ /* 0x000fe200078e0a02 */
[----:B------:R2:W-:Y:S01]  /*52f0*/  STL [R1+0x1794], R205 ;  /* 0x001794cd01007387 */ /* 0x0005e20000100800 */
[----:B------:R-:W-:Y:S01]  /*5300*/  IMAD.HI.U32 R202, R5, R196, RZ ;  /* 0x000000c405ca7227 */ /* 0x000fe200078e00ff */
[----:B-1----:R-:W-:-:S02]  /*5310*/  IABS R199, R199 ;  /* 0x000000c700c77213 */ /* 0x002fc40000000000 */
[----:B------:R1:W-:Y:S01]  /*5320*/  STL [R1+0x179c], R203 ;  /* 0x00179ccb01007387 */ /* 0x0003e20000100800 */
[----:B------:R-:W-:-:S04]  /*5330*/  IMAD.HI.U32 R0, R5, R198, RZ ;  /* 0x000000c605007227 */ /* 0x000fc800078e00ff */
[----:B------:R-:W-:Y:S01]  /*5340*/  IMAD.MOV R0, RZ, RZ, -R0 ;  /* 0x000000ffff007224 */ /* 0x000fe200078e0a00 */
[----:B--2---:R-:W-:Y:S01]  /*5350*/  IADD3 R205, R212, 0xc8, RZ ;  /* 0x000000c8d4cd7810 */ /* 0x004fe20007ffe0ff */
[C---:B------:R-:W-:Y:S01]  /*5360*/  IMAD R197, R7.reuse, R2, R197 ;  /* 0x0000000207c57224 */ /* 0x040fe200078e02c5 */
[----:B------:R-:W-:Y:S01]  /*5370*/  IADD3 R2, R200, 0x180, RZ ;  /* 0x00000180c8027810 */ /* 0x000fe20007ffe0ff */
[----:B------:R-:W-:Y:S01]  /*5380*/  IMAD R198, R7, R0, R198 ;  /* 0x0000000007c67224 */ /* 0x000fe200078e02c6 */
[----:B------:R-:W-:Y:S01]  /*5390*/  IABS R0, R203 ;  /* 0x000000cb00007213 */ /* 0x000fe20000000000 */
[C---:B-1----:R-:W-:Y:S02]  /*53a0*/  IMAD.HI.U32 R203, R201.reuse, R248, RZ ;  /* 0x000000f8c9cb7227 */ /* 0x042fe400078e00ff */
[----:B------:R1:W-:Y:S02]  /*53b0*/  STL [R1+0x1798], R2 ;  /* 0x0017980201007387 */ /* 0x0003e40000100800 */
[----:B------:R-:W-:-:S02]  /*53c0*/  IMAD.HI.U32 R200, R201, R252, RZ ;  /* 0x000000fcc9c87227 */ /* 0x000fc400078e00ff */
[----:B------:R2:W-:Y:S02]  /*53d0*/  STL [R1+0x35c8], R205 ;  /* 0x0035c8cd01007387 */ /* 0x0005e40000100800 */
[----:B------:R-:W-:Y:S02]  /*53e0*/  IMAD.MOV R203, RZ, RZ, -R203 ;  /* 0x000000ffffcb7224 */ /* 0x000fe400078e0acb */
[----:B------:R-:W-:Y:S02]  /*53f0*/  IMAD.MOV R202, RZ, RZ, -R202 ;  /* 0x000000ffffca7224 */ /* 0x000fe400078e0aca */
[----:B------:R-:W-:Y:S01]  /*5400*/  IMAD.MOV R200, RZ, RZ, -R200 ;  /* 0x000000ffffc87224 */ /* 0x000fe200078e0ac8 */
[----:B-1----:R-:W-:Y:S01]  /*5410*/  IABS R2, R2 ;  /* 0x0000000200027213 */ /* 0x002fe20000000000 */
[----:B------:R-:W-:Y:S01]  /*5420*/  IMAD R248, R204, R203, R248 ;  /* 0x000000cbccf87224 */ /* 0x000fe200078e02f8 */
[----:B------:R-:W-:Y:S01]  /*5430*/  IADD3 R203, R212, 0xcb, RZ ;  /* 0x000000cbd4cb7810 */ /* 0x000fe20007ffe0ff */
[----:B------:R-:W-:-:S02]  /*5440*/  IMAD R196, R7, R202, R196 ;  /* 0x000000ca07c47224 */ /* 0x000fc400078e02c4 */
[C---:B------:R-:W-:Y:S01]  /*5450*/  IMAD R252, R204.reuse, R200, R252 ;  /* 0x000000c8ccfc7224 */ /* 0x040fe200078e02fc */
[C---:B------:R-:W-:Y:S01]  /*5460*/  ISETP.GT.U32.AND P6, PT, R204.reuse, R248, PT ;  /* 0x000000f8cc00720c */ /* 0x040fe20003fc4070 */
[----:B------:R-:W-:Y:S01]  /*5470*/  IMAD.HI.U32 R202, R5, R199, RZ ;  /* 0x000000c705ca7227 */ /* 0x000fe200078e00ff */
[----:B------:R-:W-:Y:S02]  /*5480*/  IABS R200, R205 ;  /* 0x000000cd00c87213 */ /* 0x000fe40000000000 */
[----:B------:R-:W-:Y:S01]  /*5490*/  ISETP.GT.U32.AND P3, PT, R204, R252, PT ;  /* 0x000000fccc00720c */ /* 0x000fe20003f64070 */
[----:B------:R-:W-:Y:S01]  /*54a0*/  IMAD.MOV R202, RZ, RZ, -R202 ;  /* 0x000000ffffca7224 */ /* 0x000fe200078e0aca */
[----:B--2---:R-:W-:-:S03]  /*54b0*/  IADD3 R205, R212, 0xc9, RZ ;  /* 0x000000c9d4cd7810 */ /* 0x004fc60007ffe0ff */
[----:B------:R-:W-:Y:S02]  /*54c0*/  IMAD R199, R7, R202, R199 ;  /* 0x000000ca07c77224 */ /* 0x000fe400078e02c7 */
[C---:B------:R-:W-:Y:S01]  /*54d0*/  IMAD.HI.U32 R202, R201.reuse, R0, RZ ;  /* 0x00000000c9ca7227 */ /* 0x040fe200078e00ff */
[----:B------:R-:W-:Y:S01]  /*54e0*/  STL [R1+0x35b4], R205 ;  /* 0x0035b4cd01007387 */ /* 0x000fe20000100800 */
[----:B------:R-:W-:Y:S02]  /*54f0*/  @!P6 IADD3 R248, R248, -R204, RZ ;  /* 0x800000ccf8f8e210 */ /* 0x000fe40007ffe0ff */
[----:B------:R-:W-:Y:S01]  /*5500*/  IMAD.HI.U32 R201, R201, R2, RZ ;  /* 0x00000002c9c97227 */ /* 0x000fe200078e00ff */
[----:B------:R-:W-:Y:S01]  /*5510*/  IADD3 R202, -R202, RZ, RZ ;  /* 0x000000ffcaca7210 */ /* 0x000fe20007ffe1ff */
[----:B------:R-:W-:Y:S01]  /*5520*/  STL [R1+0x35dc], R245 ;  /* 0x0035dcf501007387 */ /* 0x000fe20000100800 */
[----:B------:R-:W-:Y:S01]  /*5530*/  ISETP.GT.U32.AND P6, PT, R7, R210, PT ;  /* 0x000000d20700720c */ /* 0x000fe20003fc4070 */
[----:B------:R-:W-:-:S02]  /*5540*/  IMAD.MOV R201, RZ, RZ, -R201 ;  /* 0x000000ffffc97224 */ /* 0x000fc400078e0ac9 */
[----:B------:R-:W-:Y:S01]  /*5550*/  @!P3 IMAD.IADD R252, R252, 0x1, -R204 ;  /* 0x00000001fcfcb824 */ /* 0x000fe200078e0acc */
[C---:B------:R-:W-:Y:S01]  /*5560*/  ISETP.GT.U32.AND P3, PT, R204.reuse, R248, PT ;  /* 0x000000f8cc00720c */ /* 0x040fe20003f64070 */
[C---:B------:R-:W-:Y:S01]  /*5570*/  IMAD R0, R204.reuse, R202, R0 ;  /* 0x000000cacc007224 */ /* 0x040fe200078e0200 */
[----:B------:R-:W-:Y:S01]  /*5580*/  IABS R202, R245 ;  /* 0x000000f500ca7213 */ /* 0x000fe20000000000 */
[C---:B------:R-:W-:Y:S01]  /*5590*/  IMAD R2, R204.reuse, R201, R2 ;  /* 0x000000c9cc027224 */ /* 0x040fe200078e0202 */
[----:B------:R-:W-:Y:S01]  /*55a0*/  IABS R201, R205 ;  /* 0x000000cd00c97213 */ /* 0x000fe20000000000 */
[----:B------:R1:W-:Y:S01]  /*55b0*/  STL [R1+0x35e4], R203 ;  /* 0x0035e4cb01007387 */ /* 0x0003e20000100800 */
[C---:B------:R-:W-:Y:S01]  /*55c0*/  ISETP.GT.U32.AND P5, PT, R204.reuse, R0, PT ;  /* 0x00000000cc00720c */ /* 0x040fe20003fa4070 */
[----:B------:R-:W-:Y:S01]  /*55d0*/  IMAD.HI.U32 R212, R5, R202, RZ ;  /* 0x000000ca05d47227 */ /* 0x000fe200078e00ff */
[----:B------:R-:W-:-:S03]  /*55e0*/  ISETP.GT.U32.AND P2, PT, R204, R2, PT ;  /* 0x00000002cc00720c */ /* 0x000fc60003f44070 */
[----:B------:R-:W-:-:S04]  /*55f0*/  IMAD.HI.U32 R213, R5, R201, RZ ;  /* 0x000000c905d57227 */ /* 0x000fc800078e00ff */
[----:B------:R-:W-:Y:S01]  /*5600*/  IMAD.MOV R213, RZ, RZ, -R213 ;  /* 0x000000ffffd57224 */ /* 0x000fe200078e0ad5 */
[----:B-1----:R-:W-:Y:S01]  /*5610*/  IABS R203, R203 ;  /* 0x000000cb00cb7213 */ /* 0x002fe20000000000 */
[----:B------:R-:W-:Y:S02]  /*5620*/  IMAD.MOV R212, RZ, RZ, -R212 ;  /* 0x000000ffffd47224 */ /* 0x000fe400078e0ad4 */
[----:B------:R-:W-:Y:S02]  /*5630*/  @!P3 IMAD.IADD R248, R248, 0x1, -R204 ;  /* 0x00000001f8f8b824 */ /* 0x000fe400078e0acc */
[C---:B------:R-:W-:Y:S02]  /*5640*/  IMAD R201, R7.reuse, R213, R201 ;  /* 0x000000d507c97224 */ /* 0x040fe400078e02c9 */
[----:B------:R-:W-:Y:S01]  /*5650*/  IMAD R202, R7, R212, R202 ;  /* 0x000000d407ca7224 */ /* 0x000fe200078e02ca */
[----:B------:R-:W2:Y:S01]  /*5660*/  LDL R213, [R1+0x31fc] ;  /* 0x0031fc0001d57983 */ /* 0x000ea20000100800 */
[----:B------:R-:W-:Y:S01]  /*5670*/  @!P5 IMAD.IADD R0, R0, 0x1, -R204 ;  /* 0x000000010000d824 */ /* 0x000fe200078e0acc */
[----:B------:R-:W-:Y:S01]  /*5680*/  ISETP.GT.U32.AND P5, PT, R204, R252, PT ;  /* 0x000000fccc00720c */ /* 0x000fe20003fa4070 */
[----:B------:R-:W-:Y:S01]  /*5690*/  IMAD.HI.U32 R205, R5, R200, RZ ;  /* 0x000000c805cd7227 */ /* 0x000fe200078e00ff */
[----:B------:R-:W2:Y:S01]  /*56a0*/  LDL R212, [R1+0x3200] ;  /* 0x0032000001d47983 */ /* 0x000ea20000100800 */
[----:B------:R-:W-:-:S02]  /*56b0*/  @!P2 IADD3 R2, R2, -R204, RZ ;  /* 0x800000cc0202a210 */ /* 0x000fc40007ffe0ff */
[----:B------:R-:W-:Y:S01]  /*56c0*/  IMAD.MOV R205, RZ, RZ, -R205 ;  /* 0x000000ffffcd7224 */ /* 0x000fe200078e0acd */
[----:B------:R1:W-:Y:S07]  /*56d0*/  STL [R1+0x36c4], R248 ;  /* 0x0036c4f801007387 */ /* 0x0003ee0000100800 */
[----:B------:R-:W-:Y:S01]  /*56e0*/  @!P5 IMAD.IADD R252, R252, 0x1, -R204 ;  /* 0x00000001fcfcd824 */ /* 0x000fe200078e0acc */
[----:B------:R-:W-:Y:S01]  /*56f0*/  ISETP.GT.U32.AND P2, PT, R204, R0, PT ;  /* 0x00000000cc00720c */ /* 0x000fe20003f44070 */
[----:B------:R-:W-:Y:S01]  /*5700*/  @!P1 IMAD.IADD R8, R8, 0x1, -R7 ;  /* 0x0000000108089824 */ /* 0x000fe200078e0a07 */
[----:B-1----:R-:W4:Y:S01]  /*5710*/  LDL R248, [R1+0x1790] ;  /* 0x0017900001f87983 */ /* 0x002f220000100800 */
[----:B------:R-:W-:Y:S01]  /*5720*/  IMAD R200, R7, R205, R200 ;  /* 0x000000cd07c87224 */ /* 0x000fe200078e02c8 */
[----:B------:R-:W-:Y:S01]  /*5730*/  ISETP.GT.U32.AND P1, PT, R204, R2, PT ;  /* 0x00000002cc00720c */ /* 0x000fe20003f24070 */
[----:B------:R-:W-:Y:S01]  /*5740*/  IMAD.HI.U32 R205, R5, R203, RZ ;  /* 0x000000cb05cd7227 */ /* 0x000fe200078e00ff */
[----:B------:R1:W-:Y:S04]  /*5750*/  STL [R1+0x36c8], R252 ;  /* 0x0036c8fc01007387 */ /* 0x0003e80000100800 */
[----:B-1----:R-:W2:Y:S01]  /*5760*/  LDL R252, [R1+0x35f4] ;  /* 0x0035f40001fc7983 */ /* 0x002ea20000100800 */
[----:B------:R-:W-:-:S02]  /*5770*/  IMAD.MOV R205, RZ, RZ, -R205 ;  /* 0x000000ffffcd7224 */ /* 0x000fc400078e0acd */
[----:B------:R-:W-:Y:S02]  /*5780*/  @!P2 IMAD.IADD R0, R0, 0x1, -R204 ;  /* 0x000000010000a824 */ /* 0x000fe400078e0acc */
[C---:B------:R-:W-:Y:S02]  /*5790*/  IMAD R203, R7.reuse, R205, R203 ;  /* 0x000000cd07cb7224 */ /* 0x040fe400078e02cb */
[----:B------:R-:W-:Y:S01]  /*57a0*/  @!P1 IADD3 R2, R2, -R204, RZ ;  /* 0x800000cc02029210 */ /* 0x000fe20007ffe0ff */
[----:B------:R1:W-:Y:S01]  /*57b0*/  STL [R1+0x36c0], R0 ;  /* 0x0036c00001007387 */ /* 0x0003e20000100800 */
[----:B------:R-:W-:-:S13]  /*57c0*/  ISETP.GT.U32.AND P1, PT, R7, R208, PT ;  /* 0x000000d00700720c */ /* 0x000fda0003f24070 */
[--C-:B------:R-:W-:Y:S02]  /*57d0*/  @!P1 IMAD.IADD R208, R208, 0x1, -R7.reuse ;  /* 0x00000001d0d09824 */ /* 0x100fe400078e0a07 */
[----:B------:R-:W-:Y:S01]  /*57e0*/  @!P4 IMAD.IADD R211, R211, 0x1, -R7 ;  /* 0x00000001d3d3c824 */ /* 0x000fe200078e0a07 */
[----:B------:R-:W-:-:S04]  /*57f0*/  ISETP.GT.U32.AND P4, PT, R7, R8, PT ;  /* 0x000000080700720c */ /* 0x000fc80003f84070 */
[----:B------:R-:W-:Y:S02]  /*5800*/  ISETP.GT.U32.AND P3, PT, R7, R211, PT ;  /* 0x000000d30700720c */ /* 0x000fe40003f64070 */
[----:B----4-:R-:W-:-:S05]  /*5810*/  IADD3 R205, R248, 0xcc, RZ ;  /* 0x000000ccf8cd7810 */ /* 0x010fca0007ffe0ff */
[----:B------:R-:W-:Y:S04]  /*5820*/  STL [R1+0x35f0], R205 ;  /* 0x0035f0cd01007387 */ /* 0x000fe80000100800 */
[----:B------:R4:W-:Y:S04]  /*5830*/  STL [R1+0x36cc], R2 ;  /* 0x0036cc0201007387 */ /* 0x0009e80000100800 */
[----:B-1----:R-:W3:Y:S01]  /*5840*/  LDL R0, [R1+0x3208] ;  /* 0x0032080001007983 */ /* 0x002ee20000100800 */
[----:B--2---:R-:W-:-:S03]  /*5850*/  ISETP.GE.AND P1, PT, R252, RZ, PT ;  /* 0x000000fffc00720c */ /* 0x004fc60003f26270 */
[----:B------:R-:W2:Y:S01]  /*5860*/  LDL R252, [R1+0x320c] ;  /* 0x00320c0001fc7983 */ /* 0x000ea20000100800 */
[----:B------:R-:W-:Y:S02]  /*5870*/  @!P6 IADD3 R210, R210, -R7, RZ ;  /* 0x80000007d2d2e210 */ /* 0x000fe40007ffe0ff */
[C---:B------:R-:W-:Y:S01]  /*5880*/  ISETP.GT.U32.AND P5, PT, R7.reuse, R209, PT ;  /* 0x000000d10700720c */ /* 0x040fe20003fa4070 */
[--C-:B------:R-:W-:Y:S01]  /*5890*/  @!P4 IMAD.IADD R8, R8, 0x1, -R7.reuse ;  /* 0x000000010808c824 */ /* 0x100fe200078e0a07 */
[----:B------:R-:W-:Y:S01]  /*58a0*/  ISETP.GT.U32.AND P6, PT, R7, R210, PT ;  /* 0x000000d20700720c */ /* 0x000fe20003fc4070 */
[----:B------:R-:W-:Y:S01]  /*58b0*/  @!P3 IMAD.IADD R211, R211, 0x1, -R7 ;  /* 0x00000001d3d3b824 */ /* 0x000fe200078e0a07 */
[C---:B------:R-:W-:Y:S01]  /*58c0*/  ISETP.GT.U32.AND P4, PT, R7.reuse, R207, PT ;  /* 0x000000cf0700720c */ /* 0x040fe20003f84070 */
[----:B----4-:R-:W4:Y:S01]  /*58d0*/  LDL R2, [R1+0x3204] ;  /* 0x0032040001027983 */ /* 0x010f220000100800 */
[C---:B------:R-:W-:Y:S02]  /*58e0*/  ISETP.GT.U32.AND P3, PT, R7.reuse, R206, PT ;  /* 0x000000ce0700720c */ /* 0x040fe40003f64070 */
[----:B------:R-:W-:-:S05]  /*58f0*/  ISETP.GT.U32.AND P2, PT, R7, R3, PT ;  /* 0x000000030700720c */ /* 0x000fca0003f44070 */
[----:B------:R-:W-:Y:S02]  /*5900*/  @!P5 IMAD.IADD R209, R209, 0x1, -R7 ;  /* 0x00000001d1d1d824 */ /* 0x000fe400078e0a07 */
[----:B------:R-:W-:-:S03]  /*5910*/  @!P6 IADD3 R210, R210, -R7, RZ ;  /* 0x80000007d2d2e210 */ /* 0x000fc60007ffe0ff */
[----:B------:R-:W-:Y:S01]  /*5920*/  ISETP.GT.U32.AND P6, PT, R7, R209, PT ;  /* 0x000000d10700720c */ /* 0x000fe20003fc4070 */
[--C-:B------:R-:W-:Y:S01]  /*5930*/  @!P4 IMAD.IADD R207, R207, 0x1, -R7.reuse ;  /* 0x00000001cfcfc824 */ /* 0x100fe200078e0a07 */
[----:B------:R-:W-:Y:S01]  /*5940*/  @!P3 IADD3 R206, R206, -R7, RZ ;  /* 0x80000007ceceb210 */ /* 0x000fe20007ffe0ff */
[--C-:B------:R-:W-:Y:S01]  /*5950*/  @!P2 IMAD.IADD R3, R3, 0x1, -R7.reuse ;  /* 0x000000010303a824 */ /* 0x100fe200078e0a07 */
[----:B------:R-:W-:Y:S02]  /*5960*/  ISETP.GE.AND P4, PT, R212, RZ, PT ;  /* 0x000000ffd400720c */ /* 0x000fe40003f86270 */
[----:B------:R-:W-:Y:S01]  /*5970*/  ISETP.GE.AND P3, PT, R213, RZ, PT ;  /* 0x000000ffd500720c */ /* 0x000fe20003f66270 */
[----:B------:R-:W4:Y:S01]  /*5980*/  LDL R212, [R1+0x3210] ;  /* 0x0032100001d47983 */ /* 0x000f220000100800 */
[----:B------:R-:W-:Y:S02]  /*5990*/  ISETP.GE.AND P2, PT, R248, RZ, PT ;  /* 0x000000fff800720c */ /* 0x000fe40003f46270 */
[----:B------:R-:W-:Y:S01]  /*59a0*/  ISETP.GT.U32.AND P5, PT, R7, R6, PT ;  /* 0x000000060700720c */ /* 0x000fe20003fa4070 */
[----:B------:R-:W4:Y:S02]  /*59b0*/  LDL R213, [R1+0x3214] ;  /* 0x0032140001d57983 */ /* 0x000f240000100800 */
[----:B------:R-:W-:-:S02]  /*59c0*/  @!P6 IMAD.IADD R209, R209, 0x1, -R7 ;  /* 0x00000001d1d1e824 */ /* 0x000fc400078e0a07 */
[----:B------:R-:W-:-:S04]  /*59d0*/  @!P1 IMAD.MOV R8, RZ, RZ, -R8 ;  /* 0x000000ffff089224 */ /* 0x000fc800078e0a08 */
[----:B------:R-:W-:Y:S01]  /*59e0*/  @!P3 IMAD.MOV R209, RZ, RZ, -R209 ;  /* 0x000000ffffd1b224 */ /* 0x000fe200078e0ad1 */
[----:B------:R-:W-:Y:S02]  /*59f0*/  ISETP.GT.U32.AND P3, PT, R7, R4, PT ;  /* 0x000000040700720c */ /* 0x000fe40003f64070 */
[----:B------:R-:W-:Y:S01]  /*5a00*/  @!P2 IADD3 R211, -R211, RZ, RZ ;  /* 0x000000ffd3d3a210 */ /* 0x000fe20007ffe1ff */
[--C-:B------:R-:W-:Y:S01]  /*5a10*/  @!P5 IMAD.IADD R6, R6, 0x1, -R7.reuse ;  /* 0x000000010606d824 */ /* 0x100fe200078e0a07 */
[----:B------:R-:W-:Y:S01]  /*5a20*/  ISETP.GT.U32.AND P5, PT, R7, R3, PT ;  /* 0x000000030700720c */ /* 0x000fe20003fa4070 */
[----:B------:R-:W-:Y:S02]  /*5a30*/  @!P4 IMAD.MOV R210, RZ, RZ, -R210 ;  /* 0x000000ffffd2c224 */ /* 0x000fe400078e0ad2 */
[----:B------:R-:W-:Y:S04]  /*5a40*/  STL [R1+0x24], R211 ;  /* 0x000024d301007387 */ /* 0x000fe80000100800 */
[----:B------:R1:W-:Y:S02]  /*5a50*/  STL [R1+0x36b8], R8 ;  /* 0x0036b80801007387 */ /* 0x0003e40000100800 */
[----:B------:R-:W-:-:S02]  /*5a60*/  @!P3 IMAD.IADD R4, R4, 0x1, -R7 ;  /* 0x000000010404b824 */ /* 0x000fc400078e0a07 */
[----:B------:R-:W-:Y:S01]  /*5a70*/  STL [R1+0x1c], R210 ;  /* 0x00001cd201007387 */ /* 0x000fe20000100800 */
[----:B-1----:R-:W-:-:S05]  /*5a80*/  IADD3 R8, R248, 0xcd, RZ ;  /* 0x000000cdf8087810 */ /* 0x002fca0007ffe0ff */
[----:B------:R-:W-:Y:S01]  /*5a90*/  STL [R1+0x35e0], R8 ;  /* 0x0035e00801007387 */ /* 0x000fe20000100800 */
[----:B------:R-:W-:-:S03]  /*5aa0*/  @!P5 IADD3 R3, R3, -R7, RZ ;  /* 0x800000070303d210 */ /* 0x000fc60007ffe0ff */
[----:B------:R-:W-:Y:S01]  /*5ab0*/  STL [R1+0x18], R209 ;  /* 0x000018d101007387 */ /* 0x000fe20000100800 */
[----:B------:R-:W-:-:S13]  /*5ac0*/  ISETP.GT.U32.AND P5, PT, R7, R9, PT ;  /* 0x000000090700720c */ /* 0x000fda0003fa4070 */
[----:B------:R-:W-:Y:S01]  /*5ad0*/  @!P5 IMAD.IADD R9, R9, 0x1, -R7 ;  /* 0x000000010909d824 */ /* 0x000fe200078e0a07 */
[----:B---3--:R-:W-:Y:S02]  /*5ae0*/  ISETP.GE.AND P3, PT, R0, RZ, PT ;  /* 0x000000ff0000720c */ /* 0x008fe40003f66270 */
[----:B------:R-:W3:Y:S01]  /*5af0*/  LDL R0, [R1+0x3218] ;  /* 0x0032180001007983 */ /* 0x000ee20000100800 */
[----:B--2---:R-:W-:-:S03]  /*5b00*/  ISETP.GE.AND P5, PT, R252, RZ, PT ;  /* 0x000000fffc00720c */ /* 0x004fc60003fa6270 */
[----:B------:R-:W2:Y:S01]  /*5b10*/  LDL R252, [R1+0x321c] ;  /* 0x00321c0001fc7983 */ /* 0x000ea20000100800 */
[C---:B------:R-:W-:Y:S02]  /*5b20*/  ISETP.GT.U32.AND P2, PT, R7.reuse, R208, PT ;  /* 0x000000d00700720c */ /* 0x040fe40003f44070 */
[C---:B------:R-:W-:Y:S02]  /*5b30*/  ISETP.GT.U32.AND P4, PT, R7.reuse, R206, PT ;  /* 0x000000ce0700720c */ /* 0x040fe40003f84070 */
[----:B------:R-:W-:-:S09]  /*5b40*/  ISETP.GT.U32.AND P1, PT, R7, R207, PT ;  /* 0x000000cf0700720c */ /* 0x000fd20003f24070 */
[--C-:B------:R-:W-:Y:S01]  /*5b50*/  @!P2 IMAD.IADD R208, R208, 0x1, -R7.reuse ;  /* 0x00000001d0d0a824 */ /* 0x100fe200078e0a07 */
[----:B------:R-:W-:Y:S01]  /*5b60*/  ISETP.GT.U32.AND P2, PT, R7, R10, PT ;  /* 0x0000000a0700720c */ /* 0x000fe20003f44070 */
[--C-:B------:R-:W-:Y:S01]  /*5b70*/  @!P4 IMAD.IADD R206, R206, 0x1, -R7.reuse ;  /* 0x00000001cecec824 */ /* 0x100fe200078e0a07 */
[----:B----4-:R-:W-:Y:S01]  /*5b80*/  ISETP.GE.AND P4, PT, R2, RZ, PT ;  /* 0x000000ff0200720c */ /* 0x010fe20003f86270 */
[----:B------:R-:W-:Y:S01]  /*5b90*/  @!P1 IMAD.IADD R207, R207, 0x1, -R7 ;  /* 0x00000001cfcf9824 */ /* 0x000fe200078e0a07 */
[----:B------:R-:W-:Y:S01]  /*5ba0*/  ISETP.GT.U32.AND P1, PT, R7, R11, PT ;  /* 0x0000000b0700720c */ /* 0x000fe20003f24070 */
[----:B------:R-:W-:-:S08]  /*5bb0*/  IMAD.MOV.U32 R2, RZ, RZ, R3 ;  /* 0x000000ffff027224 */ /* 0x000fd000078e0003 */
[----:B------:R-:W-:Y:S01]  /*5bc0*/  @!P2 IMAD.IADD R10, R10, 0x1, -R7 ;  /* 0x000000010a0aa824 */ /* 0x000fe200078e0a07 */
[----:B------:R-:W-:Y:S02]  /*5bd0*/  ISETP.GE.AND P2, PT, R212, RZ, PT ;  /* 0x000000ffd400720c */ /* 0x000fe40003f46270 */
[----:B------:R-:W-:Y:S01]  /*5be0*/  @!P4 IADD3 R2, -R2, RZ, RZ ;  /* 0x000000ff0202c210 */ /* 0x000fe20007ffe1ff */
[----:B------:R-:W4:Y:S01]  /*5bf0*/  LDL R212, [R1+0x3220] ;  /* 0x0032200001d47983 */ /* 0x000f220000100800 */
[----:B------:R-:W-:Y:S02]  /*5c00*/  @!P1 IADD3 R11, R11, -R7, RZ ;  /* 0x800000070b0b9210 */ /* 0x000fe40007ffe0ff */
[----:B------:R-:W-:Y:S02]  /*5c10*/  ISETP.GE.AND P1, PT, R213, RZ, PT ;  /* 0x000000ffd500720c */ /* 0x000fe40003f26270 */
[----:B------:R-:W4:Y:S01]  /*5c20*/  LDL R213, [R1+0x3224] ;  /* 0x0032240001d57983 */ /* 0x000f220000100800 */
[----:B------:R-:W-:-:S03]  /*5c30*/  IABS R204, R205 ;  /* 0x000000cd00cc7213 */ /* 0x000fc60000000000 */
[----:B------:R1:W-:Y:S01]  /*5c40*/  STL [R1+0x14], R2 ;  /* 0x0000140201007387 */ /* 0x0003e20000100800 */
[----:B------:R-:W-:Y:S01]  /*5c50*/  ISETP.GT.U32.AND P6, PT, R7, R6, PT ;  /* 0x000000060700720c */ /* 0x000fe20003fc4070 */
[----:B------:R-:W-:-:S04]  /*5c60*/  IMAD.HI.U32 R205, R5, R204, RZ ;  /* 0x000000cc05cd7227 */ /* 0x000fc800078e00ff */
[----:B-1----:R-:W-:-:S04]  /*5c70*/  IMAD.MOV.U32 R2, RZ, RZ, R206 ;  /* 0x000000ffff027224 */ /* 0x002fc800078e00ce */
[----:B------:R-:W-:Y:S01]  /*5c80*/  @!P2 IMAD.MOV R2, RZ, RZ, -R2 ;  /* 0x000000ffff02a224 */ /* 0x000fe200078e0a02 */
[C---:B------:R-:W-:Y:S02]  /*5c90*/  ISETP.GT.U32.AND P2, PT, R7.reuse, R11, PT ;  /* 0x0000000b0700720c */ /* 0x040fe40003f44070 */
[----:B------:R-:W-:Y:S01]  /*5ca0*/  ISETP.GT.U32.AND P4, PT, R7, R4, PT ;  /* 0x000000040700720c */ /* 0x000fe20003f84070 */
[----:B------:R-:W-:Y:S01]  /*5cb0*/  IMAD.MOV R205, RZ, RZ, -R205 ;  /* 0x000000ffffcd7224 */ /* 0x000fe200078e0acd */
[----:B------:R-:W-:-:S03]  /*5cc0*/  @!P6 IADD3 R6, R6, -R7, RZ ;  /* 0x800000070606e210 */ /* 0x000fc60007ffe0ff */
[----:B------:R-:W-:Y:S01]  /*5cd0*/  IMAD R204, R7, R205, R204 ;  /* 0x000000cd07cc7224 */ /* 0x000fe200078e02cc */
[----:B------:R-:W-:Y:S01]  /*5ce0*/  IABS R205, R8 ;  /* 0x0000000800cd7213 */ /* 0x000fe20000000000 */
[----:B------:R-:W-:-:S04]  /*5cf0*/  IMAD.MOV.U32 R8, RZ, RZ, R207 ;  /* 0x000000ffff087224 */ /* 0x000fc800078e00cf */
[--C-:B------:R-:W-:Y:S01]  /*5d00*/  @!P2 IMAD.IADD R11, R11, 0x1, -R7.reuse ;  /* 0x000000010b0ba824 */ /* 0x100fe200078e0a07 */
[----:B------:R-:W-:Y:S01]  /*5d10*/  @!P5 IADD3 R8, -R8, RZ, RZ ;  /* 0x000000ff0808d210 */ /* 0x000fe20007ffe1ff */
[----:B------:R-:W-:Y:S02]  /*5d20*/  @!P3 IMAD.MOV R208, RZ, RZ, -R208 ;  /* 0x000000ffffd0b224 */ /* 0x000fe400078e0ad0 */
[----:B------:R-:W-:Y:S01]  /*5d30*/  @!P1 IMAD.MOV R6, RZ, RZ, -R6 ;  /* 0x000000ffff069224 */ /* 0x000fe200078e0a06 */
[----:B------:R-:W-:Y:S01]  /*5d40*/  ISETP.GT.U32.AND P1, PT, R7, R13, PT ;  /* 0x0000000d0700720c */ /* 0x000fe20003f24070 */
[----:B------:R-:W-:Y:S01]  /*5d50*/  @!P4 IMAD.IADD R4, R4, 0x1, -R7 ;  /* 0x000000010404c824 */ /* 0x000fe200078e0a07 */
[----:B------:R-:W-:Y:S04]  /*5d60*/  STL [R1+0x10], R208 ;  /* 0x000010d001007387 */ /* 0x000fe80000100800 */
[----:B------:R-:W-:Y:S04]  /*5d70*/  STL [R1+0xc], R8 ;  /* 0x00000c0801007387 */ /* 0x000fe80000100800 */
[----:B------:R1:W-:Y:S03]  /*5d80*/  STL [R1+0x8], R2 ;  /* 0x0000080201007387 */ /* 0x0003e60000100800 */
[----:B------:R-:W-:-:S02]  /*5d90*/  @!P1 IADD3 R13, R13, -R7, RZ ;  /* 0x800000070d0d9210 */ /* 0x000fc40007ffe0ff */
[----:B-1----:R-:W-:-:S04]  /*5da0*/  IADD3 R2, R248, 0xce, RZ ;  /* 0x000000cef8027810 */ /* 0x002fc80007ffe0ff */
[----:B------:R-:W-:Y:S01]  /*5db0*/  IABS R206, R2 ;  /* 0x0000000200ce7213 */ /* 0x000fe20000000000 */
[----:B------:R1:W-:Y:S04]  /*5dc0*/  STL [R1+0x35d8], R2 ;  /* 0x0035d80201007387 */ /* 0x0003e80000100800 */
[----:B------:R-:W-:Y:S04]  /*5dd0*/  STL [R1+0x4], R6 ;  /* 0x0000040601007387 */ /* 0x000fe80000100800 */
[----:B-1----:R-:W4:Y:S01]  /*5de0*/  LDL R2, [R1+0x322c] ;  /* 0x00322c0001027983 */ /* 0x002f220000100800 */
[----:B---3--:R-:W-:-:S02]  /*5df0*/  ISETP.GE.AND P2, PT, R0, RZ, PT ;  /* 0x000000ff0000720c */ /* 0x008fc40003f46270 */
[----:B------:R-:W-:Y:S02]  /*5e00*/  MOV R0, R4 ;  /* 0x0000000400007202 */ /* 0x000fe40000000f00 */
[----:B--2---:R-:W-:-:S09]  /*5e10*/  ISETP.GE.AND P1, PT, R252, RZ, PT ;  /* 0x000000fffc00720c */ /* 0x004fd20003f26270 */
[----:B------:R-:W-:-:S05]  /*5e20*/  @!P2 IMAD.MOV R0, RZ, RZ, -R0 ;  /* 0x000000ffff00a224 */ /* 0x000fca00078e0a00 */
[----:B------:R1:W-:Y:S04]  /*5e30*/  STL [R1], R0 ;  /* 0x0000000001007387 */ /* 0x0003e80000100800 */
[----:B------:R-:W2:Y:S04]  /*5e40*/  LDL R252, [R1+0x3234] ;  /* 0x0032340001fc7983 */ /* 0x000ea80000100800 */
[----:B-1----:R-:W3:Y:S01]  /*5e50*/  LDL R0, [R1+0x3230] ;  /* 0x0032300001007983 */ /* 0x002ee20000100800 */
[C---:B------:R-:W-:Y:S02]  /*5e60*/  ISETP.GT.U32.AND P3, PT, R7.reuse, R9, PT ;  /* 0x000000090700720c */ /* 0x040fe40003f64070 */
[----:B------:R-:W-:-:S02]  /*5e70*/  ISETP.GT.U32.AND P5, PT, R7, R10, PT ;  /* 0x0000000a0700720c */ /* 0x000fc40003fa4070 */
[----:B------:R-:W-:-:S09]  /*5e80*/  ISETP.GT.U32.AND P6, PT, R7, R12, PT ;  /* 0x0000000c0700720c */ /* 0x000fd20003fc4070 */
[----:B------:R-:W-:Y:S02]  /*5e90*/  @!P3 IADD3 R9, R9, -R7, RZ ;  /* 0x800000070909b210 */ /* 0x000fe40007ffe0ff */
[--C-:B------:R-:W-:Y:S01]  /*5ea0*/  @!P5 IMAD.IADD R10, R10, 0x1, -R7.reuse ;  /* 0x000000010a0ad824 */ /* 0x100fe200078e0a07 */
[C---:B------:R-:W-:Y:S02]  /*5eb0*/  ISETP.GT.U32.AND P3, PT, R7.reuse, R15, PT ;  /* 0x0000000f0700720c */ /* 0x040fe40003f64070 */
[C---:B------:R-:W-:Y:S01]  /*5ec0*/  ISETP.GT.U32.AND P5, PT, R7.reuse, R16, PT ;  /* 0x000000100700720c */ /* 0x040fe20003fa4070 */
[----:B------:R-:W-:Y:S01]  /*5ed0*/  @!P6 IMAD.IADD R12, R12, 0x1, -R7 ;  /* 0x000000010c0ce824 */ /* 0x000fe200078e0a07 */
[----:B------:R-:W-:-:S04]  /*5ee0*/  ISETP.GT.U32.AND P4, PT, R7, R14, PT ;  /* 0x0000000e0700720c */ /* 0x000fc80003f84070 */
[C---:B------:R-:W-:Y:S02]  /*5ef0*/  ISETP.GT.U32.AND P6, PT, R7.reuse, R12, PT ;  /* 0x0000000c0700720c */ /* 0x040fe40003fc4070 */
[----:B------:R-:W-:-:S03]  /*5f00*/  ISETP.GT.U32.AND P2, PT, R7, R13, PT ;  /* 0x0000000d0700720c */ /* 0x000fc60003f44070 */
[--C-:B------:R-:W-:Y:S01]  /*5f10*/  @!P3 IMAD.IADD R15, R15, 0x1, -R7.reuse ;  /* 0x000000010f0fb824 */ /* 0x100fe200078e0a07 */
[----:B----4-:R-:W-:Y:S01]  /*5f20*/  ISETP.GE.AND P3, PT, R213, RZ, PT ;  /* 0x000000ffd500720c */ /* 0x010fe20003f66270 */
[--C-:B------:R-:W-:Y:S01]  /*5f30*/  @!P5 IMAD.IADD R16, R16, 0x1, -R7.reuse ;  /* 0x000000011010d824 */ /* 0x100fe200078e0a07 */
[----:B------:R-:W-:Y:S01]  /*5f40*/  ISETP.GE.AND P5, PT, R246, RZ, PT ;  /* 0x000000fff600720c */ /* 0x000fe20003fa6270 */
[----:B------:R-:W4:Y:S01]  /*5f50*/  LDL R213, [R1+0x323c] ;  /* 0x00323c0001d57983 */ /* 0x000f220000100800 */
[--C-:B------:R-:W-:Y:S01]  /*5f60*/  @!P4 IMAD.IADD R14, R14, 0x1, -R7.reuse ;  /* 0x000000010e0ec824 */ /* 0x100fe200078e0a07 */
[----:B------:R-:W-:Y:S02]  /*5f70*/  ISETP.GE.AND P4, PT, R212, RZ, PT ;  /* 0x000000ffd400720c */ /* 0x000fe40003f86270 */
[----:B------:R-:W-:Y:S01]  /*5f80*/  @!P6 IMAD.IADD R12, R12, 0x1, -R7 ;  /* 0x000000010c0ce824 */ /* 0x000fe200078e0a07 */
[----:B------:R-:W4:Y:S01]  /*5f90*/  LDL R212, [R1+0x3238] ;  /* 0x0032380001d47983 */ /* 0x000f220000100800 */
[----:B------:R-:W-:-:S02]  /*5fa0*/  @!P2 IADD3 R13, R13, -R7, RZ ;  /* 0x800000070d0da210 */ /* 0x000fc40007ffe0ff */
[----:B------:R-:W-:-:S04]  /*5fb0*/  ISETP.GT.U32.AND P2, PT, R7, R19, PT ;  /* 0x000000130700720c */ /* 0x000fc80003f44070 */
[----:B------:R-:W-:Y:S01]  /*5fc0*/  @!P5 IMAD.MOV R12, RZ, RZ, -R12 ;  /* 0x000000ffff0cd224 */ /* 0x000fe200078e0a0c */
[----:B------:R-:W-:Y:S02]  /*5fd0*/  ISETP.GT.U32.AND P5, PT, R7, R18, PT ;  /* 0x000000120700720c */ /* 0x000fe40003fa4070 */
[----:B------:R-:W-:Y:S01]  /*5fe0*/  @!P1 IADD3 R9, -R9, RZ, RZ ;  /* 0x000000ff09099210 */ /* 0x000fe20007ffe1ff */
[----:B------:R-:W-:Y:S02]  /*5ff0*/  @!P4 IMAD.MOV R10, RZ, RZ, -R10 ;  /* 0x000000ffff0ac224 */ /* 0x000fe400078e0a0a */
[----:B------:R-:W-:Y:S01]  /*6000*/  @!P3 IMAD.MOV R11, RZ, RZ, -R11 ;  /* 0x000000ffff0bb224 */ /* 0x000fe200078e0a0b */
[----:B------:R-:W-:Y:S01]  /*6010*/  IADD3 R246, R248, 0xcf, RZ ;  /* 0x000000cff8f67810 */ /* 0x000fe20007ffe0ff */
[----:B------:R-:W-:Y:S01]  /*6020*/  STL [R1+0x3698], R9 ;  /* 0x0036980901007387 */ /* 0x000fe20000100800 */
[----:B------:R-:W-:-:S03]  /*6030*/  @!P2 IMAD.IADD R19, R19, 0x1, -R7 ;  /* 0x000000011313a824 */ /* 0x000fc600078e0a07 */
[----:B------:R-:W-:Y:S02]  /*6040*/  STL [R1+0x369c], R10 ;  /* 0x00369c0a01007387 */ /* 0x000fe40000100800 */
[----:B------:R-:W-:Y:S02]  /*6050*/  @!P5 IMAD.IADD R18, R18, 0x1, -R7 ;  /* 0x000000011212d824 */ /* 0x000fe400078e0a07 */
[----:B------:R-:W-:Y:S04]  /*6060*/  STL [R1+0x36a0], R11 ;  /* 0x0036a00b01007387 */ /* 0x000fe80000100800 */
[----:B------:R-:W-:Y:S04]  /*6070*/  STL [R1+0x36a4], R12 ;  /* 0x0036a40c01007387 */ /* 0x000fe80000100800 */
[----:B------:R-:W-:Y:S01]  /*6080*/  STL [R1+0x35bc], R246 ;  /* 0x0035bcf601007387 */ /* 0x000fe20000100800 */
[----:B------:R-:W-:-:S13]  /*6090*/  ISETP.GT.U32.AND P3, PT, R7, R16, PT ;  /* 0x000000100700720c */ /* 0x000fda0003f64070 */
[----:B------:R-:W-:Y:S01]  /*60a0*/  @!P3 IMAD.IADD R16, R16, 0x1, -R7 ;  /* 0x000000011010b824 */ /* 0x000fe200078e0a07 */
[----:B------:R-:W-:Y:S02]  /*60b0*/  ISETP.GE.AND P3, PT, R2, RZ, PT ;  /* 0x000000ff0200720c */ /* 0x000fe40003f66270 */
[----:B------:R-:W4:Y:S01]  /*60c0*/  LDL R2, [R1+0x3240] ;  /* 0x0032400001027983 */ /* 0x000f220000100800 */
[----:B--2---:R-:W-:-:S03]  /*60d0*/  ISETP.GE.AND P2, PT, R252, RZ, PT ;  /* 0x000000fffc00720c */ /* 0x004fc60003f46270 */
[----:B------:R-:W2:Y:S01]  /*60e0*/  LDL R252, [R1+0x3248] ;  /* 0x0032480001fc7983 */ /* 0x000ea20000100800 */
[----:B---3--:R-:W-:-:S03]  /*60f0*/  ISETP.GE.AND P5, PT, R0, RZ, PT ;  /* 0x000000ff0000720c */ /* 0x008fc60003fa6270 */
[----:B------:R-:W3:Y:S01]  /*6100*/  LDL R0, [R1+0x3244] ;  /* 0x0032440001007983 */ /* 0x000ee20000100800 */
[C---:B------:R-:W-:Y:S02]  /*6110*/  ISETP.GT.U32.AND P4, PT, R7.reuse, R15, PT ;  /* 0x0000000f0700720c */ /* 0x040fe40003f84070 */
[C---:B------:R-:W-:Y:S02]  /*6120*/  ISETP.GT.U32.AND P6, PT, R7.reuse, R17, PT ;  /* 0x000000110700720c */ /* 0x040fe40003fc4070 */
[----:B------:R-:W-:-:S09]  /*6130*/  ISETP.GT.U32.AND P1, PT, R7, R14, PT ;  /* 0x0000000e0700720c */ /* 0x000fd20003f24070 */
[--C-:B------:R-:W-:Y:S01]  /*6140*/  @!P4 IMAD.IADD R15, R15, 0x1, -R7.reuse ;  /* 0x000000010f0fc824 */ /* 0x100fe200078e0a07 */
[----:B------:R-:W-:Y:S01]  /*6150*/  ISETP.GT.U32.AND P4, PT, R7, R21, PT ;  /* 0x000000150700720c */ /* 0x000fe20003f84070 */
[--C-:B------:R-:W-:Y:S02]  /*6160*/  @!P6 IMAD.IADD R17, R17, 0x1, -R7.reuse ;  /* 0x000000011111e824 */ /* 0x100fe400078e0a07 */
[----:B------:R-:W-:Y:S01]  /*6170*/  @!P1 IMAD.IADD R14, R14, 0x1, -R7 ;  /* 0x000000010e0e9824 */ /* 0x000fe200078e0a07 */
[C---:B------:R-:W-:Y:S02]  /*6180*/  ISETP.GT.U32.AND P1, PT, R7.reuse, R20, PT ;  /* 0x000000140700720c */ /* 0x040fe40003f24070 */
[C---:B------:R-:W-:Y:S01]  /*6190*/  ISETP.GT.U32.AND P6, PT, R7.reuse, R17, PT ;  /* 0x000000110700720c */ /* 0x040fe20003fc4070 */
[----:B------:R-:W-:Y:S01]  /*61a0*/  @!P3 IMAD.MOV R13, RZ, RZ, -R13 ;  /* 0x000000ffff0db224 */ /* 0x000fe200078e0a0d */
[----:B------:R-:W-:-:S05]  /*61b0*/  ISETP.GT.U32.AND P3, PT, R7, R18, PT ;  /* 0x000000120700720c */ /* 0x000fca0003f64070 */
[-C--:B------:R-:W-:Y:S02]  /*61c0*/  @!P4 IADD3 R21, R21, -R7.reuse, RZ ;  /* 0x800000071515c210 */ /* 0x080fe40007ffe0ff */
[----:B----4-:R-:W-:Y:S02]  /*61d0*/  ISETP.GE.AND P4, PT, R213, RZ, PT ;  /* 0x000000ffd500720c */ /* 0x010fe40003f86270 */
[----:B------:R-:W4:Y:S01]  /*61e0*/  LDL R213, [R1+0x3250] ;  /* 0x0032500001d57983 */ /* 0x000f220000100800 */
[----:B------:R-:W-:Y:S01]  /*61f0*/  @!P1 IMAD.IADD R20, R20, 0x1, -R7 ;  /* 0x0000000114149824 */ /* 0x000fe200078e0a07 */
[-C--:B------:R-:W-:Y:S02]  /*6200*/  @!P6 IADD3 R17, R17, -R7.reuse, RZ ;  /* 0x800000071111e210 */ /* 0x080fe40007ffe0ff */
[----:B------:R-:W-:Y:S02]  /*6210*/  ISETP.GE.AND P1, PT, R212, RZ, PT ;  /* 0x000000ffd400720c */ /* 0x000fe40003f26270 */
[----:B------:R-:W4:Y:S01]  /*6220*/  LDL R212, [R1+0x324c] ;  /* 0x00324c0001d47983 */ /* 0x000f220000100800 */
[----:B------:R-:W-:-:S02]  /*6230*/  @!P3 IADD3 R18, R18, -R7, RZ ;  /* 0x800000071212b210 */ /* 0x000fc40007ffe0ff */
[C---:B------:R-:W-:Y:S02]  /*6240*/  ISETP.GT.U32.AND P3, PT, R7.reuse, R24, PT ;  /* 0x000000180700720c */ /* 0x040fe40003f64070 */
[----:B------:R-:W-:Y:S01]  /*6250*/  @!P4 IMAD.MOV R17, RZ, RZ, -R17 ;  /* 0x000000ffff11c224 */ /* 0x000fe200078e0a11 */
[----:B------:R-:W-:Y:S01]  /*6260*/  ISETP.GT.U32.AND P4, PT, R7, R23, PT ;  /* 0x000000170700720c */ /* 0x000fe20003f84070 */
[----:B------:R-:W-:Y:S01]  /*6270*/  @!P2 IMAD.MOV R15, RZ, RZ, -R15 ;  /* 0x000000ffff0fa224 */ /* 0x000fe200078e0a0f */
[----:B------:R-:W-:Y:S01]  /*6280*/  @!P5 IADD3 R14, -R14, RZ, RZ ;  /* 0x000000ff0e0ed210 */ /* 0x000fe20007ffe1ff */
[----:B------:R-:W-:Y:S02]  /*6290*/  STL [R1+0x36a8], R13 ;  /* 0x0036a80d01007387 */ /* 0x000fe40000100800 */
[----:B------:R-:W-:Y:S01]  /*62a0*/  @!P1 IMAD.MOV R16, RZ, RZ, -R16 ;  /* 0x000000ffff109224 */ /* 0x000fe200078e0a10 */
[----:B------:R-:W-:Y:S01]  /*62b0*/  IADD3 R4, R248, 0xd0, RZ ;  /* 0x000000d0f8047810 */ /* 0x000fe20007ffe0ff */
[----:B------:R-:W-:Y:S04]  /*62c0*/  STL [R1+0x36ac], R14 ;  /* 0x0036ac0e01007387 */ /* 0x000fe80000100800 */
[----:B------:R-:W-:Y:S01]  /*62d0*/  STL [R1+0x36b0], R15 ;  /* 0x0036b00f01007387 */ /* 0x000fe20000100800 */
[----:B------:R-:W-:-:S02]  /*62e0*/  @!P3 IMAD.IADD R24, R24, 0x1, -R7 ;  /* 0x000000011818b824 */ /* 0x000fc400078e0a07 */
[----:B------:R-:W-:Y:S01]  /*62f0*/  @!P4 IMAD.IADD R23, R23, 0x1, -R7 ;  /* 0x000000011717c824 */ /* 0x000fe200078e0a07 */
[----:B------:R-:W-:Y:S04]  /*6300*/  STL [R1+0x36b4], R16 ;  /* 0x0036b41001007387 */ /* 0x000fe80000100800 */
[----:B------:R-:W-:Y:S04]  /*6310*/  STL [R1+0x36bc], R17 ;  /* 0x0036bc1101007387 */ /* 0x000fe80000100800 */
[----:B------:R1:W-:Y:S01]  /*6320*/  STL [R1+0x35ec], R4 ;  /* 0x0035ec0401007387 */ /* 0x0003e20000100800 */
        /* <DEDUP_REMOVED lines=32> */
[----:B------:R-:W-:Y:S01]  /*6530*/  STL [R1+0x36d0], R18 ;  /* 0x0036d01201007387 */ /* 0x000fe20000100800 */
[----:B------:R-:W-:Y:S01]  /*6540*/  IABS R208, R4 ;  /* 0x0000000400d07213 */ /* 0x000fe20000000000 */
[----:B------:R-:W-:Y:S01]  /*6550*/  @!P5 IMAD.MOV R21, RZ, RZ, -R21 ;  /* 0x000000ffff15d224 */ /* 0x000fe200078e0a15 */
[----:B-1----:R-:W-:Y:S01]  /*6560*/  IADD3 R4, R248, 0xd1, RZ ;  /* 0x000000d1f8047810 */ /* 0x002fe20007ffe0ff */
        /* <DEDUP_REMOVED lines=37> */
[----:B------:R-:W-:Y:S01]  /*67c0*/  IMAD.HI.U32 R209, R5, R205, RZ ;  /* 0x000000cd05d17227 */ /* 0x000fe200078e00ff */
[----:B------:R-:W-:-:S03]  /*67d0*/  @!P2 IADD3 R24, -R24, RZ, RZ ;  /* 0x000000ff1818a210 */ /* 0x000fc60007ffe1ff */
[----:B------:R-:W-:Y:S02]  /*67e0*/  @!P1 IMAD.MOV R25, RZ, RZ, -R25 ;  /* 0x000000ffff199224 */ /* 0x000fe400078e0a19 */
[----:B------:R-:W-:Y:S01]  /*67f0*/  IMAD.MOV R3, RZ, RZ, -R209 ;  /* 0x000000ffff037224 */ /* 0x000fe200078e0ad1 */
[----:B------:R-:W-:Y:S01]  /*6800*/  IABS R209, R4 ;  /* 0x0000000400d17213 */ /* 0x000fe20000000000 */
[----:B------:R-:W-:Y:S01]  /*6810*/  @!P4 IMAD.MOV R26, RZ, RZ, -R26 ;  /* 0x000000ffff1ac224 */ /* 0x000fe200078e0a1a */
[----:B------:R-:W-:Y:S01]  /*6820*/  STL [R1+0x36e4], R23 ;  /* 0x0036e41701007387 */ /* 0x000fe20000100800 */
[----:B-1----:R-:W-:-:S03]  /*6830*/  IADD3 R4, R248, 0xd2, RZ ;  /* 0x000000d2f8047810 */ /* 0x002fc60007ffe0ff */
[----:B------:R-:W-:Y:S01]  /*6840*/  STL [R1+0x36e8], R24 ;  /* 0x0036e81801007387 */ /* 0x000fe20000100800 */
[----:B------:R-:W-:-:S03]  /*6850*/  @!P3 IMAD.IADD R33, R33, 0x1, -R7 ;  /* 0x000000012121b824 */ /* 0x000fc600078e0a07 */
[----:B------:R-:W-:Y:S01]  /*6860*/  STL [R1+0x36ec], R25 ;  /* 0x0036ec1901007387 */ /* 0x000fe20000100800 */
[----:B------:R-:W-:-:S03]  /*6870*/  @!P5 IMAD.IADD R34, R34, 0x1, -R7 ;  /* 0x000000012222d824 */ /* 0x000fc600078e0a07 */
        /* <DEDUP_REMOVED lines=24> */
[----:B------:R-:W4:Y:S02]  /*6a00*/  LDL R213, [R1+0x328c] ;  /* 0x00328c0001d57983 */ /* 0x000f240000100800 */
[-C--:B------:R-:W-:Y:S01]  /*6a10*/  @!P6 IADD3 R32, R32, -R7.reuse, RZ ;  /* 0x800000072020e210 */ /* 0x080fe20007ffe0ff */
[----:B------:R-:W-:Y:S01]  /*6a20*/  @!P2 IMAD.IADD R35, R35, 0x1, -R7 ;  /* 0x000000012323a824 */ /* 0x000fe200078e0a07 */
[----:B------:R-:W-:Y:S02]  /*6a30*/  ISETP.GE.AND P2, PT, R212, RZ, PT ;  /* 0x000000ffd400720c */ /* 0x000fe40003f46270 */
[----:B------:R-:W-:Y:S01]  /*6a40*/  @!P4 IADD3 R33, R33, -R7, RZ ;  /* 0x800000072121c210 */ /* 0x000fe20007ffe0ff */
[----:B------:R-:W-:Y:S01]  /*6a50*/  @!P5 IMAD.MOV R30, RZ, RZ, -R30 ;  /* 0x000000ffff1ed224 */ /* 0x000fe200078e0a1e */
[C---:B------:R-:W-:Y:S01]  /*6a60*/  ISETP.GT.U32.AND P4, PT, R7.reuse, R39, PT ;  /* 0x000000270700720c */ /* 0x040fe20003f84070 */
[----:B------:R-:W4:Y:S02]  /*6a70*/  LDL R212, [R1+0x3288] ;  /* 0x0032880001d47983 */ /* 0x000f240000100800 */
[----:B------:R-:W-:Y:S01]  /*6a80*/  @!P1 IMAD.MOV R32, RZ, RZ, -R32 ;  /* 0x000000ffff209224 */ /* 0x000fe200078e0a20 */
[----:B------:R-:W-:-:S02]  /*6a90*/  ISETP.GT.U32.AND P1, PT, R7, R38, PT ;  /* 0x000000260700720c */ /* 0x000fc40003f24070 */
[----:B------:R-:W-:Y:S01]  /*6aa0*/  @!P3 IADD3 R29, -R29, RZ, RZ ;  /* 0x000000ff1d1db210 */ /* 0x000fe20007ffe1ff */
[----:B------:R-:W-:Y:S01]  /*6ab0*/  STL [R1+0x36f8], R28 ;  /* 0x0036f81c01007387 */ /* 0x000fe20000100800 */
[----:B------:R-:W-:Y:S01]  /*6ac0*/  IADD3 R15, R248, 0xd3, RZ ;  /* 0x000000d3f80f7810 */ /* 0x000fe20007ffe0ff */
[----:B------:R-:W-:Y:S02]  /*6ad0*/  @!P2 IMAD.MOV R31, RZ, RZ, -R31 ;  /* 0x000000ffff1fa224 */ /* 0x000fe400078e0a1f */
[----:B------:R-:W-:Y:S02]  /*6ae0*/  STL [R1+0x36fc], R29 ;  /* 0x0036fc1d01007387 */ /* 0x000fe40000100800 */
[--C-:B------:R-:W-:Y:S02]  /*6af0*/  @!P4 IMAD.IADD R39, R39, 0x1, -R7.reuse ;  /* 0x000000012727c824 */ /* 0x100fe400078e0a07 */
[----:B------:R-:W-:Y:S02]  /*6b00*/  STL [R1+0x3700], R30 ;  /* 0x0037001e01007387 */ /* 0x000fe40000100800 */
[----:B------:R-:W-:-:S02]  /*6b10*/  @!P1 IMAD.IADD R38, R38, 0x1, -R7 ;  /* 0x0000000126269824 */ /* 0x000fc400078e0a07 */
[----:B------:R1:W-:Y:S04]  /*6b20*/  STL [R1+0x3704], R31 ;  /* 0x0037041f01007387 */ /* 0x0003e80000100800 */
        /* <DEDUP_REMOVED lines=14> */
[----:B------:R-:W-:-:S05]  /*6c10*/  @!P6 IMAD.IADD R37, R37, 0x1, -R7 ;  /* 0x000000012525e824 */ /* 0x000fca00078e0a07 */
[C---:B------:R-:W-:Y:S01]  /*6c20*/  ISETP.GT.U32.AND P6, PT, R7.reuse, R37, PT ;  /* 0x000000250700720c */ /* 0x040fe20003fc4070 */
[----:B------:R-:W-:Y:S01]  /*6c30*/  @!P2 IMAD.MOV R33, RZ, RZ, -R33 ;  /* 0x000000ffff21a224 */ /* 0x000fe200078e0a21 */
[----:B------:R-:W-:-:S05]  /*6c40*/  ISETP.GT.U32.AND P2, PT, R7, R38, PT ;  /* 0x000000260700720c */ /* 0x000fca0003f44070 */
[-C--:B------:R-:W-:Y:S02]  /*6c50*/  @!P5 IADD3 R41, R41, -R7.reuse, RZ ;  /* 0x800000072929d210 */ /* 0x080fe40007ffe0ff */
[----:B----4-:R-:W-:Y:S01]  /*6c60*/  ISETP.GE.AND P5, PT, R213, RZ, PT ;  /* 0x000000ffd500720c */ /* 0x010fe20003fa6270 */
[----:B------:R-:W-:Y:S01]  /*6c70*/  @!P3 IMAD.IADD R34, R34, 0x1, -R7 ;  /* 0x000000012222b824 */ /* 0x000fe200078e0a07 */
[----:B------:R-:W-:Y:S01]  /*6c80*/  ISETP.GT.U32.AND P3, PT, R7, R40, PT ;  /* 0x000000280700720c */ /* 0x000fe20003f64070 */
[----:B------:R-:W4:Y:S01]  /*6c90*/  LDL R213, [R1+0x329c] ;  /* 0x00329c0001d57983 */ /* 0x000f220000100800 */
[-C--:B------:R-:W-:Y:S02]  /*6ca0*/  @!P6 IADD3 R37, R37, -R7.reuse, RZ ;  /* 0x800000072525e210 */ /* 0x080fe40007ffe0ff */
[----:B------:R-:W-:Y:S02]  /*6cb0*/  @!P2 IADD3 R38, R38, -R7, RZ ;  /* 0x800000072626a210 */ /* 0x000fe40007ffe0ff */
[----:B------:R-:W-:-:S05]  /*6cc0*/  ISETP.GT.U32.AND P2, PT, R7, R44, PT ;  /* 0x0000002c0700720c */ /* 0x000fca0003f44070 */
[----:B------:R-:W-:Y:S01]  /*6cd0*/  @!P5 IMAD.MOV R37, RZ, RZ, -R37 ;  /* 0x000000ffff25d224 */ /* 0x000fe200078e0a25 */
[----:B------:R-:W-:Y:S01]  /*6ce0*/  ISETP.GT.U32.AND P5, PT, R7, R43, PT ;  /* 0x0000002b0700720c */ /* 0x000fe20003fa4070 */
[----:B------:R-:W-:Y:S01]  /*6cf0*/  @!P3 IMAD.IADD R40, R40, 0x1, -R7 ;  /* 0x000000012828b824 */ /* 0x000fe200078e0a07 */
[----:B------:R-:W-:Y:S02]  /*6d00*/  ISETP.GE.AND P3, PT, R212, RZ, PT ;  /* 0x000000ffd400720c */ /* 0x000fe40003f66270 */
[----:B------:R-:W-:-:S03]  /*6d10*/  IADD3 R9, R248, 0xd4, RZ ;  /* 0x000000d4f8097810 */ /* 0x000fc60007ffe0ff */
[--C-:B------:R-:W-:Y:S02]  /*6d20*/  @!P2 IMAD.IADD R44, R44, 0x1, -R7.reuse ;  /* 0x000000012c2ca824 */ /* 0x100fe400078e0a07 */
[----:B------:R-:W-:Y:S04]  /*6d30*/  STL [R1+0x35d4], R9 ;  /* 0x0035d40901007387 */ /* 0x000fe80000100800 */
[----:B------:R-:W-:Y:S01]  /*6d40*/  @!P5 IMAD.IADD R43, R43, 0x1, -R7 ;  /* 0x000000012b2bd824 */ /* 0x000fe200078e0a07 */
[----:B------:R-:W-:Y:S01]  /*6d50*/  @!P1 IADD3 R34, -R34, RZ, RZ ;  /* 0x000000ff22229210 */ /* 0x000fe20007ffe1ff */
[----:B------:R-:W-:Y:S01]  /*6d60*/  @!P3 IMAD.MOV R36, RZ, RZ, -R36 ;  /* 0x000000ffff24b224 */ /* 0x000fe200078e0a24 */
[----:B------:R-:W-:Y:S01]  /*6d70*/  ISETP.GT.U32.AND P3, PT, R7, R41, PT ;  /* 0x000000290700720c */ /* 0x000fe20003f64070 */
[----:B------:R-:W4:-:S12]  /*6d80*/  LDL R8, [R1+0x32a4] ;  /* 0x0032a40001087983 */ /* 0x000f180000100800 */
[----:B------:R-:W-:Y:S01]  /*6d90*/  @!P3 IMAD.IADD R41, R41, 0x1, -R7 ;  /* 0x000000012929b824 */ /* 0x000fe200078e0a07 */
[----:B------:R-:W-:Y:S02]  /*6da0*/  ISETP.GE.AND P3, PT, R2, RZ, PT ;  /* 0x000000ff0200720c */ /* 0x000fe40003f66270 */
[----:B------:R-:W4:Y:S01]  /*6db0*/  LDL R2, [R1+0x32a8] ;  /* 0x0032a80001027983 */ /* 0x000f220000100800 */
[----:B--2---:R-:W-:-:S03]  /*6dc0*/  ISETP.GE.AND P2, PT, R252, RZ, PT ;  /* 0x000000fffc00720c */ /* 0x004fc60003f46270 */
[----:B------:R-:W2:Y:S01]  /*6dd0*/  LDL R252, [R1+0x32b0] ;  /* 0x0032b00001fc7983 */ /* 0x000ea20000100800 */
[----:B---3--:R-:W-:-:S03]  /*6de0*/  ISETP.GE.AND P5, PT, R0, RZ, PT ;  /* 0x000000ff0000720c */ /* 0x008fc60003fa6270 */
[----:B------:R-:W3:Y:S01]  /*6df0*/  LDL R0, [R1+0x32ac] ;  /* 0x0032ac0001007983 */ /* 0x000ee20000100800 */
[C---:B------:R-:W-:Y:S01]  /*6e00*/  ISETP.GT.U32.AND P1, PT, R7.reuse, R39, PT ;  /* 0x000000270700720c */ /* 0x040fe20003f24070 */
[----:B------:R-:W-:Y:S01]  /*6e10*/  @!P4 IMAD.MOV R35, RZ, RZ, -R35 ;  /* 0x000000ffff23c224 */ /* 0x000fe200078e0a23 */
[C---:B------:R-:W-:Y:S01]  /*6e20*/  ISETP.GT.U32.AND P4, PT, R7.reuse, R40, PT ;  /* 0x000000280700720c */ /* 0x040fe20003f84070 */
[----:B------:R-:W-:Y:S01]  /*6e30*/  @!P3 IMAD.MOV R38, RZ, RZ, -R38 ;  /* 0x000000ffff26b224 */ /* 0x000fe200078e0a26 */
[C---:B------:R-:W-:Y:S02]  /*6e40*/  ISETP.GT.U32.AND P6, PT, R7.reuse, R42, PT ;  /* 0x0000002a0700720c */ /* 0x040fe40003fc4070 */
[----:B------:R-:W-:-:S07]  /*6e50*/  ISETP.GT.U32.AND P3, PT, R7, R43, PT ;  /* 0x0000002b0700720c */ /* 0x000fce0003f64070 */
[----:B------:R-:W-:-:S05]  /*6e60*/  @!P1 IMAD.IADD R39, R39, 0x1, -R7 ;  /* 0x0000000127279824 */ /* 0x000fca00078e0a07 */
[----:B------:R-:W-:Y:S02]  /*6e70*/  @!P5 IADD3 R39, -R39, RZ, RZ ;  /* 0x000000ff2727d210 */ /* 0x000fe40007ffe1ff */
[C---:B------:R-:W-:Y:S01]  /*6e80*/  ISETP.GT.U32.AND P5, PT, R7.reuse, R44, PT ;  /* 0x0000002c0700720c */ /* 0x040fe20003fa4070 */
[--C-:B------:R-:W-:Y:S01]  /*6e90*/  @!P4 IMAD.IADD R40, R40, 0x1, -R7.reuse ;  /* 0x000000012828c824 */ /* 0x100fe200078e0a07 */
[----:B------:R-:W-:Y:S01]  /*6ea0*/  ISETP.GT.U32.AND P4, PT, R7, R46, PT ;  /* 0x0000002e0700720c */ /* 0x000fe20003f84070 */
[----:B------:R-:W-:Y:S01]  /*6eb0*/  @!P6 IMAD.IADD R42, R42, 0x1, -R7 ;  /* 0x000000012a2ae824 */ /* 0x000fe200078e0a07 */
[----:B------:R-:W-:Y:S02]  /*6ec0*/  @!P3 IADD3 R43, R43, -R7, RZ ;  /* 0x800000072b2bb210 */ /* 0x000fe40007ffe0ff */
[C---:B------:R-:W-:Y:S02]  /*6ed0*/  ISETP.GT.U32.AND P3, PT, R7.reuse, R49, PT ;  /* 0x000000310700720c */ /* 0x040fe40003f64070 */
[----:B------:R-:W-:-:S05]  /*6ee0*/  ISETP.GT.U32.AND P6, PT, R7, R42, PT ;  /* 0x0000002a0700720c */ /* 0x000fca0003fc4070 */
[--C-:B------:R-:W-:Y:S01]  /*6ef0*/  @!P5 IMAD.IADD R44, R44, 0x1, -R7.reuse ;  /* 0x000000012c2cd824 */ /* 0x100fe200078e0a07 */
[----:B------:R-:W-:Y:S02]  /*6f00*/  ISETP.GT.U32.AND P5, PT, R7, R50, PT ;  /* 0x000000320700720c */ /* 0x000fe40003fa4070 */
[-C--:B------:R-:W-:Y:S02]  /*6f10*/  @!P4 IADD3 R46, R46, -R7.reuse, RZ ;  /* 0x800000072e2ec210 */ /* 0x080fe40007ffe0ff */
[----:B------:R-:W-:Y:S02]  /*6f20*/  ISETP.GE.AND P4, PT, R247, RZ, PT ;  /* 0x000000fff700720c */ /* 0x000fe40003f86270 */
[----:B------:R-:W-:Y:S01]  /*6f30*/  IADD3 R247, R248, 0xd5, RZ ;  /* 0x000000d5f8f77810 */ /* 0x000fe20007ffe0ff */
[----:B------:R-:W-:Y:S01]  /*6f40*/  @!P3 IMAD.IADD R49, R49, 0x1, -R7 ;  /* 0x000000013131b824 */ /* 0x000fe200078e0a07 */
[----:B------:R-:W-:-:S03]  /*6f50*/  @!P6 IADD3 R42, R42, -R7, RZ ;  /* 0x800000072a2ae210 */ /* 0x000fc60007ffe0ff */
[----:B------:R-:W-:Y:S02]  /*6f60*/  STL [R1+0x35b8], R247 ;  /* 0x0035b8f701007387 */ /* 0x000fe40000100800 */
[----:B------:R-:W-:-:S04]  /*6f70*/  @!P5 IMAD.IADD R50, R50, 0x1, -R7 ;  /* 0x000000013232d824 */ /* 0x000fc800078e0a07 */
[----:B------:R-:W-:Y:S01]  /*6f80*/  @!P4 IMAD.MOV R42, RZ, RZ, -R42 ;  /* 0x000000ffff2ac224 */ /* 0x000fe200078e0a2a */
[----:B------:R-:W-:-:S13]  /*6f90*/  ISETP.GT.U32.AND P4, PT, R7, R48, PT ;  /* 0x000000300700720c */ /* 0x000fda0003f84070 */
[----:B------:R-:W-:Y:S01]  /*6fa0*/  @!P4 IMAD.IADD R48, R48, 0x1, -R7 ;  /* 0x000000013030c824 */ /* 0x000fe200078e0a07 */
[----:B----4-:R-:W-:Y:S02]  /*6fb0*/  ISETP.GE.AND P4, PT, R2, RZ, PT ;  /* 0x000000ff0200720c */ /* 0x010fe40003f86270 */
[----:B------:R-:W4:Y:S01]  /*6fc0*/  LDL R2, [R1+0x32bc] ;  /* 0x0032bc0001027983 */ /* 0x000f220000100800 */
[----:B--2---:R-:W-:-:S03]  /*6fd0*/  ISETP.GE.AND P5, PT, R252, RZ, PT ;  /* 0x000000fffc00720c */ /* 0x004fc60003fa6270 */
[----:B------:R-:W2:Y:S01]  /*6fe0*/  LDL R252, [R1+0x32c4] ;  /* 0x0032c40001fc7983 */ /* 0x000ea20000100800 */
[----:B---3--:R-:W-:-:S03]  /*6ff0*/  ISETP.GE.AND P3, PT, R0, RZ, PT ;  /* 0x000000ff0000720c */ /* 0x008fc60003f66270 */
[----:B------:R-:W3:Y:S01]  /*7000*/  LDL R0, [R1+0x32c0] ;  /* 0x0032c00001007983 */ /* 0x000ee20000100800 */
[----:B------:R-:W-:-:S13]  /*7010*/  ISETP.GT.U32.AND P1, PT, R7, R45, PT ;  /* 0x0000002d0700720c */ /* 0x000fda0003f24070 */
[----:B------:R-:W-:Y:S01]  /*7020*/  @!P1 IMAD.IADD R45, R45, 0x1, -R7 ;  /* 0x000000012d2d9824 */ /* 0x000fe200078e0a07 */
[----:B------:R-:W-:-:S13]  /*7030*/  ISETP.GE.AND P1, PT, R213, RZ, PT ;  /* 0x000000ffd500720c */ /* 0x000fda0003f26270 */
[----:B------:R-:W-:Y:S01]  /*7040*/  @!P1 IMAD.MOV R41, RZ, RZ, -R41 ;  /* 0x000000ffff299224 */ /* 0x000fe200078e0a29 */
[C---:B------:R-:W-:Y:S01]  /*7050*/  ISETP.GT.U32.AND P1, PT, R7.reuse, R46, PT ;  /* 0x0000002e0700720c */ /* 0x040fe20003f24070 */
[----:B------:R-:W-:Y:S01]  /*7060*/  @!P2 IMAD.MOV R40, RZ, RZ, -R40 ;  /* 0x000000ffff28a224 */ /* 0x000fe200078e0a28 */
[----:B------:R-:W-:-:S11]  /*7070*/  ISETP.GT.U32.AND P2, PT, R7, R45, PT ;  /* 0x0000002d0700720c */ /* 0x000fd60003f44070 */
[----:B------:R-:W-:Y:S01]  /*7080*/  @!P1 IMAD.IADD R46, R46, 0x1, -R7 ;  /* 0x000000012e2e9824 */ /* 0x000fe200078e0a07 */
[----:B------:R-:W-:Y:S02]  /*7090*/  ISETP.GE.AND P1, PT, R8, RZ, PT ;  /* 0x000000ff0800720c */ /* 0x000fe40003f26270 */
[----:B------:R-:W3:Y:S01]  /*70a0*/  LDL R8, [R1+0x32b8] ;  /* 0x0032b80001087983 */ /* 0x000ee20000100800 */
[C---:B------:R-:W-:Y:S02]  /*70b0*/  ISETP.GT.U32.AND P6, PT, R7.reuse, R47, PT ;  /* 0x0000002f0700720c */ /* 0x040fe40003fc4070 */
[----:B------:R-:W-:Y:S02]  /*70c0*/  @!P4 IADD3 R44, -R44, RZ, RZ ;  /* 0x000000ff2c2cc210 */ /* 0x000fe40007ffe1ff */
[----:B------:R-:W-:-:S06]  /*70d0*/  ISETP.GT.U32.AND P4, PT, R7, R49, PT ;  /* 0x000000310700720c */ /* 0x000fcc0003f84070 */
[----:B------:R-:W-:Y:S01]  /*70e0*/  @!P1 IMAD.MOV R43, RZ, RZ, -R43 ;  /* 0x000000ffff2b9224 */ /* 0x000fe200078e0a2b */
[----:B------:R-:W-:Y:S01]  /*70f0*/  ISETP.GT.U32.AND P1, PT, R7, R48, PT ;  /* 0x000000300700720c */ /* 0x000fe20003f24070 */
[--C-:B------:R-:W-:Y:S01]  /*7100*/  @!P2 IMAD.IADD R45, R45, 0x1, -R7.reuse ;  /* 0x000000012d2da824 */ /* 0x100fe200078e0a07 */
[----:B------:R-:W-:Y:S01]  /*7110*/  ISETP.GT.U32.AND P2, PT, R7, R51, PT ;  /* 0x000000330700720c */ /* 0x000fe20003f44070 */
[----:B------:R-:W-:-:S03]  /*7120*/  @!P6 IMAD.IADD R47, R47, 0x1, -R7 ;  /* 0x000000012f2fe824 */ /* 0x000fc600078e0a07 */
[----:B------:R-:W-:Y:S01]  /*7130*/  @!P4 IMAD.IADD R49, R49, 0x1, -R7 ;  /* 0x000000013131c824 */ /* 0x000fe200078e0a07 */
[C---:B------:R-:W-:Y:S02]  /*7140*/  ISETP.GT.U32.AND P4, PT, R7.reuse, R55, PT ;  /* 0x000000370700720c */ /* 0x040fe40003f84070 */
[----:B------:R-:W-:-:S04]  /*7150*/  ISETP.GT.U32.AND P6, PT, R7, R47, PT ;  /* 0x0000002f0700720c */ /* 0x000fc80003fc4070 */
[-C--:B------:R-:W-:Y:S02]  /*7160*/  @!P1 IADD3 R48, R48, -R7.reuse, RZ ;  /* 0x8000000730309210 */ /* 0x080fe40007ffe0ff */
[----:B------:R-:W-:Y:S02]  /*7170*/  ISETP.GT.U32.AND P1, PT, R7, R54, PT ;  /* 0x000000360700720c */ /* 0x000fe40003f24070 */
[-C--:B------:R-:W-:Y:S02]  /*7180*/  @!P2 IADD3 R51, R51, -R7.reuse, RZ ;  /* 0x800000073333a210 */ /* 0x080fe40007ffe0ff */
[----:B------:R-:W-:Y:S02]  /*7190*/  ISETP.GE.AND P2, PT, R214, RZ, PT ;  /* 0x000000ffd600720c */ /* 0x000fe40003f46270 */
[----:B-1----:R-:W-:Y:S01]  /*71a0*/  IADD3 R31, R248, 0xd6, RZ ;  /* 0x000000d6f81f7810 */ /* 0x002fe20007ffe0ff */
        /* <DEDUP_REMOVED lines=13> */
[----:B------:R-:W-:Y:S01]  /*7280*/  @!P3 IMAD.MOV R45, RZ, RZ, -R45 ;  /* 0x000000ffff2db224 */ /* 0x000fe200078e0a2d */
[C---:B------:R-:W-:Y:S01]  /*7290*/  ISETP.GT.U32.AND P3, PT, R7.reuse, R50, PT ;  /* 0x000000320700720c */ /* 0x040fe20003f64070 */
[----:B------:R-:W-:Y:S01]  /*72a0*/  @!P5 IMAD.MOV R46, RZ, RZ, -R46 ;  /* 0x000000ffff2ed224 */ /* 0x000fe200078e0a2e */
[C---:B------:R-:W-:Y:S02]  /*72b0*/  ISETP.GT.U32.AND P5, PT, R7.reuse, R51, PT ;  /* 0x000000330700720c */ /* 0x040fe40003fa4070 */
[----:B------:R-:W-:-:S09]  /*72c0*/  ISETP.GT.U32.AND P6, PT, R7, R52, PT ;  /* 0x000000340700720c */ /* 0x000fd20003fc4070 */
[--C-:B------:R-:W-:Y:S01]  /*72d0*/  @!P3 IMAD.IADD R50, R50, 0x1, -R7.reuse ;  /* 0x000000013232b824 */ /* 0x100fe200078e0a07 */
[----:B------:R-:W-:Y:S01]  /*72e0*/  ISETP.GT.U32.AND P3, PT, R7, R56, PT ;  /* 0x000000380700720c */ /* 0x000fe20003f64070 */
[--C-:B------:R-:W-:Y:S02]  /*72f0*/  @!P5 IMAD.IADD R51, R51, 0x1, -R7.reuse ;  /* 0x000000013333d824 */ /* 0x100fe400078e0a07 */
[----:B------:R-:W-:-:S05]  /*7300*/  @!P6 IMAD.IADD R52, R52, 0x1, -R7 ;  /* 0x000000013434e824 */ /* 0x000fca00078e0a07 */
[----:B------:R-:W-:-:S05]  /*7310*/  ISETP.GT.U32.AND P6, PT, R7, R52, PT ;  /* 0x000000340700720c */ /* 0x000fca0003fc4070 */
[----:B------:R-:W-:Y:S02]  /*7320*/  @!P3 IADD3 R56, R56, -R7, RZ ;  /* 0x800000073838b210 */ /* 0x000fe40007ffe0ff */
[----:B------:R-:W-:Y:S02]  /*7330*/  ISETP.GE.AND P5, PT, R8, RZ, PT ;  /* 0x000000ff0800720c */ /* 0x000fe40003fa6270 */
[----:B------:R-:W-:-:S04]  /*7340*/  ISETP.GE.AND P3, PT, R215, RZ, PT ;  /* 0x000000ffd700720c */ /* 0x000fc80003f66270 */
[----:B------:R-:W-:-:S07]  /*7350*/  @!P6 IADD3 R52, R52, -R7, RZ ;  /* 0x800000073434e210 */ /* 0x000fce0007ffe0ff */
[----:B------:R-:W-:Y:S01]  /*7360*/  @!P5 IMAD.MOV R48, RZ, RZ, -R48 ;  /* 0x000000ffff30d224 */ /* 0x000fe200078e0a30 */
[C---:B------:R-:W-:Y:S01]  /*7370*/  ISETP.GT.U32.AND P5, PT, R7.reuse, R53, PT ;  /* 0x000000350700720c */ /* 0x040fe20003fa4070 */
[----:B------:R-:W-:Y:S01]  /*7380*/  @!P3 IMAD.MOV R52, RZ, RZ, -R52 ;  /* 0x000000ffff34b224 */ /* 0x000fe200078e0a34 */
[----:B------:R-:W-:-:S11]  /*7390*/  ISETP.GT.U32.AND P3, PT, R7, R58, PT ;  /* 0x0000003a0700720c */ /* 0x000fd60003f64070 */
[----:B------:R-:W-:Y:S02]  /*73a0*/  @!P5 IADD3 R53, R53, -R7, RZ ;  /* 0x800000073535d210 */ /* 0x000fe40007ffe0ff */
[----:B------:R-:W-:Y:S02]  /*73b0*/  ISETP.GT.U32.AND P5, PT, R7, R59, PT ;  /* 0x0000003b0700720c */ /* 0x000fe40003fa4070 */
[----:B------:R-:W-:Y:S01]  /*73c0*/  IADD3 R30, R248, 0xd7, RZ ;  /* 0x000000d7f81e7810 */ /* 0x000fe20007ffe0ff */
[----:B------:R-:W-:-:S04]  /*73d0*/  @!P3 IMAD.IADD R58, R58, 0x1, -R7 ;  /* 0x000000013a3ab824 */ /* 0x000fc800078e0a07 */
[----:B------:R-:W-:Y:S01]  /*73e0*/  STL [R1+0x35a4], R30 ;  /* 0x0035a41e01007387 */ /* 0x000fe20000100800 */
[----:B------:R-:W-:-:S05]  /*73f0*/  @!P4 IMAD.MOV R51, RZ, RZ, -R51 ;  /* 0x000000ffff33c224 */ /* 0x000fca00078e0a33 */
[----:B------:R-:W-:Y:S01]  /*7400*/  @!P5 IMAD.IADD R59, R59, 0x1, -R7 ;  /* 0x000000013b3bd824 */ /* 0x000fe200078e0a07 */
[----:B------:R-:W-:Y:S01]  /*7410*/  ISETP.GT.U32.AND P4, PT, R7, R56, PT ;  /* 0x000000380700720c */ /* 0x000fe20003f84070 */
[----:B------:R-:W3:-:S12]  /*7420*/  LDL R8, [R1+0x32dc] ;  /* 0x0032dc0001087983 */ /* 0x000ed80000100800 */
[----:B------:R-:W-:Y:S01]  /*7430*/  @!P4 IMAD.IADD R56, R56, 0x1, -R7 ;  /* 0x000000013838c824 */ /* 0x000fe200078e0a07 */
[----:B----4-:R-:W-:Y:S02]  /*7440*/  ISETP.GE.AND P4, PT, R2, RZ, PT ;  /* 0x000000ff0200720c */ /* 0x010fe40003f86270 */
[----:B------:R-:W4:Y:S01]  /*7450*/  LDL R2, [R1+0x32e4] ;  /* 0x0032e40001027983 */ /* 0x000f220000100800 */
[----:B--2---:R-:W-:-:S03]  /*7460*/  ISETP.GE.AND P5, PT, R252, RZ, PT ;  /* 0x000000fffc00720c */ /* 0x004fc60003fa6270 */
[----:B------:R-:W2:Y:S01]  /*7470*/  LDL R252, [R1+0x32f0] ;  /* 0x0032f00001fc7983 */ /* 0x000ea20000100800 */
[----:B---3--:R-:W-:-:S03]  /*7480*/  ISETP.GE.AND P3, PT, R0, RZ, PT ;  /* 0x000000ff0000720c */ /* 0x008fc60003f66270 */
[----:B------:R-:W3:Y:S01]  /*7490*/  LDL R0, [R1+0x32e8] ;  /* 0x0032e80001007983 */ /* 0x000ee20000100800 */
[----:B------:R-:W-:Y:S02]  /*74a0*/  @!P2 IADD3 R49, -R49, RZ, RZ ;  /* 0x000000ff3131a210 */ /* 0x000fe40007ffe1ff */
        /* <DEDUP_REMOVED lines=8> */
[----:B------:R-:W-:Y:S01]  /*7530*/  ISETP.GT.U32.AND P3, PT, R7, R59, PT ;  /* 0x0000003b0700720c */ /* 0x000fe20003f64070 */
[--C-:B------:R-:W-:Y:S01]  /*7540*/  @!P1 IMAD.IADD R55, R55, 0x1, -R7.reuse ;  /* 0x0000000137379824 */ /* 0x100fe200078e0a07 */
[C---:B------:R-:W-:Y:S02]  /*7550*/  ISETP.GT.U32.AND P2, PT, R7.reuse, R60, PT ;  /* 0x0000003c0700720c */ /* 0x040fe40003f44070 */
[----:B------:R-:W-:Y:S01]  /*7560*/  ISETP.GT.U32.AND P1, PT, R7, R61, PT ;  /* 0x0000003d0700720c */ /* 0x000fe20003f24070 */
[----:B------:R-:W-:Y:S01]  /*7570*/  @!P6 IMAD.IADD R57, R57, 0x1, -R7 ;  /* 0x000000013939e824 */ /* 0x000fe200078e0a07 */
[----:B------:R-:W-:Y:S02]  /*7580*/  @!P4 IADD3 R58, R58, -R7, RZ ;  /* 0x800000073a3ac210 */ /* 0x000fe40007ffe0ff */
[----:B------:R-:W-:-:S05]  /*7590*/  ISETP.GT.U32.AND P4, PT, R7, R64, PT ;  /* 0x000000400700720c */ /* 0x000fca0003f84070 */
[--C-:B------:R-:W-:Y:S01]  /*75a0*/  @!P3 IMAD.IADD R59, R59, 0x1, -R7.reuse ;  /* 0x000000013b3bb824 */ /* 0x100fe200078e0a07 */
[C---:B------:R-:W-:Y:S02]  /*75b0*/  ISETP.GT.U32.AND P3, PT, R7.reuse, R65, PT ;  /* 0x000000410700720c */ /* 0x040fe40003f64070 */
[----:B------:R-:W-:Y:S01]  /*75c0*/  ISETP.GT.U32.AND P6, PT, R7, R57, PT ;  /* 0x000000390700720c */ /* 0x000fe20003fc4070 */
[--C-:B------:R-:W-:Y:S01]  /*75d0*/  @!P2 IMAD.IADD R60, R60, 0x1, -R7.reuse ;  /* 0x000000013c3ca824 */ /* 0x100fe200078e0a07 */
[----:B------:R-:W-:Y:S02]  /*75e0*/  @!P1 IADD3 R61, R61, -R7, RZ ;  /* 0x800000073d3d9210 */ /* 0x000fe40007ffe0ff */
[----:B------:R-:W-:Y:S02]  /*75f0*/  ISETP.GE.AND P2, PT, R249, RZ, PT ;  /* 0x000000fff900720c */ /* 0x000fe40003f46270 */
[----:B------:R-:W-:Y:S02]  /*7600*/  ISETP.GE.AND P1, PT, R216, RZ, PT ;  /* 0x000000ffd800720c */ /* 0x000fe40003f26270 */
[----:B------:R-:W-:Y:S01]  /*7610*/  IADD3 R249, R248, 0xd8, RZ ;  /* 0x000000d8f8f97810 */ /* 0x000fe20007ffe0ff */
[----:B------:R-:W-:-:S02]  /*7620*/  @!P4 IMAD.IADD R64, R64, 0x1, -R7 ;  /* 0x000000014040c824 */ /* 0x000fc400078e0a07 */
[----:B------:R-:W-:Y:S02]  /*7630*/  @!P3 IMAD.IADD R65, R65, 0x1, -R7 ;  /* 0x000000014141b824 */ /* 0x000fe400078e0a07 */
[----:B------:R-:W-:Y:S01]  /*7640*/  STL [R1+0x3598], R249 ;  /* 0x003598f901007387 */ /* 0x000fe20000100800 */
[----:B------:R-:W-:-:S05]  /*7650*/  @!P6 IADD3 R57, R57, -R7, RZ ;  /* 0x800000073939e210 */ /* 0x000fca0007ffe0ff */
        /* <DEDUP_REMOVED lines=12> */
[----:B------:R-:W-:-:S11]  /*7720*/  ISETP.GT.U32.AND P5, PT, R7, R60, PT ;  /* 0x0000003c0700720c */ /* 0x000fd60003fa4070 */
[----:B------:R-:W-:Y:S01]  /*7730*/  @!P2 IMAD.IADD R61, R61, 0x1, -R7 ;  /* 0x000000013d3da824 */ /* 0x000fe200078e0a07 */
[----:B------:R-:W-:Y:S02]  /*7740*/  ISETP.GE.AND P2, PT, R8, RZ, PT ;  /* 0x000000ff0800720c */ /* 0x000fe40003f46270 */
[----:B------:R-:W3:Y:S01]  /*7750*/  LDL R8, [R1+0x32f4] ;  /* 0x0032f40001087983 */ /* 0x000ee20000100800 */
[----:B------:R-:W-:Y:S02]  /*7760*/  ISETP.GT.U32.AND P6, PT, R7, R62, PT ;  /* 0x0000003e0700720c */ /* 0x000fe40003fc4070 */
[----:B------:R-:W-:Y:S02]  /*7770*/  @!P1 IADD3 R59, -R59, RZ, RZ ;  /* 0x000000ff3b3b9210 */ /* 0x000fe40007ffe1ff */
[----:B------:R-:W-:-:S06]  /*7780*/  ISETP.GT.U32.AND P1, PT, R7, R64, PT ;  /* 0x000000400700720c */ /* 0x000fcc0003f24070 */
[----:B------:R-:W-:Y:S01]  /*7790*/  @!P2 IMAD.MOV R58, RZ, RZ, -R58 ;  /* 0x000000ffff3aa224 */ /* 0x000fe200078e0a3a */
[C---:B------:R-:W-:Y:S01]  /*77a0*/  ISETP.GT.U32.AND P2, PT, R7.reuse, R63, PT ;  /* 0x0000003f0700720c */ /* 0x040fe20003f44070 */
[--C-:B------:R-:W-:Y:S01]  /*77b0*/  @!P5 IMAD.IADD R60, R60, 0x1, -R7.reuse ;  /* 0x000000013c3cd824 */ /* 0x100fe200078e0a07 */
[----:B------:R-:W-:Y:S01]  /*77c0*/  ISETP.GT.U32.AND P5, PT, R7, R66, PT ;  /* 0x000000420700720c */ /* 0x000fe20003fa4070 */
[----:B------:R-:W-:-:S03]  /*77d0*/  @!P6 IMAD.IADD R62, R62, 0x1, -R7 ;  /* 0x000000013e3ee824 */ /* 0x000fc600078e0a07 */
[----:B------:R-:W-:Y:S01]  /*77e0*/  @!P1 IMAD.IADD R64, R64, 0x1, -R7 ;  /* 0x0000000140409824 */ /* 0x000fe200078e0a07 */
[C---:B------:R-:W-:Y:S02]  /*77f0*/  ISETP.GT.U32.AND P1, PT, R7.reuse, R70, PT ;  /* 0x000000460700720c */ /* 0x040fe40003f24070 */
[----:B------:R-:W-:-:S04]  /*7800*/  ISETP.GT.U32.AND P6, PT, R7, R62, PT ;  /* 0x0000003e0700720c */ /* 0x000fc80003fc4070 */
[----:B------:R-:W-:Y:S02]  /*7810*/  @!P2 IADD3 R63, R63, -R7, RZ ;  /* 0x800000073f3fa210 */ /* 0x000fe40007ffe0ff */
[----:B------:R-:W-:Y:S02]  /*7820*/  ISETP.GT.U32.AND P2, PT, R7, R69, PT ;  /* 0x000000450700720c */ /* 0x000fe40003f44070 */
[-C--:B------:R-:W-:Y:S02]  /*7830*/  @!P5 IADD3 R66, R66, -R7.reuse, RZ ;  /* 0x800000074242d210 */ /* 0x080fe40007ffe0ff */
[----:B------:R-:W-:Y:S02]  /*7840*/  IABS R210, R4 ;  /* 0x0000000400d27213 */ /* 0x000fe40000000000 */
[----:B------:R-:W-:Y:S02]  /*7850*/  ISETP.GE.AND P5, PT, R217, RZ, PT ;  /* 0x000000ffd900720c */ /* 0x000fe40003fa6270 */
[----:B------:R-:W-:Y:S01]  /*7860*/  IADD3 R4, R248, 0xd9, RZ ;  /* 0x000000d9f8047810 */ /* 0x000fe20007ffe0ff */
[----:B------:R-:W-:Y:S01]  /*7870*/  @!P1 IMAD.IADD R70, R70, 0x1, -R7 ;  /* 0x0000000146469824 */ /* 0x000fe200078e0a07 */
[----:B------:R-:W-:-:S03]  /*7880*/  @!P6 IADD3 R62, R62, -R7, RZ ;  /* 0x800000073e3ee210 */ /* 0x000fc60007ffe0ff */
[----:B------:R-:W-:Y:S01]  /*7890*/  @!P2 IMAD.IADD R69, R69, 0x1, -R7 ;  /* 0x000000014545a824 */ /* 0x000fe200078e0a07 */
[----:B------:R1:W-:Y:S05]  /*78a0*/  STL [R1+0x358c], R4 ;  /* 0x00358c0401007387 */ /* 0x0003ea0000100800 */
        /* <DEDUP_REMOVED lines=30> */
[----:B------:R-:W-:Y:S02]  /*7a90*/  IABS R217, R4 ;  /* 0x0000000400d97213 */ /* 0x000fe40000000000 */
[----:B------:R-:W-:Y:S02]  /*7aa0*/  ISETP.GE.AND P4, PT, R218, RZ, PT ;  /* 0x000000ffda00720c */ /* 0x000fe40003f86270 */
[----:B-1----:R-:W-:Y:S01]  /*7ab0*/  IADD3 R4, R248, 0xda, RZ ;  /* 0x000000daf8047810 */ /* 0x002fe20007ffe0ff */
        /* <DEDUP_REMOVED lines=128> */
[--C-:B------:R-:W-:Y:S01]  /*82c0*/  @!P2 IMAD.IADD R86, R86, 0x1, -R7.reuse ;  /* 0x000000015656a824 */ /* 0x100fe200078e0a07 */
[----:B------:R-:W-:Y:S01]  /*82d0*/  ISETP.GE.AND P2, PT, R8, RZ, PT ;  /* 0x000000ff0800720c */ /* 0x000fe20003f46270 */
[----:B------:R-:W-:-:S05]  /*82e0*/  @!P6 IMAD.IADD R87, R87, 0x1, -R7 ;  /* 0x000000015757e824 */ /* 0x000fca00078e0a07 */
[----:B------:R-:W-:-:S05]  /*82f0*/  ISETP.GT.U32.AND P6, PT, R7, R87, PT ;  /* 0x000000570700720c */ /* 0x000fca0003fc4070 */
[----:B------:R-:W-:Y:S02]  /*8300*/  @!P5 IADD3 R91, R91, -R7, RZ ;  /* 0x800000075b5bd210 */ /* 0x000fe40007ffe0ff */
[----:B------:R-:W-:Y:S01]  /*8310*/  @!P2 IMAD.MOV R83, RZ, RZ, -R83 ;  /* 0x000000ffff53a224 */ /* 0x000fe200078e0a53 */
[----:B------:R-:W-:Y:S02]  /*8320*/  ISETP.GE.AND P5, PT, R222, RZ, PT ;  /* 0x000000ffde00720c */ /* 0x000fe40003fa6270 */
[----:B------:R-:W-:-:S03]  /*8330*/  ISETP.GT.U32.AND P2, PT, R7, R88, PT ;  /* 0x000000580700720c */ /* 0x000fc60003f44070 */
[----:B------:R-:W-:-:S08]  /*8340*/  @!P6 IADD3 R87, R87, -R7, RZ ;  /* 0x800000075757e210 */ /* 0x000fd00007ffe0ff */
[----:B------:R-:W-:Y:S01]  /*8350*/  @!P5 IMAD.MOV R87, RZ, RZ, -R87 ;  /* 0x000000ffff57d224 */ /* 0x000fe200078e0a57 */
[C---:B------:R-:W-:Y:S02]  /*8360*/  ISETP.GT.U32.AND P5, PT, R7.reuse, R93, PT ;  /* 0x0000005d0700720c */ /* 0x040fe40003fa4070 */
[----:B------:R-:W-:Y:S02]  /*8370*/  @!P2 IADD3 R88, R88, -R7, RZ ;  /* 0x800000075858a210 */ /* 0x000fe40007ffe0ff */
[----:B------:R-:W-:Y:S02]  /*8380*/  ISETP.GT.U32.AND P2, PT, R7, R94, PT ;  /* 0x0000005e0700720c */ /* 0x000fe40003f44070 */
[----:B------:R-:W-:-:S05]  /*8390*/  IADD3 R13, R248, 0xde, RZ ;  /* 0x000000def80d7810 */ /* 0x000fca0007ffe0ff */
[----:B------:R-:W-:Y:S02]  /*83a0*/  STL [R1+0x3538], R13 ;  /* 0x0035380d01007387 */ /* 0x000fe40000100800 */
[----:B------:R-:W-:-:S04]  /*83b0*/  @!P5 IMAD.IADD R93, R93, 0x1, -R7 ;  /* 0x000000015d5dd824 */ /* 0x000fc800078e0a07 */
[----:B------:R-:W-:Y:S02]  /*83c0*/  @!P2 IMAD.IADD R94, R94, 0x1, -R7 ;  /* 0x000000015e5ea824 */ /* 0x000fe400078e0a07 */
        /* <DEDUP_REMOVED lines=10> */
[C---:B------:R-:W-:Y:S02]  /*8470*/  ISETP.GT.U32.AND P4, PT, R7.reuse, R90, PT ;  /* 0x0000005a0700720c */ /* 0x040fe40003f84070 */
[----:B------:R-:W-:Y:S02]  /*8480*/  ISETP.GT.U32.AND P6, PT, R7, R92, PT ;  /* 0x0000005c0700720c */ /* 0x000fe40003fc4070 */
[----:B------:R-:W-:-:S09]  /*8490*/  @!P1 IADD3 R84, -R84, RZ, RZ ;  /* 0x000000ff54549210 */ /* 0x000fd20007ffe1ff */
[--C-:B------:R-:W-:Y:S01]  /*84a0*/  @!P4 IMAD.IADD R90, R90, 0x1, -R7.reuse ;  /* 0x000000015a5ac824 */ /* 0x100fe200078e0a07 */
[C---:B------:R-:W-:Y:S01]  /*84b0*/  ISETP.GT.U32.AND P4, PT, R7.reuse, R96, PT ;  /* 0x000000600700720c */ /* 0x040fe20003f84070 */
[----:B------:R-:W-:Y:S01]  /*84c0*/  @!P6 IMAD.IADD R92, R92, 0x1, -R7 ;  /* 0x000000015c5ce824 */ /* 0x000fe200078e0a07 */
[----:B------:R-:W-:-:S04]  /*84d0*/  ISETP.GT.U32.AND P1, PT, R7, R89, PT ;  /* 0x000000590700720c */ /* 0x000fc80003f24070 */
[C---:B------:R-:W-:Y:S01]  /*84e0*/  ISETP.GT.U32.AND P6, PT, R7.reuse, R92, PT ;  /* 0x0000005c0700720c */ /* 0x040fe20003fc4070 */
[----:B------:R-:W-:Y:S01]  /*84f0*/  @!P3 IMAD.MOV R88, RZ, RZ, -R88 ;  /* 0x000000ffff58b224 */ /* 0x000fe200078e0a58 */
[----:B------:R-:W-:-:S05]  /*8500*/  ISETP.GT.U32.AND P3, PT, R7, R93, PT ;  /* 0x0000005d0700720c */ /* 0x000fca0003f64070 */
[----:B------:R-:W-:Y:S02]  /*8510*/  @!P4 IADD3 R96, R96, -R7, RZ ;  /* 0x800000076060c210 */ /* 0x000fe40007ffe0ff */
[----:B------:R-:W-:Y:S01]  /*8520*/  ISETP.GE.AND P4, PT, R223, RZ, PT ;  /* 0x000000ffdf00720c */ /* 0x000fe20003f86270 */
[----:B------:R-:W-:Y:S01]  /*8530*/  @!P1 IMAD.IADD R89, R89, 0x1, -R7 ;  /* 0x0000000159599824 */ /* 0x000fe200078e0a07 */
[----:B------:R-:W-:Y:S02]  /*8540*/  ISETP.GT.U32.AND P1, PT, R7, R95, PT ;  /* 0x0000005f0700720c */ /* 0x000fe40003f24070 */
        /* <DEDUP_REMOVED lines=11> */
[----:B------:R-:W3:Y:S01]  /*8600*/  LDL R8, [R1+0x337c] ;  /* 0x00337c0001087983 */ /* 0x000ee20000100800 */
        /* <DEDUP_REMOVED lines=16> */
[----:B------:R-:W-:Y:S01]  /*8710*/  @!P5 IMAD.IADD R94, R94, 0x1, -R7 ;  /* 0x000000015e5ed824 */ /* 0x000fe200078e0a07 */
[----:B------:R-:W-:-:S04]  /*8720*/  ISETP.GT.U32.AND P5, PT, R7, R100, PT ;  /* 0x000000640700720c */ /* 0x000fc80003fa4070 */
[----:B------:R-:W-:Y:S02]  /*8730*/  @!P4 IADD3 R94, -R94, RZ, RZ ;  /* 0x000000ff5e5ec210 */ /* 0x000fe40007ffe1ff */
[----:B------:R-:W-:Y:S01]  /*8740*/  ISETP.GT.U32.AND P4, PT, R7, R99, PT ;  /* 0x000000630700720c */ /* 0x000fe20003f84070 */
[--C-:B------:R-:W-:Y:S01]  /*8750*/  @!P2 IMAD.IADD R95, R95, 0x1, -R7.reuse ;  /* 0x000000015f5fa824 */ /* 0x100fe200078e0a07 */
[----:B------:R-:W-:Y:S01]  /*8760*/  ISETP.GT.U32.AND P2, PT, R7, R101, PT ;  /* 0x000000650700720c */ /* 0x000fe20003f44070 */
[----:B------:R-:W-:-:S04]  /*8770*/  @!P6 IMAD.IADD R97, R97, 0x1, -R7 ;  /* 0x000000016161e824 */ /* 0x000fc800078e0a07 */
[--C-:B------:R-:W-:Y:S01]  /*8780*/  @!P5 IMAD.IADD R100, R100, 0x1, -R7.reuse ;  /* 0x000000016464d824 */ /* 0x100fe200078e0a07 */
[----:B------:R-:W-:Y:S02]  /*8790*/  ISETP.GE.AND P5, PT, R251, RZ, PT ;  /* 0x000000fffb00720c */ /* 0x000fe40003fa6270 */
[----:B------:R-:W-:Y:S02]  /*87a0*/  @!P1 IADD3 R98, R98, -R7, RZ ;  /* 0x8000000762629210 */ /* 0x000fe40007ffe0ff */
[----:B------:R-:W-:Y:S01]  /*87b0*/  ISETP.GT.U32.AND P1, PT, R7, R104, PT ;  /* 0x000000680700720c */ /* 0x000fe20003f24070 */
[----:B------:R-:W-:Y:S01]  /*87c0*/  @!P4 IMAD.IADD R99, R99, 0x1, -R7 ;  /* 0x000000016363c824 */ /* 0x000fe200078e0a07 */
[C---:B------:R-:W-:Y:S02]  /*87d0*/  ISETP.GT.U32.AND P4, PT, R7.reuse, R105, PT ;  /* 0x000000690700720c */ /* 0x040fe40003f84070 */
[----:B------:R-:W-:Y:S02]  /*87e0*/  ISETP.GT.U32.AND P6, PT, R7, R97, PT ;  /* 0x000000610700720c */ /* 0x000fe40003fc4070 */
[----:B------:R-:W-:-:S02]  /*87f0*/  @!P2 IADD3 R101, R101, -R7, RZ ;  /* 0x800000076565a210 */ /* 0x000fc40007ffe0ff */
[----:B------:R-:W-:Y:S01]  /*8800*/  ISETP.GE.AND P2, PT, R224, RZ, PT ;  /* 0x000000ffe000720c */ /* 0x000fe20003f46270 */
[----:B------:R-:W-:Y:S01]  /*8810*/  @!P5 IMAD.MOV R96, RZ, RZ, -R96 ;  /* 0x000000ffff60d224 */ /* 0x000fe200078e0a60 */
[----:B------:R-:W-:Y:S02]  /*8820*/  ISETP.GT.U32.AND P5, PT, R7, R101, PT ;  /* 0x000000650700720c */ /* 0x000fe40003fa4070 */
[----:B------:R-:W-:Y:S01]  /*8830*/  IADD3 R251, R248, 0xe0, RZ ;  /* 0x000000e0f8fb7810 */ /* 0x000fe20007ffe0ff */
[--C-:B------:R-:W-:Y:S02]  /*8840*/  @!P1 IMAD.IADD R104, R104, 0x1, -R7.reuse ;  /* 0x0000000168689824 */ /* 0x100fe400078e0a07 */
[----:B------:R-:W-:Y:S02]  /*8850*/  @!P4 IMAD.IADD R105, R105, 0x1, -R7 ;  /* 0x000000016969c824 */ /* 0x000fe400078e0a07 */
[----:B------:R-:W-:Y:S01]  /*8860*/  STL [R1+0x3520], R251 ;  /* 0x003520fb01007387 */ /* 0x000fe20000100800 */
[----:B------:R-:W-:-:S05]  /*8870*/  @!P6 IADD3 R97, R97, -R7, RZ ;  /* 0x800000076161e210 */ /* 0x000fca0007ffe0ff */
[----:B------:R-:W-:Y:S01]  /*8880*/  @!P2 IMAD.MOV R97, RZ, RZ, -R97 ;  /* 0x000000ffff61a224 */ /* 0x000fe200078e0a61 */
[----:B------:R-:W-:Y:S01]  /*8890*/  ISETP.GT.U32.AND P2, PT, R7, R103, PT ;  /* 0x000000670700720c */ /* 0x000fe20003f44070 */
[--C-:B------:R-:W-:Y:S01]  /*88a0*/  @!P5 IMAD.IADD R101, R101, 0x1, -R7.reuse ;  /* 0x000000016565d824 */ /* 0x100fe200078e0a07 */
[----:B------:R-:W-:Y:S02]  /*88b0*/  ISETP.GE.AND P5, PT, R8, RZ, PT ;  /* 0x000000ff0800720c */ /* 0x000fe40003fa6270 */
[----:B------:R-:W3:Y:S09]  /*88c0*/  LDL R8, [R1+0x3394] ;  /* 0x0033940001087983 */ /* 0x000ef20000100800 */
[----:B------:R-:W-:Y:S01]  /*88d0*/  @!P2 IMAD.IADD R103, R103, 0x1, -R7 ;  /* 0x000000016767a824 */ /* 0x000fe200078e0a07 */
[----:B----4-:R-:W-:-:S02]  /*88e0*/  ISETP.GE.AND P2, PT, R2, RZ, PT ;  /* 0x000000ff0200720c */ /* 0x010fc40003f46270 */
        /* <DEDUP_REMOVED lines=8> */
[----:B------:R-:W-:Y:S02]  /*8970*/  ISETP.GT.U32.AND P6, PT, R7, R102, PT ;  /* 0x000000660700720c */ /* 0x000fe40003fc4070 */
[----:B------:R-:W-:Y:S02]  /*8980*/  @!P2 IADD3 R99, -R99, RZ, RZ ;  /* 0x000000ff6363a210 */ /* 0x000fe40007ffe1ff */
[C---:B------:R-:W-:Y:S02]  /*8990*/  ISETP.GT.U32.AND P5, PT, R7.reuse, R103, PT ;  /* 0x000000670700720c */ /* 0x040fe40003fa4070 */
[----:B------:R-:W-:-:S05]  /*89a0*/  ISETP.GT.U32.AND P2, PT, R7, R104, PT ;  /* 0x000000680700720c */ /* 0x000fca0003f44070 */
[--C-:B------:R-:W-:Y:S01]  /*89b0*/  @!P3 IMAD.IADD R100, R100, 0x1, -R7.reuse ;  /* 0x000000016464b824 */ /* 0x100fe200078e0a07 */
[----:B------:R-:W-:Y:S01]  /*89c0*/  ISETP.GT.U32.AND P3, PT, R7, R106, PT ;  /* 0x0000006a0700720c */ /* 0x000fe20003f64070 */
[----:B------:R-:W-:-:S04]  /*89d0*/  @!P6 IMAD.IADD R102, R102, 0x1, -R7 ;  /* 0x000000016666e824 */ /* 0x000fc800078e0a07 */
[----:B------:R-:W-:Y:S02]  /*89e0*/  @!P5 IADD3 R103, R103, -R7, RZ ;  /* 0x800000076767d210 */ /* 0x000fe40007ffe0ff */
[----:B------:R-:W-:Y:S01]  /*89f0*/  @!P2 IMAD.IADD R104, R104, 0x1, -R7 ;  /* 0x000000016868a824 */ /* 0x000fe200078e0a07 */
[C---:B------:R-:W-:Y:S02]  /*8a00*/  ISETP.GT.U32.AND P5, PT, R7.reuse, R109, PT ;  /* 0x0000006d0700720c */ /* 0x040fe40003fa4070 */
[C---:B------:R-:W-:Y:S02]  /*8a10*/  ISETP.GT.U32.AND P2, PT, R7.reuse, R110, PT ;  /* 0x0000006e0700720c */ /* 0x040fe40003f44070 */
[----:B------:R-:W-:Y:S02]  /*8a20*/  ISETP.GT.U32.AND P6, PT, R7, R102, PT ;  /* 0x000000660700720c */ /* 0x000fe40003fc4070 */
[----:B------:R-:W-:Y:S01]  /*8a30*/  @!P3 IADD3 R106, R106, -R7, RZ ;  /* 0x800000076a6ab210 */ /* 0x000fe20007ffe0ff */
[----:B------:R-:W-:Y:S01]  /*8a40*/  @!P4 IMAD.MOV R101, RZ, RZ, -R101 ;  /* 0x000000ffff65c224 */ /* 0x000fe200078e0a65 */
[----:B------:R-:W-:-:S02]  /*8a50*/  ISETP.GE.AND P3, PT, R225, RZ, PT ;  /* 0x000000ffe100720c */ /* 0x000fc40003f66270 */
        /* <DEDUP_REMOVED lines=35> */
[----:B------:R-:W-:-:S02]  /*8c90*/  IABS R218, R4 ;  /* 0x0000000400da7213 */ /* 0x000fc40000000000 */
[----:B------:R-:W-:Y:S02]  /*8ca0*/  ISETP.GE.AND P1, PT, R226, RZ, PT ;  /* 0x000000ffe200720c */ /* 0x000fe40003f26270 */
[----:B------:R-:W-:Y:S02]  /*8cb0*/  ISETP.GT.U32.AND P2, PT, R7, R111, PT ;  /* 0x0000006f0700720c */ /* 0x000fe40003f44070 */
[----:B-1----:R-:W-:Y:S01]  /*8cc0*/  IADD3 R4, R248, 0xe2, RZ ;  /* 0x000000e2f8047810 */ /* 0x002fe20007ffe0ff */
        /* <DEDUP_REMOVED lines=434> */
[----:B------:R1:W-:Y:S01]  /*a7f0*/  STL [R1+0x3458], R12 ;  /* 0x0034580c01007387 */ /* 0x0003e20000100800 */
[----:B------:R-:W-:-:S05]  /*a800*/  @!P6 IADD3 R167, R167, -R7, RZ ;  /* 0x80000007a7a7e210 */ /* 0x000fca0007ffe0ff */
[----:B------:R-:W-:Y:S01]  /*a810*/  @!P4 IMAD.MOV R167, RZ, RZ, -R167 ;  /* 0x000000ffffa7c224 */ /* 0x000fe200078e0aa7 */
[----:B------:R-:W-:Y:S01]  /*a820*/  ISETP.GT.U32.AND P4, PT, R7, R173, PT ;  /* 0x000000ad0700720c */ /* 0x000fe20003f84070 */
[--C-:B------:R-:W-:Y:S01]  /*a830*/  @!P1 IMAD.IADD R171, R171, 0x1, -R7.reuse ;  /* 0x00000001abab9824 */ /* 0x100fe200078e0a07 */
[----:B------:R-:W-:Y:S02]  /*a840*/  ISETP.GE.AND P1, PT, R8, RZ, PT ;  /* 0x000000ff0800720c */ /* 0x000fe40003f26270 */
[----:B------:R-:W3:Y:S09]  /*a850*/  LDL R8, [R1+0x3530] ;  /* 0x0035300001087983 */ /* 0x000ef20000100800 */
[----:B------:R-:W-:Y:S01]  /*a860*/  @!P4 IMAD.IADD R173, R173, 0x1, -R7 ;  /* 0x00000001adadc824 */ /* 0x000fe200078e0a07 */
[----:B------:R-:W-:-:S02]  /*a870*/  IADD3 R18, R248, 0xef, RZ ;  /* 0x000000eff8127810 */ /* 0x000fc40007ffe0ff */
[----:B------:R-:W-:Y:S02]  /*a880*/  IABS R238, R12 ;  /* 0x0000000c00ee7213 */ /* 0x000fe40000000000 */
[----:B----4-:R-:W-:Y:S02]  /*a890*/  ISETP.GE.AND P4, PT, R2, RZ, PT ;  /* 0x000000ff0200720c */ /* 0x010fe40003f86270 */
[----:B------:R-:W4:Y:S01]  /*a8a0*/  LDL R2, [R1+0x3524] ;  /* 0x0035240001027983 */ /* 0x000f220000100800 */
[----:B--2---:R-:W-:-:S03]  /*a8b0*/  ISETP.GE.AND P5, PT, R252, RZ, PT ;  /* 0x000000fffc00720c */ /* 0x004fc60003fa6270 */
[----:B------:R-:W2:Y:S01]  /*a8c0*/  LDL R252, [R1+0x353c] ;  /* 0x00353c0001fc7983 */ /* 0x000ea20000100800 */
[----:B---3--:R-:W-:-:S03]  /*a8d0*/  ISETP.GE.AND P3, PT, R0, RZ, PT ;  /* 0x000000ff0000720c */ /* 0x008fc60003f66270 */
[----:B------:R-:W3:Y:S04]  /*a8e0*/  LDL R0, [R1+0x352c] ;  /* 0x00352c0001007983 */ /* 0x000ee80000100800 */
[----:B------:R-:W-:Y:S04]  /*a8f0*/  STL [R1+0x3444], R18 ;  /* 0x0034441201007387 */ /* 0x000fe80000100800 */
[----:B-1----:R-:W3:Y:S01]  /*a900*/  LDL R12, [R1+0x3548] ;  /* 0x00354800010c7983 */ /* 0x002ee20000100800 */
[----:B------:R-:W-:Y:S01]  /*a910*/  @!P2 IMAD.MOV R165, RZ, RZ, -R165 ;  /* 0x000000ffffa5a224 */ /* 0x000fe200078e0aa5 */
[C---:B------:R-:W-:Y:S01]  /*a920*/  ISETP.GT.U32.AND P2, PT, R7.reuse, R170, PT ;  /* 0x000000aa0700720c */ /* 0x040fe20003f44070 */
[----:B------:R-:W-:Y:S01]  /*a930*/  @!P1 IMAD.MOV R168, RZ, RZ, -R168 ;  /* 0x000000ffffa89224 */ /* 0x000fe200078e0aa8 */
[----:B------:R-:W-:-:S02]  /*a940*/  ISETP.GT.U32.AND P6, PT, R7, R172, PT ;  /* 0x000000ac0700720c */ /* 0x000fc40003fc4070 */
[----:B------:R-:W-:Y:S02]  /*a950*/  @!P4 IADD3 R169, -R169, RZ, RZ ;  /* 0x000000ffa9a9c210 */ /* 0x000fe40007ffe1ff */
[C---:B------:R-:W-:Y:S02]  /*a960*/  ISETP.GT.U32.AND P1, PT, R7.reuse, R173, PT ;  /* 0x000000ad0700720c */ /* 0x040fe40003f24070 */
[----:B------:R-:W-:-:S05]  /*a970*/  ISETP.GT.U32.AND P4, PT, R7, R174, PT ;  /* 0x000000ae0700720c */ /* 0x000fca0003f84070 */
[--C-:B------:R-:W-:Y:S01]  /*a980*/  @!P2 IMAD.IADD R170, R170, 0x1, -R7.reuse ;  /* 0x00000001aaaaa824 */ /* 0x100fe200078e0a07 */
[C---:B------:R-:W-:Y:S01]  /*a990*/  ISETP.GT.U32.AND P2, PT, R7.reuse, R176, PT ;  /* 0x000000b00700720c */ /* 0x040fe20003f44070 */
[--C-:B------:R-:W-:Y:S02]  /*a9a0*/  @!P6 IMAD.IADD R172, R172, 0x1, -R7.reuse ;  /* 0x00000001acace824 */ /* 0x100fe400078e0a07 */
[----:B------:R-:W-:Y:S01]  /*a9b0*/  @!P3 IMAD.MOV R170, RZ, RZ, -R170 ;  /* 0x000000ffffaab224 */ /* 0x000fe200078e0aaa */
[----:B------:R-:W-:Y:S02]  /*a9c0*/  ISETP.GT.U32.AND P3, PT, R7, R175, PT ;  /* 0x000000af0700720c */ /* 0x000fe40003f64070 */
[----:B------:R-:W-:Y:S01]  /*a9d0*/  @!P1 IADD3 R173, R173, -R7, RZ ;  /* 0x80000007adad9210 */ /* 0x000fe20007ffe0ff */
[----:B------:R-:W-:Y:S01]  /*a9e0*/  @!P4 IMAD.IADD R174, R174, 0x1, -R7 ;  /* 0x00000001aeaec824 */ /* 0x000fe200078e0a07 */
[C---:B------:R-:W-:Y:S02]  /*a9f0*/  ISETP.GT.U32.AND P1, PT, R7.reuse, R179, PT ;  /* 0x000000b30700720c */ /* 0x040fe40003f24070 */
[----:B------:R-:W-:-:S02]  /*aa00*/  ISETP.GT.U32.AND P4, PT, R7, R180, PT ;  /* 0x000000b40700720c */ /* 0x000fc40003f84070 */
[----:B------:R-:W-:Y:S02]  /*aa10*/  ISETP.GT.U32.AND P6, PT, R7, R172, PT ;  /* 0x000000ac0700720c */ /* 0x000fe40003fc4070 */
[----:B------:R-:W-:Y:S01]  /*aa20*/  @!P2 IADD3 R176, R176, -R7, RZ ;  /* 0x80000007b0b0a210 */ /* 0x000fe20007ffe0ff */
[----:B------:R-:W-:Y:S01]  /*aa30*/  @!P5 IMAD.MOV R171, RZ, RZ, -R171 ;  /* 0x000000ffffabd224 */ /* 0x000fe200078e0aab */
[----:B------:R-:W-:Y:S02]  /*aa40*/  ISETP.GE.AND P2, PT, R239, RZ, PT ;  /* 0x000000ffef00720c */ /* 0x000fe40003f46270 */
[----:B------:R-:W-:Y:S01]  /*aa50*/  ISETP.GT.U32.AND P5, PT, R7, R176, PT ;  /* 0x000000b00700720c */ /* 0x000fe20003fa4070 */
[--C-:B------:R-:W-:Y:S01]  /*aa60*/  @!P3 IMAD.IADD R175, R175, 0x1, -R7.reuse ;  /* 0x00000001afafb824 */ /* 0x100fe200078e0a07 */
[----:B------:R-:W-:Y:S01]  /*aa70*/  ISETP.GT.U32.AND P3, PT, R7, R181, PT ;  /* 0x000000b50700720c */ /* 0x000fe20003f64070 */
[--C-:B------:R-:W-:Y:S02]  /*aa80*/  @!P1 IMAD.IADD R179, R179, 0x1, -R7.reuse ;  /* 0x00000001b3b39824 */ /* 0x100fe400078e0a07 */
[----:B------:R-:W-:-:S02]  /*aa90*/  @!P4 IMAD.IADD R180, R180, 0x1, -R7 ;  /* 0x00000001b4b4c824 */ /* 0x000fc400078e0a07 */
[----:B------:R-:W-:-:S05]  /*aaa0*/  @!P6 IADD3 R172, R172, -R7, RZ ;  /* 0x80000007acace210 */ /* 0x000fca0007ffe0ff */
[----:B------:R-:W-:Y:S01]  /*aab0*/  @!P2 IMAD.MOV R172, RZ, RZ, -R172 ;  /* 0x000000ffffaca224 */ /* 0x000fe200078e0aac */
[----:B------:R-:W-:Y:S01]  /*aac0*/  ISETP.GT.U32.AND P2, PT, R7, R178, PT ;  /* 0x000000b20700720c */ /* 0x000fe20003f44070 */
[--C-:B------:R-:W-:Y:S01]  /*aad0*/  @!P5 IMAD.IADD R176, R176, 0x1, -R7.reuse ;  /* 0x00000001b0b0d824 */ /* 0x100fe200078e0a07 */
[----:B------:R-:W-:Y:S02]  /*aae0*/  @!P3 IADD3 R181, R181, -R7, RZ ;  /* 0x80000007b5b5b210 */ /* 0x000fe40007ffe0ff */
[----:B------:R-:W-:Y:S02]  /*aaf0*/  ISETP.GE.AND P5, PT, R8, RZ, PT ;  /* 0x000000ff0800720c */ /* 0x000fe40003fa6270 */
[----:B------:R-:W3:Y:S07]  /*ab00*/  LDL R8, [R1+0x3544] ;  /* 0x0035440001087983 */ /* 0x000eee0000100800 */
[----:B------:R-:W-:Y:S01]  /*ab10*/  @!P2 IMAD.IADD R178, R178, 0x1, -R7 ;  /* 0x00000001b2b2a824 */ /* 0x000fe200078e0a07 */
[----:B----4-:R-:W-:-:S02]  /*ab20*/  ISETP.GE.AND P2, PT, R2, RZ, PT ;  /* 0x000000ff0200720c */ /* 0x010fc40003f46270 */
[----:B------:R-:W-:Y:S02]  /*ab30*/  IADD3 R2, R248, 0xf0, RZ ;  /* 0x000000f0f8027810 */ /* 0x000fe40007ffe0ff */
[----:B--2---:R-:W-:Y:S02]  /*ab40*/  ISETP.GE.AND P4, PT, R252, RZ, PT ;  /* 0x000000fffc00720c */ /* 0x004fe40003f86270 */
[----:B------:R-:W2:Y:S01]  /*ab50*/  LDL R252, [R1+0x3554] ;  /* 0x0035540001fc7983 */ /* 0x000ea20000100800 */
[----:B---3--:R-:W-:-:S03]  /*ab60*/  ISETP.GE.AND P1, PT, R0, RZ, PT ;  /* 0x000000ff0000720c */ /* 0x008fc60003f26270 */
[----:B------:R-:W3:Y:S07]  /*ab70*/  LDL R0, [R1+0x3550] ;  /* 0x0035500001007983 */ /* 0x000eee0000100800 */
[----:B------:R-:W-:Y:S01]  /*ab80*/  @!P4 IMAD.MOV R176, RZ, RZ, -R176 ;  /* 0x000000ffffb0c224 */ /* 0x000fe200078e0ab0 */
[----:B------:R-:W-:Y:S01]  /*ab90*/  ISETP.GT.U32.AND P4, PT, R7, R181, PT ;  /* 0x000000b50700720c */ /* 0x000fe20003f84070 */
[----:B------:R-:W-:Y:S04]  /*aba0*/  STL [R1+0x343c], R2 ;  /* 0x00343c0201007387 */ /* 0x000fe80000100800 */
[----:B------:R-:W4:Y:S08]  /*abb0*/  LDL R16, [R1+0x355c] ;  /* 0x00355c0001107983 */ /* 0x000f300000100800 */
[----:B------:R-:W-:Y:S01]  /*abc0*/  @!P4 IMAD.IADD R181, R181, 0x1, -R7 ;  /* 0x00000001b5b5c824 */ /* 0x000fe200078e0a07 */
[----:B------:R-:W-:-:S02]  /*abd0*/  ISETP.GE.AND P4, PT, R12, RZ, PT ;  /* 0x000000ff0c00720c */ /* 0x000fc40003f86270 */
[----:B------:R-:W4:Y:S01]  /*abe0*/  LDL R12, [R1+0x3564] ;  /* 0x00356400010c7983 */ /* 0x000f220000100800 */
[----:B------:R-:W-:Y:S01]  /*abf0*/  ISETP.GT.U32.AND P6, PT, R7, R177, PT ;  /* 0x000000b10700720c */ /* 0x000fe20003fc4070 */
[----:B------:R-:W-:-:S12]  /*ac00*/  @!P5 IMAD.MOV R173, RZ, RZ, -R173 ;  /* 0x000000ffffadd224 */ /* 0x000fd800078e0aad */
[----:B------:R-:W-:-:S05]  /*ac10*/  @!P6 IMAD.IADD R177, R177, 0x1, -R7 ;  /* 0x00000001b1b1e824 */ /* 0x000fca00078e0a07 */
[C---:B------:R-:W-:Y:S01]  /*ac20*/  ISETP.GT.U32.AND P6, PT, R7.reuse, R177, PT ;  /* 0x000000b10700720c */ /* 0x040fe20003fc4070 */
[----:B------:R-:W-:Y:S01]  /*ac30*/  @!P1 IMAD.MOV R175, RZ, RZ, -R175 ;  /* 0x000000ffffaf9224 */ /* 0x000fe200078e0aaf */
[----:B------:R-:W-:Y:S02]  /*ac40*/  @!P2 IADD3 R174, -R174, RZ, RZ ;  /* 0x000000ffaeaea210 */ /* 0x000fe40007ffe1ff */
[C---:B------:R-:W-:Y:S02]  /*ac50*/  ISETP.GT.U32.AND P5, PT, R7.reuse, R178, PT ;  /* 0x000000b20700720c */ /* 0x040fe40003fa4070 */
[C---:B------:R-:W-:Y:S02]  /*ac60*/  ISETP.GT.U32.AND P2, PT, R7.reuse, R179, PT ;  /* 0x000000b30700720c */ /* 0x040fe40003f44070 */
[----:B------:R-:W-:-:S05]  /*ac70*/  ISETP.GT.U32.AND P1, PT, R7, R180, PT ;  /* 0x000000b40700720c */ /* 0x000fca0003f24070 */
[-C--:B------:R-:W-:Y:S02]  /*ac80*/  @!P6 IADD3 R177, R177, -R7.reuse, RZ ;  /* 0x80000007b1b1e210 */ /* 0x080fe40007ffe0ff */
[----:B------:R-:W-:Y:S02]  /*ac90*/  ISETP.GT.U32.AND P6, PT, R7, R182, PT ;  /* 0x000000b60700720c */ /* 0x000fe40003fc4070 */
[----:B------:R-:W-:Y:S02]  /*aca0*/  ISETP.GE.AND P3, PT, R240, RZ, PT ;  /* 0x000000fff000720c */ /* 0x000fe40003f66270 */
[----:B------:R-:W-:Y:S01]  /*acb0*/  @!P5 IADD3 R178, R178, -R7, RZ ;  /* 0x80000007b2b2d210 */ /* 0x000fe20007ffe0ff */
[--C-:B------:R-:W-:Y:S01]  /*acc0*/  @!P2 IMAD.IADD R179, R179, 0x1, -R7.reuse ;  /* 0x00000001b3b3a824 */ /* 0x100fe200078e0a07 */
[C---:B------:R-:W-:Y:S01]  /*acd0*/  ISETP.GT.U32.AND P5, PT, R7.reuse, R184, PT ;  /* 0x000000b80700720c */ /* 0x040fe20003fa4070 */
[----:B------:R-:W-:Y:S01]  /*ace0*/  @!P1 IMAD.IADD R180, R180, 0x1, -R7 ;  /* 0x00000001b4b49824 */ /* 0x000fe200078e0a07 */
[----:B------:R-:W-:-:S02]  /*acf0*/  ISETP.GT.U32.AND P2, PT, R7, R185, PT ;  /* 0x000000b90700720c */ /* 0x000fc40003f44070 */
[----:B------:R-:W-:-:S03]  /*ad00*/  ISETP.GT.U32.AND P1, PT, R7, R186, PT ;  /* 0x000000ba0700720c */ /* 0x000fc60003f24070 */
[----:B------:R-:W-:Y:S02]  /*ad10*/  @!P6 IMAD.IADD R182, R182, 0x1, -R7 ;  /* 0x00000001b6b6e824 */ /* 0x000fe400078e0a07 */
[----:B------:R-:W-:Y:S01]  /*ad20*/  @!P3 IMAD.MOV R177, RZ, RZ, -R177 ;  /* 0x000000ffffb1b224 */ /* 0x000fe200078e0ab1 */
[C---:B------:R-:W-:Y:S01]  /*ad30*/  ISETP.GT.U32.AND P3, PT, R7.reuse, R183, PT ;  /* 0x000000b70700720c */ /* 0x040fe20003f64070 */
[C---:B------:R-:W-:Y:S01]  /*ad40*/  IMAD R205, R7.reuse, R3, R205 ;  /* 0x0000000307cd7224 */ /* 0x040fe200078e02cd */
[----:B------:R-:W-:Y:S01]  /*ad50*/  ISETP.GT.U32.AND P6, PT, R7, R182, PT ;  /* 0x000000b60700720c */ /* 0x000fe20003fc4070 */
[----:B------:R-:W-:Y:S01]  /*ad60*/  IMAD.HI.U32 R3, R5, R206, RZ ;  /* 0x000000ce05037227 */ /* 0x000fe200078e00ff */
[----:B------:R-:W-:-:S03]  /*ad70*/  IABS R207, R246 ;  /* 0x000000f600cf7213 */ /* 0x000fc60000000000 */
[--C-:B------:R-:W-:Y:S01]  /*ad80*/  @!P5 IMAD.IADD R184, R184, 0x1, -R7.reuse ;  /* 0x00000001b8b8d824 */ /* 0x100fe200078e0a07 */
[----:B------:R-:W-:Y:S01]  /*ad90*/  @!P1 IADD3 R186, R186, -R7, RZ ;  /* 0x80000007baba9210 */ /* 0x000fe20007ffe0ff */
[----:B------:R-:W-:Y:S01]  /*ada0*/  @!P2 IMAD.IADD R185, R185, 0x1, -R7 ;  /* 0x00000001b9b9a824 */ /* 0x000fe200078e0a07 */
[----:B------:R-:W-:Y:S01]  /*adb0*/  ISETP.GE.AND P1, PT, R241, RZ, PT ;  /* 0x000000fff100720c */ /* 0x000fe20003f26270 */
[----:B------:R-:W-:-:S04]  /*adc0*/  IMAD.MOV R3, RZ, RZ, -R3 ;  /* 0x000000ffff037224 */ /* 0x000fc800078e0a03 */
[----:B------:R-:W-:Y:S02]  /*add0*/  IMAD R206, R7, R3, R206 ;  /* 0x0000000307ce7224 */ /* 0x000fe400078e02ce */
[----:B------:R-:W-:Y:S01]  /*ade0*/  IMAD.HI.U32 R3, R5, R207, RZ ;  /* 0x000000cf05037227 */ /* 0x000fe200078e00ff */
[----:B------:R-:W-:-:S03]  /*adf0*/  @!P6 IADD3 R182, R182, -R7, RZ ;  /* 0x80000007b6b6e210 */ /* 0x000fc60007ffe0ff */
[----:B------:R-:W-:Y:S01]  /*ae00*/  @!P3 IMAD.IADD R183, R183, 0x1, -R7 ;  /* 0x00000001b7b7b824 */ /* 0x000fe200078e0a07 */
[----:B------:R-:W-:Y:S01]  /*ae10*/  ISETP.GE.AND P3, PT, R8, RZ, PT ;  /* 0x000000ff0800720c */ /* 0x000fe20003f66270 */
[----:B------:R-:W-:Y:S01]  /*ae20*/  IMAD.MOV R3, RZ, RZ, -R3 ;  /* 0x000000ffff037224 */ /* 0x000fe200078e0a03 */
[----:B------:R-:W4:Y:S01]  /*ae30*/  LDL R8, [R1+0x3568] ;  /* 0x0035680001087983 */ /* 0x000f220000100800 */
[----:B------:R-:W-:Y:S02]  /*ae40*/  @!P1 IMAD.MOV R182, RZ, RZ, -R182 ;  /* 0x000000ffffb69224 */ /* 0x000fe400078e0ab6 */
[C---:B------:R-:W-:Y:S01]  /*ae50*/  IMAD R207, R7.reuse, R3, R207 ;  /* 0x0000000307cf7224 */ /* 0x040fe200078e02cf */
[----:B------:R-:W-:Y:S01]  /*ae60*/  ISETP.GT.U32.AND P1, PT, R7, R188, PT ;  /* 0x000000bc0700720c */ /* 0x000fe20003f24070 */
[----:B------:R-:W-:-:S04]  /*ae70*/  IMAD.HI.U32 R3, R5, R208, RZ ;  /* 0x000000d005037227 */ /* 0x000fc800078e00ff */
[----:B------:R-:W-:-:S04]  /*ae80*/  IMAD.MOV R3, RZ, RZ, -R3 ;  /* 0x000000ffff037224 */ /* 0x000fc800078e0a03 */
[----:B------:R-:W-:Y:S02]  /*ae90*/  IMAD R208, R7, R3, R208 ;  /* 0x0000000307d07224 */ /* 0x000fe400078e02d0 */
[----:B------:R-:W-:-:S04]  /*aea0*/  IMAD.HI.U32 R3, R5, R209, RZ ;  /* 0x000000d105037227 */ /* 0x000fc800078e00ff */
[----:B------:R-:W-:Y:S02]  /*aeb0*/  IMAD.MOV R3, RZ, RZ, -R3 ;  /* 0x000000ffff037224 */ /* 0x000fe400078e0a03 */
[----:B------:R-:W-:Y:S02]  /*aec0*/  @!P1 IMAD.IADD R188, R188, 0x1, -R7 ;  /* 0x00000001bcbc9824 */ /* 0x000fe400078e0a07 */
[----:B------:R-:W-:Y:S02]  /*aed0*/  IMAD R209, R7, R3, R209 ;  /* 0x0000000307d17224 */ /* 0x000fe400078e02d1 */
[----:B------:R-:W-:Y:S01]  /*aee0*/  IMAD.HI.U32 R3, R5, R210, RZ ;  /* 0x000000d205037227 */ /* 0x000fe200078e00ff */
[----:B------:R-:W-:-:S03]  /*aef0*/  IABS R211, R15 ;  /* 0x0000000f00d37213 */ /* 0x000fc60000000000 */
[----:B------:R-:W-:-:S04]  /*af00*/  IMAD.MOV R3, RZ, RZ, -R3 ;  /* 0x000000ffff037224 */ /* 0x000fc800078e0a03 */
        /* <DEDUP_REMOVED lines=21> */
[----:B------:R-:W-:-:S04]  /*b060*/  IMAD.HI.U32 R3, R5, R216, RZ ;  /* 0x000000d805037227 */ /* 0x000fc800078e00ff */
[----:B------:R-:W-:-:S04]  /*b070*/  IMAD.MOV R3, RZ, RZ, -R3 ;  /* 0x000000ffff037224 */ /* 0x000fc800078e0a03 */
[----:B------:R-:W-:Y:S02]  /*b080*/  IMAD R216, R7, R3, R216 ;  /* 0x0000000307d87224 */ /* 0x000fe400078e02d8 */
[----:B------:R-:W-:-:S04]  /*b090*/  IMAD.HI.U32 R3, R5, R217, RZ ;  /* 0x000000d905037227 */ /* 0x000fc800078e00ff */
[----:B------:R-:W-:Y:S01]  /*b0a0*/  IMAD.MOV R3, RZ, RZ, -R3 ;  /* 0x000000ffff037224 */ /* 0x000fe200078e0a03 */
[----:B--2---:R-:W-:Y:S02]  /*b0b0*/  ISETP.GE.AND P2, PT, R252, RZ, PT ;  /* 0x000000fffc00720c */ /* 0x004fe40003f46270 */
[----:B---3--:R-:W-:Y:S02]  /*b0c0*/  ISETP.GE.AND P5, PT, R0, RZ, PT ;  /* 0x000000ff0000720c */ /* 0x008fe40003fa6270 */
[----:B------:R-:W2:Y:S09]  /*b0d0*/  LDL R0, [R1+0x3570] ;  /* 0x0035700001007983 */ /* 0x000eb20000100800 */
[----:B------:R-:W-:Y:S01]  /*b0e0*/  @!P2 IMAD.MOV R181, RZ, RZ, -R181 ;  /* 0x000000ffffb5a224 */ /* 0x000fe200078e0ab5 */
[----:B------:R-:W-:-:S02]  /*b0f0*/  ISETP.GT.U32.AND P2, PT, R7, R186, PT ;  /* 0x000000ba0700720c */ /* 0x000fc40003f44070 */
[----:B------:R-:W-:-:S05]  /*b100*/  IADD3 R252, R248, 0xf1, RZ ;  /* 0x000000f1f8fc7810 */ /* 0x000fca0007ffe0ff */
[----:B------:R-:W-:Y:S04]  /*b110*/  STL [R1+0x342c], R252 ;  /* 0x00342cfc01007387 */ /* 0x000fe80000100800 */
[----:B------:R-:W3:Y:S02]  /*b120*/  LDL R17, [R1+0x3588] ;  /* 0x0035880001117983 */ /* 0x000ee40000100800 */
[----:B------:R-:W-:Y:S01]  /*b130*/  @!P2 IMAD.IADD R186, R186, 0x1, -R7 ;  /* 0x00000001babaa824 */ /* 0x000fe200078e0a07 */
[----:B----4-:R-:W-:Y:S02]  /*b140*/  ISETP.GE.AND P2, PT, R16, RZ, PT ;  /* 0x000000ff1000720c */ /* 0x010fe40003f46270 */
[----:B------:R-:W-:Y:S01]  /*b150*/  ISETP.GE.AND P1, PT, R12, RZ, PT ;  /* 0x000000ff0c00720c */ /* 0x000fe20003f26270 */
[----:B------:R-:W4:Y:S04]  /*b160*/  LDL R16, [R1+0x357c] ;  /* 0x00357c0001107983 */ /* 0x000f280000100800 */
[----:B------:R-:W3:Y:S01]  /*b170*/  LDL R12, [R1+0x3580] ;  /* 0x00358000010c7983 */ /* 0x000ee20000100800 */
[----:B------:R-:W-:-:S02]  /*b180*/  IMAD R217, R7, R3, R217 ;  /* 0x0000000307d97224 */ /* 0x000fc400078e02d9 */
        /* <DEDUP_REMOVED lines=74> */
[----:B------:R-:W-:Y:S01]  /*b630*/  IMAD.MOV R3, RZ, RZ, -R3 ;  /* 0x000000ffff037224 */ /* 0x000fe200078e0a03 */
[----:B------:R-:W-:Y:S01]  /*b640*/  @!P3 IADD3 R179, -R179, RZ, RZ ;  /* 0x000000ffb3b3b210 */ /* 0x000fe20007ffe1ff */
[----:B------:R-:W-:Y:S01]  /*b650*/  @!P5 IMAD.MOV R180, RZ, RZ, -R180 ;  /* 0x000000ffffb4d224 */ /* 0x000fe200078e0ab4 */
[C---:B------:R-:W-:Y:S01]  /*b660*/  ISETP.GT.U32.AND P3, PT, R7.reuse, R184, PT ;  /* 0x000000b80700720c */ /* 0x040fe20003f64070 */
[C---:B------:R-:W-:Y:S01]  /*b670*/  IMAD R236, R7.reuse, R3, R236 ;  /* 0x0000000307ec7224 */ /* 0x040fe200078e02ec */
[----:B------:R-:W-:Y:S01]  /*b680*/  ISETP.GT.U32.AND P5, PT, R7, R185, PT ;  /* 0x000000b90700720c */ /* 0x000fe20003fa4070 */
[----:B------:R-:W-:Y:S01]  /*b690*/  IMAD.HI.U32 R3, R5, R237, RZ ;  /* 0x000000ed05037227 */ /* 0x000fe200078e00ff */
[----:B------:R-:W-:-:S03]  /*b6a0*/  ISETP.GT.U32.AND P6, PT, R7, R187, PT ;  /* 0x000000bb0700720c */ /* 0x000fc60003fc4070 */
[----:B------:R-:W-:Y:S02]  /*b6b0*/  IMAD.MOV R3, RZ, RZ, -R3 ;  /* 0x000000ffff037224 */ /* 0x000fe400078e0a03 */
[----:B------:R-:W-:Y:S01]  /*b6c0*/  @!P4 IMAD.MOV R178, RZ, RZ, -R178 ;  /* 0x000000ffffb2c224 */ /* 0x000fe200078e0ab2 */
[C---:B------:R-:W-:Y:S01]  /*b6d0*/  ISETP.GT.U32.AND P4, PT, R7.reuse, R183, PT ;  /* 0x000000b70700720c */ /* 0x040fe20003f84070 */
[----:B------:R-:W-:Y:S02]  /*b6e0*/  IMAD R237, R7, R3, R237 ;  /* 0x0000000307ed7224 */ /* 0x000fe400078e02ed */
[----:B------:R-:W-:Y:S01]  /*b6f0*/  IMAD.HI.U32 R3, R5, R238, RZ ;  /* 0x000000ee05037227 */ /* 0x000fe200078e00ff */
[----:B------:R-:W-:-:S03]  /*b700*/  IABS R239, R18 ;  /* 0x0000001200ef7213 */ /* 0x000fc60000000000 */
[--C-:B------:R-:W-:Y:S01]  /*b710*/  @!P3 IMAD.IADD R184, R184, 0x1, -R7.reuse ;  /* 0x00000001b8b8b824 */ /* 0x100fe200078e0a07 */
[----:B------:R-:W-:Y:S01]  /*b720*/  ISETP.GT.U32.AND P3, PT, R7, R190, PT ;  /* 0x000000be0700720c */ /* 0x000fe20003f64070 */
[----:B------:R-:W-:Y:S01]  /*b730*/  @!P5 IMAD.IADD R185, R185, 0x1, -R7 ;  /* 0x00000001b9b9d824 */ /* 0x000fe200078e0a07 */
[----:B------:R-:W-:Y:S01]  /*b740*/  ISETP.GT.U32.AND P5, PT, R7, R191, PT ;  /* 0x000000bf0700720c */ /* 0x000fe20003fa4070 */
[----:B------:R-:W-:Y:S02]  /*b750*/  IMAD.MOV R3, RZ, RZ, -R3 ;  /* 0x000000ffff037224 */ /* 0x000fe400078e0a03 */
[----:B------:R-:W-:Y:S02]  /*b760*/  @!P6 IMAD.IADD R187, R187, 0x1, -R7 ;  /* 0x00000001bbbbe824 */ /* 0x000fe400078e0a07 */
[----:B------:R-:W-:Y:S02]  /*b770*/  IMAD R238, R7, R3, R238 ;  /* 0x0000000307ee7224 */ /* 0x000fe400078e02ee */
[----:B------:R-:W-:Y:S01]  /*b780*/  IMAD.HI.U32 R3, R5, R239, RZ ;  /* 0x000000ef05037227 */ /* 0x000fe200078e00ff */
[----:B------:R-:W-:-:S02]  /*b790*/  @!P4 IADD3 R183, R183, -R7, RZ ;  /* 0x80000007b7b7c210 */ /* 0x000fc40007ffe0ff */
[C---:B------:R-:W-:Y:S01]  /*b7a0*/  ISETP.GT.U32.AND P6, PT, R7.reuse, R187, PT ;  /* 0x000000bb0700720c */ /* 0x040fe20003fc4070 */
[----:B------:R-:W-:Y:S01]  /*b7b0*/  IMAD.MOV R3, RZ, RZ, -R3 ;  /* 0x000000ffff037224 */ /* 0x000fe200078e0a03 */
[----:B------:R-:W-:Y:S02]  /*b7c0*/  ISETP.GT.U32.AND P4, PT, R7, R189, PT ;  /* 0x000000bd0700720c */ /* 0x000fe40003f84070 */
[----:B------:R-:W-:Y:S01]  /*b7d0*/  IABS R240, R2 ;  /* 0x0000000200f07213 */ /* 0x000fe20000000000 */
[----:B------:R-:W-:Y:S01]  /*b7e0*/  @!P3 IMAD.IADD R190, R190, 0x1, -R7 ;  /* 0x00000001bebeb824 */ /* 0x000fe200078e0a07 */
[----:B------:R-:W-:Y:S01]  /*b7f0*/  @!P5 IADD3 R191, R191, -R7, RZ ;  /* 0x80000007bfbfd210 */ /* 0x000fe20007ffe0ff */
[C---:B------:R-:W-:Y:S01]  /*b800*/  IMAD R239, R7.reuse, R3, R239 ;  /* 0x0000000307ef7224 */ /* 0x040fe200078e02ef */
[----:B------:R-:W-:Y:S01]  /*b810*/  ISETP.GE.AND P5, PT, R242, RZ, PT ;  /* 0x000000fff200720c */ /* 0x000fe20003fa6270 */
[----:B------:R-:W-:Y:S01]  /*b820*/  @!P2 IMAD.MOV R183, RZ, RZ, -R183 ;  /* 0x000000ffffb7a224 */ /* 0x000fe200078e0ab7 */
[----:B------:R-:W-:Y:S01]  /*b830*/  ISETP.GT.U32.AND P2, PT, R7, R188, PT ;  /* 0x000000bc0700720c */ /* 0x000fe20003f44070 */
[----:B------:R-:W-:Y:S01]  /*b840*/  IMAD.HI.U32 R3, R5, R240, RZ ;  /* 0x000000f005037227 */ /* 0x000fe200078e00ff */
[----:B------:R-:W-:-:S03]  /*b850*/  IABS R241, R252 ;  /* 0x000000fc00f17213 */ /* 0x000fc60000000000 */
[----:B------:R-:W-:Y:S01]  /*b860*/  IMAD.MOV R3, RZ, RZ, -R3 ;  /* 0x000000ffff037224 */ /* 0x000fe200078e0a03 */
[----:B------:R-:W-:Y:S01]  /*b870*/  @!P6 IADD3 R187, R187, -R7, RZ ;  /* 0x80000007bbbbe210 */ /* 0x000fe20007ffe0ff */
[----:B------:R-:W-:Y:S01]  /*b880*/  @!P4 IMAD.IADD R189, R189, 0x1, -R7 ;  /* 0x00000001bdbdc824 */ /* 0x000fe200078e0a07 */
[----:B------:R-:W-:Y:S01]  /*b890*/  ISETP.GE.AND P4, PT, R8, RZ, PT ;  /* 0x000000ff0800720c */ /* 0x000fe20003f86270 */
[----:B------:R-:W-:Y:S01]  /*b8a0*/  IMAD R240, R7, R3, R240 ;  /* 0x0000000307f07224 */ /* 0x000fe200078e02f0 */
[----:B------:R-:W-:Y:S01]  /*b8b0*/  IADD3 R8, R248, 0xf2, RZ ;  /* 0x000000f2f8087810 */ /* 0x000fe20007ffe0ff */
[----:B------:R-:W-:Y:S02]  /*b8c0*/  IMAD.HI.U32 R3, R5, R241, RZ ;  /* 0x000000f105037227 */ /* 0x000fe400078e00ff */
[----:B------:R-:W-:Y:S02]  /*b8d0*/  @!P2 IADD3 R188, R188, -R7, RZ ;  /* 0x80000007bcbca210 */ /* 0x000fe40007ffe0ff */
[----:B------:R-:W-:Y:S01]  /*b8e0*/  @!P5 IMAD.MOV R187, RZ, RZ, -R187 ;  /* 0x000000ffffbbd224 */ /* 0x000fe200078e0abb */
[----:B------:R-:W-:Y:S01]  /*b8f0*/  ISETP.GT.U32.AND P5, PT, R7, R193, PT ;  /* 0x000000c10700720c */ /* 0x000fe20003fa4070 */
[----:B------:R-:W-:Y:S01]  /*b900*/  IMAD.MOV R3, RZ, RZ, -R3 ;  /* 0x000000ffff037224 */ /* 0x000fe200078e0a03 */
[----:B------:R-:W-:-:S02]  /*b910*/  IABS R242, R8 ;  /* 0x0000000800f27213 */ /* 0x000fc40000000000 */
[C---:B------:R-:W-:Y:S01]  /*b920*/  ISETP.GT.U32.AND P2, PT, R7.reuse, R194, PT ;  /* 0x000000c20700720c */ /* 0x040fe20003f44070 */
[----:B------:R-:W-:Y:S02]  /*b930*/  IMAD R241, R7, R3, R241 ;  /* 0x0000000307f17224 */ /* 0x000fe400078e02f1 */
[----:B------:R-:W-:Y:S01]  /*b940*/  IMAD.HI.U32 R3, R5, R242, RZ ;  /* 0x000000f205037227 */ /* 0x000fe200078e00ff */
[----:B--2---:R-:W-:Y:S02]  /*b950*/  ISETP.GE.AND P3, PT, R0, RZ, PT ;  /* 0x000000ff0000720c */ /* 0x004fe40003f66270 */
[----:B------:R-:W2:Y:S01]  /*b960*/  LDL R0, [R1+0x3584] ;  /* 0x0035840001007983 */ /* 0x000ea20000100800 */
[----:B------:R-:W-:-:S10]  /*b970*/  IMAD.MOV R3, RZ, RZ, -R3 ;  /* 0x000000ffff037224 */ /* 0x000fd400078e0a03 */
[----:B------:R-:W-:Y:S01]  /*b980*/  @!P3 IMAD.MOV R186, RZ, RZ, -R186 ;  /* 0x000000ffffbab224 */ /* 0x000fe200078e0aba */
[----:B------:R-:W-:Y:S01]  /*b990*/  ISETP.GT.U32.AND P3, PT, R7, R191, PT ;  /* 0x000000bf0700720c */ /* 0x000fe20003f64070 */
[--C-:B------:R-:W-:Y:S01]  /*b9a0*/  @!P5 IMAD.IADD R193, R193, 0x1, -R7.reuse ;  /* 0x00000001c1c1d824 */ /* 0x100fe200078e0a07 */
[----:B------:R-:W-:Y:S01]  /*b9b0*/  STL [R1+0x3418], R8 ;  /* 0x0034180801007387 */ /* 0x000fe20000100800 */
[----:B------:R-:W-:Y:S02]  /*b9c0*/  @!P2 IMAD.IADD R194, R194, 0x1, -R7 ;  /* 0x00000001c2c2a824 */ /* 0x000fe400078e0a07 */
[----:B------:R-:W-:Y:S02]  /*b9d0*/  IMAD R242, R7, R3, R242 ;  /* 0x0000000307f27224 */ /* 0x000fe400078e02f2 */
[----:B------:R-:W2:Y:S01]  /*b9e0*/  LDL R3, [R1+0x35a0] ;  /* 0x0035a00001037983 */ /* 0x000ea20000100800 */
[----:B----4-:R-:W-:-:S03]  /*b9f0*/  ISETP.GE.AND P5, PT, R16, RZ, PT ;  /* 0x000000ff1000720c */ /* 0x010fc60003fa6270 */
[----:B------:R-:W4:Y:S02]  /*ba00*/  LDL R16, [R1+0x359c] ;  /* 0x00359c0001107983 */ /* 0x000f240000100800 */
[----:B------:R-:W-:Y:S01]  /*ba10*/  @!P3 IMAD.IADD R191, R191, 0x1, -R7 ;  /* 0x00000001bfbfb824 */ /* 0x000fe200078e0a07 */
[----:B---3--:R-:W-:Y:S02]  /*ba20*/  ISETP.GE.AND P3, PT, R17, RZ, PT ;  /* 0x000000ff1100720c */ /* 0x008fe40003f66270 */
[----:B------:R-:W-:Y:S01]  /*ba30*/  ISETP.GE.AND P2, PT, R12, RZ, PT ;  /* 0x000000ff0c00720c */ /* 0x000fe20003f46270 */
[----:B------:R-:W3:Y:S04]  /*ba40*/  LDL R17, [R1+0x3590] ;  /* 0x0035900001117983 */ /* 0x000ee80000100800 */
[----:B------:R-:W3:Y:S01]  /*ba50*/  LDL R12, [R1+0x35b0] ;  /* 0x0035b000010c7983 */ /* 0x000ee20000100800 */
[----:B------:R-:W-:Y:S01]  /*ba60*/  @!P1 IADD3 R184, -R184, RZ, RZ ;  /* 0x000000ffb8b89210 */ /* 0x000fe20007ffe1ff */
[----:B------:R-:W-:Y:S01]  /*ba70*/  @!P4 IMAD.MOV R185, RZ, RZ, -R185 ;  /* 0x000000ffffb9c224 */ /* 0x000fe200078e0ab9 */
[----:B------:R-:W-:-:S02]  /*ba80*/  ISETP.GT.U32.AND P1, PT, R7, R189, PT ;  /* 0x000000bd0700720c */ /* 0x000fc40003f24070 */
[C---:B------:R-:W-:Y:S02]  /*ba90*/  ISETP.GT.U32.AND P4, PT, R7.reuse, R190, PT ;  /* 0x000000be0700720c */ /* 0x040fe40003f84070 */
[----:B------:R-:W-:-:S09]  /*baa0*/  ISETP.GT.U32.AND P6, PT, R7, R192, PT ;  /* 0x000000c00700720c */ /* 0x000fd20003fc4070 */
[--C-:B------:R-:W-:Y:S01]  /*bab0*/  @!P1 IMAD.IADD R189, R189, 0x1, -R7.reuse ;  /* 0x00000001bdbd9824 */ /* 0x100fe200078e0a07 */
[C---:B------:R-:W-:Y:S01]  /*bac0*/  ISETP.GT.U32.AND P1, PT, R7.reuse, R195, PT ;  /* 0x000000c30700720c */ /* 0x040fe20003f24070 */
[--C-:B------:R-:W-:Y:S01]  /*bad0*/  @!P4 IMAD.IADD R190, R190, 0x1, -R7.reuse ;  /* 0x00000001bebec824 */ /* 0x100fe200078e0a07 */
[----:B------:R-:W-:Y:S01]  /*bae0*/  ISETP.GT.U32.AND P4, PT, R7, R196, PT ;  /* 0x000000c40700720c */ /* 0x000fe20003f84070 */
[----:B------:R-:W-:-:S05]  /*baf0*/  @!P6 IMAD.IADD R192, R192, 0x1, -R7 ;  /* 0x00000001c0c0e824 */ /* 0x000fca00078e0a07 */
[C---:B------:R-:W-:Y:S01]  /*bb00*/  ISETP.GT.U32.AND P6, PT, R7.reuse, R192, PT ;  /* 0x000000c00700720c */ /* 0x040fe20003fc4070 */
[----:B------:R-:W-:Y:S01]  /*bb10*/  @!P3 IMAD.MOV R188, RZ, RZ, -R188 ;  /* 0x000000ffffbcb224 */ /* 0x000fe200078e0abc */
[----:B------:R-:W-:Y:S02]  /*bb20*/  ISETP.GT.U32.AND P3, PT, R7, R193, PT ;  /* 0x000000c10700720c */ /* 0x000fe40003f64070 */
[----:B------:R-:W-:Y:S01]  /*bb30*/  @!P5 IADD3 R189, -R189, RZ, RZ ;  /* 0x000000ffbdbdd210 */ /* 0x000fe20007ffe1ff */
[----:B------:R-:W-:Y:S02]  /*bb40*/  @!P1 IMAD.IADD R195, R195, 0x1, -R7 ;  /* 0x00000001c3c39824 */ /* 0x000fe400078e0a07 */
[----:B------:R-:W-:Y:S02]  /*bb50*/  @!P4 IADD3 R196, R196, -R7, RZ ;  /* 0x80000007c4c4c210 */ /* 0x000fe40007ffe0ff */
[----:B------:R-:W-:Y:S02]  /*bb60*/  ISETP.GE.AND P4, PT, R243, RZ, PT ;  /* 0x000000fff300720c */ /* 0x000fe40003f86270 */
[----:B------:R-:W-:-:S02]  /*bb70*/  ISETP.GT.U32.AND P5, PT, R7, R194, PT ;  /* 0x000000c20700720c */ /* 0x000fc40003fa4070 */
[----:B------:R-:W-:Y:S02]  /*bb80*/  @!P6 IADD3 R192, R192, -R7, RZ ;  /* 0x80000007c0c0e210 */ /* 0x000fe40007ffe0ff */
[C---:B------:R-:W-:Y:S01]  /*bb90*/  ISETP.GT.U32.AND P6, PT, R7.reuse, R197, PT ;  /* 0x000000c50700720c */ /* 0x040fe20003fc4070 */
[----:B------:R-:W-:Y:S01]  /*bba0*/  @!P2 IMAD.MOV R190, RZ, RZ, -R190 ;  /* 0x000000ffffbea224 */ /* 0x000fe200078e0abe */
[----:B------:R-:W-:Y:S02]  /*bbb0*/  ISETP.GT.U32.AND P2, PT, R7, R195, PT ;  /* 0x000000c30700720c */ /* 0x000fe40003f44070 */
[----:B------:R-:W-:Y:S02]  /*bbc0*/  @!P3 IADD3 R193, R193, -R7, RZ ;  /* 0x80000007c1c1b210 */ /* 0x000fe40007ffe0ff */
[C---:B------:R-:W-:Y:S01]  /*bbd0*/  ISETP.GT.U32.AND P3, PT, R7.reuse, R199, PT ;  /* 0x000000c70700720c */ /* 0x040fe20003f64070 */
[----:B------:R-:W-:Y:S01]  /*bbe0*/  @!P4 IMAD.MOV R192, RZ, RZ, -R192 ;  /* 0x000000ffffc0c224 */ /* 0x000fe200078e0ac0 */
[C---:B------:R-:W-:Y:S01]  /*bbf0*/  ISETP.GT.U32.AND P4, PT, R7.reuse, R198, PT ;  /* 0x000000c60700720c */ /* 0x040fe20003f84070 */
[----:B------:R-:W-:Y:S01]  /*bc00*/  @!P5 IMAD.IADD R194, R194, 0x1, -R7 ;  /* 0x00000001c2c2d824 */ /* 0x000fe200078e0a07 */
[----:B------:R-:W-:-:S03]  /*bc10*/  ISETP.GT.U32.AND P5, PT, R7, R200, PT ;  /* 0x000000c80700720c */ /* 0x000fc60003fa4070 */
[--C-:B------:R-:W-:Y:S02]  /*bc20*/  @!P6 IMAD.IADD R197, R197, 0x1, -R7.reuse ;  /* 0x00000001c5c5e824 */ /* 0x100fe400078e0a07 */
[--C-:B------:R-:W-:Y:S01]  /*bc30*/  @!P2 IMAD.IADD R195, R195, 0x1, -R7.reuse ;  /* 0x00000001c3c3a824 */ /* 0x100fe200078e0a07 */
[C---:B------:R-:W-:Y:S02]  /*bc40*/  ISETP.GT.U32.AND P2, PT, R7.reuse, R201, PT ;  /* 0x000000c90700720c */ /* 0x040fe40003f44070 */
[----:B------:R-:W-:Y:S01]  /*bc50*/  ISETP.GT.U32.AND P6, PT, R7, R197, PT ;  /* 0x000000c50700720c */ /* 0x000fe20003fc4070 */
[--C-:B------:R-:W-:Y:S02]  /*bc60*/  @!P3 IMAD.IADD R199, R199, 0x1, -R7.reuse ;  /* 0x00000001c7c7b824 */ /* 0x100fe400078e0a07 */
[--C-:B------:R-:W-:Y:S02]  /*bc70*/  @!P4 IMAD.IADD R198, R198, 0x1, -R7.reuse ;  /* 0x00000001c6c6c824 */ /* 0x100fe400078e0a07 */
[----:B------:R-:W-:-:S06]  /*bc80*/  @!P5 IMAD.IADD R200, R200, 0x1, -R7 ;  /* 0x00000001c8c8d824 */ /* 0x000fcc00078e0a07 */
[-C--:B------:R-:W-:Y:S02]  /*bc90*/  @!P2 IADD3 R201, R201, -R7.reuse, RZ ;  /* 0x80000007c9c9a210 */ /* 0x080fe40007ffe0ff */
[----:B------:R-:W-:Y:S02]  /*bca0*/  @!P6 IADD3 R197, R197, -R7, RZ ;  /* 0x80000007c5c5e210 */ /* 0x000fe40007ffe0ff */
[----:B------:R-:W-:Y:S02]  /*bcb0*/  ISETP.GT.U32.AND P6, PT, R7, R202, PT ;  /* 0x000000ca0700720c */ /* 0x000fe40003fc4070 */
[----:B------:R-:W-:-:S11]  /*bcc0*/  ISETP.GE.AND P2, PT, R244, RZ, PT ;  /* 0x000000fff400720c */ /* 0x000fd60003f46270 */
[----:B------:R-:W-:Y:S02]  /*bcd0*/  @!P6 IMAD.IADD R202, R202, 0x1, -R7 ;  /* 0x00000001cacae824 */ /* 0x000fe400078e0a07 */
[----:B------:R-:W-:Y:S01]  /*bce0*/  @!P2 IMAD.MOV R197, RZ, RZ, -R197 ;  /* 0x000000ffffc5a224 */ /* 0x000fe200078e0ac5 */
[C---:B------:R-:W-:Y:S02]  /*bcf0*/  ISETP.GT.U32.AND P2, PT, R7.reuse, R203, PT ;  /* 0x000000cb0700720c */ /* 0x040fe40003f44070 */
[----:B------:R-:W-:Y:S02]  /*bd00*/  ISETP.GT.U32.AND P6, PT, R7, R202, PT ;  /* 0x000000ca0700720c */ /* 0x000fe40003fc4070 */
[----:B--2---:R-:W-:-:S13]  /*bd10*/  ISETP.GE.AND P1, PT, R0, RZ, PT ;  /* 0x000000ff0000720c */ /* 0x004fda0003f26270 */
[----:B------:R-:W-:Y:S01]  /*bd20*/  @!P1 IMAD.MOV R191, RZ, RZ, -R191 ;  /* 0x000000ffffbf9224 */ /* 0x000fe200078e0abf */
[----:B------:R-:W-:Y:S02]  /*bd30*/  ISETP.GT.U32.AND P1, PT, R7, R196, PT ;  /* 0x000000c40700720c */ /* 0x000fe40003f24070 */
[----:B----4-:R-:W-:-:S11]  /*bd40*/  ISETP.GE.AND P3, PT, R16, RZ, PT ;  /* 0x000000ff1000720c */ /* 0x010fd60003f66270 */
[----:B------:R-:W-:Y:S01]  /*bd50*/  @!P1 IMAD.IADD R196, R196, 0x1, -R7 ;  /* 0x00000001c4c49824 */ /* 0x000fe200078e0a07 */
[----:B------:R-:W-:Y:S02]  /*bd60*/  ISETP.GE.AND P1, PT, R3, RZ, PT ;  /* 0x000000ff0300720c */ /* 0x000fe40003f26270 */
[----:B---3--:R-:W-:Y:S02]  /*bd70*/  ISETP.GE.AND P4, PT, R17, RZ, PT ;  /* 0x000000ff1100720c */ /* 0x008fe40003f86270 */
[----:B------:R-:W-:Y:S02]  /*bd80*/  ISETP.GE.AND P5, PT, R12, RZ, PT ;  /* 0x000000ff0c00720c */ /* 0x000fe40003fa6270 */
[----:B------:R-:W-:Y:S01]  /*bd90*/  IADD3 R0, R248, 0xf3, RZ ;  /* 0x000000f3f8007810 */ /* 0x000fe20007ffe0ff */
[----:B------:R-:W-:Y:S01]  /*bda0*/  @!P3 IMAD.MOV R195, RZ, RZ, -R195 ;  /* 0x000000ffffc3b224 */ /* 0x000fe200078e0ac3 */
[----:B------:R-:W-:Y:S02]  /*bdb0*/  ISETP.GT.U32.AND P3, PT, R7, R200, PT ;  /* 0x000000c80700720c */ /* 0x000fe40003f64070 */
[----:B------:R-:W-:-:S03]  /*bdc0*/  IABS R243, R0 ;  /* 0x0000000000f37213 */ /* 0x000fc60000000000 */
[----:B------:R-:W-:Y:S01]  /*bdd0*/  @!P1 IMAD.MOV R193, RZ, RZ, -R193 ;  /* 0x000000ffffc19224 */ /* 0x000fe200078e0ac1 */
[C---:B------:R-:W-:Y:S02]  /*bde0*/  ISETP.GT.U32.AND P1, PT, R7.reuse, R198, PT ;  /* 0x000000c60700720c */ /* 0x040fe40003f24070 */
[----:B------:R-:W-:Y:S02]  /*bdf0*/  @!P4 IADD3 R194, -R194, RZ, RZ ;  /* 0x000000ffc2c2c210 */ /* 0x000fe40007ffe1ff */
[C---:B------:R-:W-:Y:S01]  /*be00*/  ISETP.GT.U32.AND P4, PT, R7.reuse, R199, PT ;  /* 0x000000c70700720c */ /* 0x040fe20003f84070 */
[----:B------:R-:W-:Y:S01]  /*be10*/  @!P5 IMAD.MOV R196, RZ, RZ, -R196 ;  /* 0x000000ffffc4d224 */ /* 0x000fe200078e0ac4 */
[----:B------:R-:W-:Y:S01]  /*be20*/  ISETP.GT.U32.AND P5, PT, R7, R201, PT ;  /* 0x000000c90700720c */ /* 0x000fe20003fa4070 */
[----:B------:R-:W-:Y:S01]  /*be30*/  IMAD.HI.U32 R3, R5, R243, RZ ;  /* 0x000000f305037227 */ /* 0x000fe200078e00ff */
[----:B------:R-:W-:-:S03]  /*be40*/  IADD3 R17, R248, 0xf4, RZ ;  /* 0x000000f4f8117810 */ /* 0x000fc60007ffe0ff */
[----:B------:R-:W-:Y:S01]  /*be50*/  IMAD.MOV R3, RZ, RZ, -R3 ;  /* 0x000000ffff037224 */ /* 0x000fe200078e0a03 */
[----:B------:R1:W-:Y:S01]  /*be60*/  STL [R1+0x340c], R0 ;  /* 0x00340c0001007387 */ /* 0x0003e20000100800 */
[----:B------:R-:W-:Y:S01]  /*be70*/  @!P1 IADD3 R198, R198, -R7, RZ ;  /* 0x80000007c6c69210 */ /* 0x000fe20007ffe0ff */
[----:B------:R-:W-:Y:S02]  /*be80*/  @!P3 IMAD.IADD R200, R200, 0x1, -R7 ;  /* 0x00000001c8c8b824 */ /* 0x000fe400078e0a07 */
[----:B------:R-:W-:Y:S01]  /*be90*/  IMAD R243, R7, R3, R243 ;  /* 0x0000000307f37224 */ /* 0x000fe200078e02f3 */
[----:B------:R-:W2:Y:S01]  /*bea0*/  LDL R16, [R1+0x35c8] ;  /* 0x0035c80001107983 */ /* 0x000ea20000100800 */
[--C-:B------:R-:W-:Y:S01]  /*beb0*/  @!P4 IMAD.IADD R199, R199, 0x1, -R7.reuse ;  /* 0x00000001c7c7c824 */ /* 0x100fe200078e0a07 */
[----:B------:R-:W-:Y:S01]  /*bec0*/  ISETP.GT.U32.AND P1, PT, R7, R204, PT ;  /* 0x000000cc0700720c */ /* 0x000fe20003f24070 */
[----:B------:R-:W-:Y:S01]  /*bed0*/  @!P5 IMAD.IADD R201, R201, 0x1, -R7 ;  /* 0x00000001c9c9d824 */ /* 0x000fe200078e0a07 */
[----:B------:R-:W3:Y:S01]  /*bee0*/  LDL R12, [R1+0x35b4] ;  /* 0x0035b400010c7983 */ /* 0x000ee20000100800 */
[----:B------:R-:W-:-:S02]  /*bef0*/  ISETP.GT.U32.AND P4, PT, R7, R205, PT ;  /* 0x000000cd0700720c */ /* 0x000fc40003f84070 */
[----:B------:R-:W-:Y:S01]  /*bf00*/  ISETP.GT.U32.AND P3, PT, R7, R206, PT ;  /* 0x000000ce0700720c */ /* 0x000fe20003f64070 */
[----:B------:R-:W4:Y:S04]  /*bf10*/  LDL R3, [R1+0x35cc] ;  /* 0x0035cc0001037983 */ /* 0x000f280000100800 */
[----:B------:R-:W-:Y:S04]  /*bf20*/  STL [R1+0x3404], R17 ;  /* 0x0034041101007387 */ /* 0x000fe80000100800 */
[----:B------:R-:W2:Y:S01]  /*bf30*/  LDL R7, [R1+0x35e8] ;  /* 0x0035e80001077983 */ /* 0x000ea20000100800 */
[----:B------:R-:W-:-:S02]  /*bf40*/  IABS R244, R17 ;  /* 0x0000001100f47213 */ /* 0x000fc40000000000 */
[----:B--2---:R-:W-:Y:S02]  /*bf50*/  ISETP.GE.AND P5, PT, R7, RZ, PT ;  /* 0x000000ff0700720c */ /* 0x004fe40003fa6270 */
[----:B------:R-:W-:-:S05]  /*bf60*/  IABS R7, c[0x0][0x17c] ;  /* 0x00005f0000077a13 */ /* 0x000fca0000000000 */
[--C-:B------:R-:W-:Y:S01]  /*bf70*/  @!P2 IMAD.IADD R203, R203, 0x1, -R7.reuse ;  /* 0x00000001cbcba824 */ /* 0x100fe200078e0a07 */
[----:B----4-:R-:W-:Y:S01]  /*bf80*/  ISETP.GE.AND P2, PT, R3, RZ, PT ;  /* 0x000000ff0300720c */ /* 0x010fe20003f46270 */
[--C-:B------:R-:W-:Y:S01]  /*bf90*/  @!P1 IMAD.IADD R204, R204, 0x1, -R7.reuse ;  /* 0x00000001cccc9824 */ /* 0x100fe200078e0a07 */
[----:B------:R-:W-:Y:S01]  /*bfa0*/  ISETP.GE.AND P1, PT, R16, RZ, PT ;  /* 0x000000ff1000720c */ /* 0x000fe20003f26270 */
[----:B------:R-:W-:Y:S01]  /*bfb0*/  @!P4 IMAD.IADD R205, R205, 0x1, -R7 ;  /* 0x00000001cdcdc824 */ /* 0x000fe200078e0a07 */
[----:B---3--:R-:W-:Y:S02]  /*bfc0*/  ISETP.GE.AND P4, PT, R12, RZ, PT ;  /* 0x000000ff0c00720c */ /* 0x008fe40003f86270 */
[-C--:B------:R-:W-:Y:S02]  /*bfd0*/  @!P6 IADD3 R202, R202, -R7.reuse, RZ ;  /* 0x80000007cacae210 */ /* 0x080fe40007ffe0ff */
[----:B------:R-:W-:Y:S01]  /*bfe0*/  @!P3 IADD3 R206, R206, -R7, RZ ;  /* 0x80000007ceceb210 */ /* 0x000fe20007ffe0ff */
[----:B------:R-:W-:Y:S01]  /*bff0*/  @!P5 IMAD.MOV R198, RZ, RZ, -R198 ;  /* 0x000000ffffc6d224 */ /* 0x000fe200078e0ac6 */
[----:B------:R-:W-:Y:S01]  /*c000*/  ISETP.GT.U32.AND P6, PT, R7, R207, PT ;  /* 0x000000cf0700720c */ /* 0x000fe20003fc4070 */
[----:B------:R-:W-:Y:S01]  /*c010*/  IMAD.HI.U32 R3, R5, R244, RZ ;  /* 0x000000f405037227 */ /* 0x000fe200078e00ff */
[----:B------:R-:W-:Y:S01]  /*c020*/  ISETP.GE.AND P3, PT, R245, RZ, PT ;  /* 0x000000fff500720c */ /* 0x000fe20003f66270 */
[----:B------:R-:W2:Y:S01]  /*c030*/  LDL R12, [R1+0x35d8] ;  /* 0x0035d800010c7983 */ /* 0x000ea20000100800 */
[----:B------:R-:W-:Y:S01]  /*c040*/  @!P2 IADD3 R199, -R199, RZ, RZ ;  /* 0x000000ffc7c7a210 */ /* 0x000fe20007ffe1ff */
[----:B------:R-:W-:Y:S01]  /*c050*/  @!P1 IMAD.MOV R200, RZ, RZ, -R200 ;  /* 0x000000ffffc89224 */ /* 0x000fe200078e0ac8 */
[C---:B------:R-:W-:Y:S01]  /*c060*/  ISETP.GT.U32.AND P5, PT, R7.reuse, R203, PT ;  /* 0x000000cb0700720c */ /* 0x040fe20003fa4070 */
[----:B------:R-:W-:Y:S01]  /*c070*/  @!P4 IMAD.MOV R201, RZ, RZ, -R201 ;  /* 0x000000ffffc9c224 */ /* 0x000fe200078e0ac9 */
[----:B------:R-:W-:-:S02]  /*c080*/  ISETP.GT.U32.AND P2, PT, R7, R204, PT ;  /* 0x000000cc0700720c */ /* 0x000fc40003f44070 */
[C---:B------:R-:W-:Y:S02]  /*c090*/  ISETP.GT.U32.AND P1, PT, R7.reuse, R205, PT ;  /* 0x000000cd0700720c */ /* 0x040fe40003f24070 */
[----:B------:R-:W-:Y:S01]  /*c0a0*/  ISETP.GT.U32.AND P4, PT, R7, R206, PT ;  /* 0x000000ce0700720c */ /* 0x000fe20003f84070 */
[----:B------:R-:W-:Y:S01]  /*c0b0*/  IMAD.MOV R3, RZ, RZ, -R3 ;  /* 0x000000ffff037224 */ /* 0x000fe200078e0a03 */
[----:B------:R-:W-:Y:S01]  /*c0c0*/  IADD3 R16, R248, 0xf5, RZ ;  /* 0x000000f5f8107810 */ /* 0x000fe20007ffe0ff */
[--C-:B------:R-:W-:Y:S02]  /*c0d0*/  @!P6 IMAD.IADD R207, R207, 0x1, -R7.reuse ;  /* 0x00000001cfcfe824 */ /* 0x100fe400078e0a07 */
[----:B------:R-:W-:Y:S02]  /*c0e0*/  IMAD R244, R7, R3, R244 ;  /* 0x0000000307f47224 */ /* 0x000fe400078e02f4 */
[----:B------:R-:W3:Y:S01]  /*c0f0*/  LDL R3, [R1+0x35e0] ;  /* 0x0035e00001037983 */ /* 0x000ee20000100800 */
[----:B------:R-:W-:Y:S01]  /*c100*/  @!P3 IMAD.MOV R202, RZ, RZ, -R202 ;  /* 0x000000ffffcab224 */ /* 0x000fe200078e0aca */
[----:B------:R-:W-:Y:S01]  /*c110*/  @!P5 IADD3 R203, R203, -R7, RZ ;  /* 0x80000007cbcbd210 */ /* 0x000fe20007ffe0ff */
[--C-:B------:R-:W-:Y:S01]  /*c120*/  @!P2 IMAD.IADD R204, R204, 0x1, -R7.reuse ;  /* 0x00000001cccca824 */ /* 0x100fe200078e0a07 */
[----:B------:R-:W-:Y:S01]  /*c130*/  ISETP.GT.U32.AND P6, PT, R7, R207, PT ;  /* 0x000000cf0700720c */ /* 0x000fe20003fc4070 */
[--C-:B------:R-:W-:Y:S01]  /*c140*/  @!P1 IMAD.IADD R205, R205, 0x1, -R7.reuse ;  /* 0x00000001cdcd9824 */ /* 0x100fe200078e0a07 */
[C---:B------:R-:W-:Y:S01]  /*c150*/  ISETP.GT.U32.AND P3, PT, R7.reuse, R208, PT ;  /* 0x000000d00700720c */ /* 0x040fe20003f64070 */
[----:B------:R-:W-:Y:S01]  /*c160*/  STL [R1+0x33fc], R16 ;  /* 0x0033fc1001007387 */ /* 0x000fe20000100800 */
[C---:B------:R-:W-:Y:S01]  /*c170*/  ISETP.GT.U32.AND P5, PT, R7.reuse, R209, PT ;  /* 0x000000d10700720c */ /* 0x040fe20003fa4070 */
[----:B------:R-:W-:Y:S01]  /*c180*/  @!P4 IMAD.IADD R206, R206, 0x1, -R7 ;  /* 0x00000001cecec824 */ /* 0x000fe200078e0a07 */
[----:B------:R-:W-:-:S02]  /*c190*/  ISETP.GT.U32.AND P2, PT, R7, R210, PT ;  /* 0x000000d20700720c */ /* 0x000fc40003f44070 */
[----:B------:R-:W-:Y:S02]  /*c1a0*/  ISETP.GT.U32.AND P1, PT, R7, R211, PT ;  /* 0x000000d30700720c */ /* 0x000fe40003f24070 */
[----:B------:R-:W4:Y:S02]  /*c1b0*/  LDL R7, [R1+0x35e4] ;  /* 0x0035e40001077983 */ /* 0x000f240000100800 */
[----:B----4-:R-:W-:Y:S02]  /*c1c0*/  ISETP.GE.AND P4, PT, R7, RZ, PT ;  /* 0x000000ff0700720c */ /* 0x010fe40003f86270 */
[----:B------:R-:W-:-:S04]  /*c1d0*/  IABS R7, c[0x0][0x17c] ;  /* 0x00005f0000077a13 */ /* 0x000fc80000000000 */
[----:B------:R-:W-:Y:S01]  /*c1e0*/  @!P6 IADD3 R207, R207, -R7, RZ ;  /* 0x80000007cfcfe210 */ /* 0x000fe20007ffe0ff */
[----:B------:R-:W-:Y:S01]  /*c1f0*/  @!P3 IMAD.IADD R208, R208, 0x1, -R7 ;  /* 0x00000001d0d0b824 */ /* 0x000fe200078e0a07 */
[----:B------:R-:W-:Y:S02]  /*c200*/  ISETP.GT.U32.AND P6, PT, R7, R212, PT ;  /* 0x000000d40700720c */ /* 0x000fe40003fc4070 */
[----:B------:R-:W4:Y:S01]  /*c210*/  LDL R7, [R1+0x35f0] ;  /* 0x0035f00001077983 */ /* 0x000f220000100800 */
[----:B------:R-:W-:Y:S02]  /*c220*/  IABS R245, R16 ;  /* 0x0000001000f57213 */ /* 0x000fe40000000000 */
[----:B------:R-:W-:Y:S01]  /*c230*/  @!P4 IMAD.MOV R203, RZ, RZ, -R203 ;  /* 0x000000ffffcbc224 */ /* 0x000fe200078e0acb */
[----:B----4-:R-:W-:Y:S02]  /*c240*/  ISETP.GE.AND P3, PT, R7, RZ, PT ;  /* 0x000000ff0700720c */ /* 0x010fe40003f66270 */
[----:B------:R-:W-:-:S05]  /*c250*/  IABS R7, c[0x0][0x17c] ;  /* 0x00005f0000077a13 */ /* 0x000fca0000000000 */
[--C-:B------:R-:W-:Y:S01]  /*c260*/  @!P2 IMAD.IADD R210, R210, 0x1, -R7.reuse ;  /* 0x00000001d2d2a824 */ /* 0x100fe200078e0a07 */
[----:B--2---:R-:W-:Y:S01]  /*c270*/  ISETP.GE.AND P2, PT, R12, RZ, PT ;  /* 0x000000ff0c00720c */ /* 0x004fe20003f46270 */
[--C-:B------:R-:W-:Y:S01]  /*c280*/  @!P5 IMAD.IADD R209, R209, 0x1, -R7.reuse ;  /* 0x00000001d1d1d824 */ /* 0x100fe200078e0a07 */
[----:B------:R-:W-:Y:S01]  /*c290*/  @!P1 IADD3 R211, R211, -R7, RZ ;  /* 0x80000007d3d39210 */ /* 0x000fe20007ffe0ff */
[----:B------:R-:W-:Y:S01]  /*c2a0*/  @!P6 IMAD.IADD R212, R212, 0x1, -R7 ;  /* 0x00000001d4d4e824 */ /* 0x000fe200078e0a07 */
[----:B---3--:R-:W-:Y:S02]  /*c2b0*/  ISETP.GE.AND P5, PT, R3, RZ, PT ;  /* 0x000000ff0300720c */ /* 0x008fe40003fa6270 */
[----:B------:R-:W-:Y:S02]  /*c2c0*/  @!P3 IADD3 R204, -R204, RZ, RZ ;  /* 0x000000ffccccb210 */ /* 0x000fe40007ffe1ff */
[----:B------:R-:W-:Y:S02]  /*c2d0*/  ISETP.GE.AND P1, PT, R246, RZ, PT ;  /* 0x000000fff600720c */ /* 0x000fe40003f26270 */
[----:B------:R-:W-:-:S02]  /*c2e0*/  ISETP.GT.U32.AND P4, PT, R7, R208, PT ;  /* 0x000000d00700720c */ /* 0x000fc40003f84070 */
[C---:B------:R-:W-:Y:S01]  /*c2f0*/  ISETP.GT.U32.AND P3, PT, R7.reuse, R209, PT ;  /* 0x000000d10700720c */ /* 0x040fe20003f64070 */
[----:B------:R-:W-:Y:S01]  /*c300*/  @!P2 IMAD.MOV R206, RZ, RZ, -R206 ;  /* 0x000000ffffcea224 */ /* 0x000fe200078e0ace */
[C---:B------:R-:W-:Y:S02]  /*c310*/  ISETP.GT.U32.AND P6, PT, R7.reuse, R210, PT ;  /* 0x000000d20700720c */ /* 0x040fe40003fc4070 */
[----:B------:R-:W-:Y:S01]  /*c320*/  ISETP.GT.U32.AND P2, PT, R7, R211, PT ;  /* 0x000000d30700720c */ /* 0x000fe20003f44070 */
[----:B------:R-:W-:Y:S01]  /*c330*/  IMAD.HI.U32 R3, R5, R245, RZ ;  /* 0x000000f505037227 */ /* 0x000fe200078e00ff */
[----:B------:R-:W-:-:S03]  /*c340*/  IADD3 R12, R248, 0xf6, RZ ;  /* 0x000000f6f80c7810 */ /* 0x000fc60007ffe0ff */
[----:B------:R-:W-:Y:S02]  /*c350*/  IMAD.MOV R3, RZ, RZ, -R3 ;  /* 0x000000ffff037224 */ /* 0x000fe400078e0a03 */
[----:B------:R-:W-:Y:S01]  /*c360*/  @!P5 IMAD.MOV R205, RZ, RZ, -R205 ;  /* 0x000000ffffcdd224 */ /* 0x000fe200078e0acd */
[----:B------:R-:W-:Y:S01]  /*c370*/  @!P4 IADD3 R208, R208, -R7, RZ ;  /* 0x80000007d0d0c210 */ /* 0x000fe20007ffe0ff */
[C---:B------:R-:W-:Y:S01]  /*c380*/  IMAD R245, R7.reuse, R3, R245 ;  /* 0x0000000307f57224 */ /* 0x040fe200078e02f5 */
[C---:B------:R-:W-:Y:S01]  /*c390*/  ISETP.GT.U32.AND P5, PT, R7.reuse, R212, PT ;  /* 0x000000d40700720c */ /* 0x040fe20003fa4070 */
[----:B------:R-:W2:Y:S01]  /*c3a0*/  LDL R3, [R1+0x35c4] ;  /* 0x0035c40001037983 */ /* 0x000ea20000100800 */
[----:B------:R-:W-:Y:S01]  /*c3b0*/  @!P1 IMAD.MOV R207, RZ, RZ, -R207 ;  /* 0x000000ffffcf9224 */ /* 0x000fe200078e0acf */
[----:B------:R-:W-:Y:S01]  /*c3c0*/  ISETP.GT.U32.AND P1, PT, R7, R213, PT ;  /* 0x000000d50700720c */ /* 0x000fe20003f24070 */
[--C-:B------:R-:W-:Y:S01]  /*c3d0*/  @!P3 IMAD.IADD R209, R209, 0x1, -R7.reuse ;  /* 0x00000001d1d1b824 */ /* 0x100fe200078e0a07 */
[----:B------:R-:W-:Y:S01]  /*c3e0*/  STL [R1+0x33f0], R12 ;  /* 0x0033f00c01007387 */ /* 0x000fe20000100800 */
[--C-:B------:R-:W-:Y:S01]  /*c3f0*/  @!P6 IMAD.IADD R210, R210, 0x1, -R7.reuse ;  /* 0x00000001d2d2e824 */ /* 0x100fe200078e0a07 */
[----:B------:R-:W-:Y:S01]  /*c400*/  ISETP.GT.U32.AND P4, PT, R7, R214, PT ;  /* 0x000000d60700720c */ /* 0x000fe20003f84070 */
[----:B------:R-:W-:Y:S01]  /*c410*/  @!P2 IMAD.IADD R211, R211, 0x1, -R7 ;  /* 0x00000001d3d3a824 */ /* 0x000fe200078e0a07 */
[----:B------:R-:W-:-:S02]  /*c420*/  ISETP.GT.U32.AND P3, PT, R7, R215, PT ;  /* 0x000000d70700720c */ /* 0x000fc40003f64070 */
[----:B------:R-:W-:Y:S02]  /*c430*/  ISETP.GT.U32.AND P6, PT, R7, R216, PT ;  /* 0x000000d80700720c */ /* 0x000fe40003fc4070 */
[----:B------:R-:W3:Y:S02]  /*c440*/  LDL R7, [R1+0x35ec] ;  /* 0x0035ec0001077983 */ /* 0x000ee40000100800 */
[----:B---3--:R-:W-:Y:S02]  /*c450*/  ISETP.GE.AND P2, PT, R7, RZ, PT ;  /* 0x000000ff0700720c */ /* 0x008fe40003f46270 */
[----:B------:R-:W-:-:S04]  /*c460*/  IABS R7, c[0x0][0x17c] ;  /* 0x00005f0000077a13 */ /* 0x000fc80000000000 */
[----:B------:R-:W-:Y:S01]  /*c470*/  @!P5 IADD3 R212, R212, -R7, RZ ;  /* 0x80000007d4d4d210 */ /* 0x000fe20007ffe0ff */
[----:B------:R-:W-:Y:S01]  /*c480*/  @!P1 IMAD.IADD R213, R213, 0x1, -R7 ;  /* 0x00000001d5d59824 */ /* 0x000fe200078e0a07 */
[----:B------:R-:W-:Y:S02]  /*c490*/  ISETP.GT.U32.AND P5, PT, R7, R217, PT ;  /* 0x000000d90700720c */ /* 0x000fe40003fa4070 */
[----:B------:R-:W3:Y:S03]  /*c4a0*/  LDL R7, [R1+0x35d0] ;  /* 0x0035d00001077983 */ /* 0x000ee60000100800 */
[----:B------:R-:W-:Y:S01]  /*c4b0*/  @!P2 IMAD.MOV R208, RZ, RZ, -R208 ;  /* 0x000000ffffd0a224 */ /* 0x000fe200078e0ad0 */
[----:B------:R-:W-:Y:S02]  /*c4c0*/  IABS R246, R12 ;  /* 0x0000000c00f67213 */ /* 0x000fe40000000000 */
[----:B---3--:R-:W-:-:S02]  /*c4d0*/  ISETP.GE.AND P1, PT, R7, RZ, PT ;  /* 0x000000ff0700720c */ /* 0x008fc40003f26270 */
[----:B------:R-:W-:-:S05]  /*c4e0*/  IABS R7, c[0x0][0x17c] ;  /* 0x00005f0000077a13 */ /* 0x000fca0000000000 */
[--C-:B------:R-:W-:Y:S01]  /*c4f0*/  @!P3 IMAD.IADD R215, R215, 0x1, -R7.reuse ;  /* 0x00000001d7d7b824 */ /* 0x100fe200078e0a07 */
[----:B------:R-:W-:Y:S01]  /*c500*/  ISETP.GE.AND P3, PT, R15, RZ, PT ;  /* 0x000000ff0f00720c */ /* 0x000fe20003f66270 */
[----:B------:R-:W-:Y:S01]  /*c510*/  @!P4 IMAD.IADD R214, R214, 0x1, -R7 ;  /* 0x00000001d6d6c824 */ /* 0x000fe200078e0a07 */
[----:B------:R-:W-:Y:S02]  /*c520*/  @!P6 IADD3 R216, R216, -R7, RZ ;  /* 0x80000007d8d8e210 */ /* 0x000fe40007ffe0ff */
[----:B------:R-:W-:Y:S02]  /*c530*/  ISETP.GT.U32.AND P2, PT, R7, R213, PT ;  /* 0x000000d50700720c */ /* 0x000fe40003f44070 */
[----:B------:R-:W-:Y:S02]  /*c540*/  ISETP.GE.AND P6, PT, R9, RZ, PT ;  /* 0x000000ff0900720c */ /* 0x000fe40003fc6270 */
[----:B------:R-:W-:Y:S02]  /*c550*/  @!P1 IADD3 R209, -R209, RZ, RZ ;  /* 0x000000ffd1d19210 */ /* 0x000fe40007ffe1ff */
[----:B--2---:R-:W-:-:S02]  /*c560*/  ISETP.GE.AND P4, PT, R3, RZ, PT ;  /* 0x000000ff0300720c */ /* 0x004fc40003f86270 */
[C---:B------:R-:W-:Y:S01]  /*c570*/  ISETP.GT.U32.AND P1, PT, R7.reuse, R214, PT ;  /* 0x000000d60700720c */ /* 0x040fe20003f24070 */
[----:B------:R-:W-:Y:S01]  /*c580*/  @!P3 IMAD.MOV R211, RZ, RZ, -R211 ;  /* 0x000000ffffd3b224 */ /* 0x000fe200078e0ad3 */
[----:B------:R-:W-:Y:S01]  /*c590*/  ISETP.GT.U32.AND P3, PT, R7, R216, PT ;  /* 0x000000d80700720c */ /* 0x000fe20003f64070 */
[--C-:B------:R-:W-:Y:S02]  /*c5a0*/  @!P5 IMAD.IADD R217, R217, 0x1, -R7.reuse ;  /* 0x00000001d9d9d824 */ /* 0x100fe400078e0a07 */
[----:B------:R-:W-:Y:S02]  /*c5b0*/  @!P2 IADD3 R213, R213, -R7, RZ ;  /* 0x80000007d5d5a210 */ /* 0x000fe40007ffe0ff */
[----:B------:R-:W-:Y:S01]  /*c5c0*/  @!P6 IMAD.MOV R212, RZ, RZ, -R212 ;  /* 0x000000ffffd4e224 */ /* 0x000fe200078e0ad4 */
[C---:B------:R-:W-:Y:S02]  /*c5d0*/  ISETP.GT.U32.AND P5, PT, R7.reuse, R217, PT ;  /* 0x000000d90700720c */ /* 0x040fe40003fa4070 */
[C---:B------:R-:W-:Y:S01]  /*c5e0*/  ISETP.GT.U32.AND P2, PT, R7.reuse, R219, PT ;  /* 0x000000db0700720c */ /* 0x040fe20003f44070 */
[----:B------:R-:W-:Y:S01]  /*c5f0*/  @!P4 IMAD.MOV R210, RZ, RZ, -R210 ;  /* 0x000000ffffd2c224 */ /* 0x000fe200078e0ad2 */
[C---:B------:R-:W-:Y:S01]  /*c600*/  ISETP.GT.U32.AND P6, PT, R7.reuse, R218, PT ;  /* 0x000000da0700720c */ /* 0x040fe20003fc4070 */
[--C-:B------:R-:W-:Y:S01]  /*c610*/  @!P1 IMAD.IADD R214, R214, 0x1, -R7.reuse ;  /* 0x00000001d6d69824 */ /* 0x100fe200078e0a07 */
[C---:B------:R-:W-:Y:S01]  /*c620*/  ISETP.GT.U32.AND P4, PT, R7.reuse, R215, PT ;  /* 0x000000d70700720c */ /* 0x040fe20003f84070 */
[----:B------:R-:W-:Y:S01]  /*c630*/  @!P3 IMAD.IADD R216, R216, 0x1, -R7 ;  /* 0x00000001d8d8b824 */ /* 0x000fe200078e0a07 */
[----:B------:R-:W-:-:S02]  /*c640*/  ISETP.GT.U32.AND P1, PT, R7, R220, PT ;  /* 0x000000dc0700720c */ /* 0x000fc40003f24070 */
[----:B------:R-:W-:Y:S01]  /*c650*/  ISETP.GT.U32.AND P3, PT, R7, R221, PT ;  /* 0x000000dd0700720c */ /* 0x000fe20003f64070 */
[----:B------:R-:W-:Y:S01]  /*c660*/  IMAD.HI.U32 R3, R5, R246, RZ ;  /* 0x000000f605037227 */ /* 0x000fe200078e00ff */
[C---:B------:R-:W-:Y:S02]  /*c670*/  IADD3 R9, R248.reuse, 0xf7, RZ ;  /* 0x000000f7f8097810 */ /* 0x040fe40007ffe0ff */
[----:B------:R-:W-:Y:S01]  /*c680*/  IADD3 R15, R248, 0xf8, RZ ;  /* 0x000000f8f80f7810 */ /* 0x000fe20007ffe0ff */
[----:B------:R-:W-:Y:S01]  /*c690*/  IMAD.MOV R3, RZ, RZ, -R3 ;  /* 0x000000ffff037224 */ /* 0x000fe200078e0a03 */
[----:B------:R-:W-:Y:S01]  /*c6a0*/  @!P5 IADD3 R217, R217, -R7, RZ ;  /* 0x80000007d9d9d210 */ /* 0x000fe20007ffe0ff */
[----:B------:R-:W-:Y:S01]  /*c6b0*/  STL [R1+0x33ec], R9 ;  /* 0x0033ec0901007387 */ /* 0x000fe20000100800 */
[----:B------:R-:W-:Y:S01]  /*c6c0*/  ISETP.GE.AND P5, PT, R31, RZ, PT ;  /* 0x000000ff1f00720c */ /* 0x000fe20003fa6270 */
[--C-:B------:R-:W-:Y:S01]  /*c6d0*/  @!P2 IMAD.IADD R219, R219, 0x1, -R7.reuse ;  /* 0x00000001dbdba824 */ /* 0x100fe200078e0a07 */
[----:B------:R-:W-:Y:S01]  /*c6e0*/  ISETP.GE.AND P2, PT, R30, RZ, PT ;  /* 0x000000ff1e00720c */ /* 0x000fe20003f46270 */
[----:B------:R-:W-:Y:S01]  /*c6f0*/  STL [R1+0x33e8], R15 ;  /* 0x0033e80f01007387 */ /* 0x000fe20000100800 */
[--C-:B------:R-:W-:Y:S01]  /*c700*/  @!P6 IMAD.IADD R218, R218, 0x1, -R7.reuse ;  /* 0x00000001dadae824 */ /* 0x100fe200078e0a07 */
[C---:B------:R-:W-:Y:S01]  /*c710*/  ISETP.GT.U32.AND P6, PT, R7.reuse, R222, PT ;  /* 0x000000de0700720c */ /* 0x040fe20003fc4070 */
[----:B------:R-:W-:Y:S01]  /*c720*/  IMAD R246, R7, R3, R246 ;  /* 0x0000000307f67224 */ /* 0x000fe200078e02f6 */
[----:B------:R-:W2:Y:S01]  /*c730*/  LDL.LU R31, [R1+0x3704] ;  /* 0x00370400011f7983 */ /* 0x000ea20000300800 */
[--C-:B------:R-:W-:Y:S01]  /*c740*/  @!P4 IMAD.IADD R215, R215, 0x1, -R7.reuse ;  /* 0x00000001d7d7c824 */ /* 0x100fe200078e0a07 */
[----:B------:R-:W-:Y:S01]  /*c750*/  @!P3 IADD3 R221, R221, -R7, RZ ;  /* 0x80000007ddddb210 */ /* 0x000fe20007ffe0ff */
[----:B------:R-:W-:Y:S01]  /*c760*/  @!P1 IMAD.IADD R220, R220, 0x1, -R7 ;  /* 0x00000001dcdc9824 */ /* 0x000fe200078e0a07 */
[----:B------:R-:W3:Y:S04]  /*c770*/  LDL.LU R30, [R1+0x3700] ;  /* 0x00370000011e7983 */ /* 0x000ee80000300800 */
[----:B------:R-:W4:Y:S01]  /*c780*/  LDL R7, [R1+0x358c] ;  /* 0x00358c0001077983 */ /* 0x000f220000100800 */
[----:B------:R-:W-:-:S02]  /*c790*/  ISETP.GE.AND P4, PT, R247, RZ, PT ;  /* 0x000000fff700720c */ /* 0x000fc40003f86270 */
[----:B------:R-:W-:Y:S01]  /*c7a0*/  ISETP.GE.AND P1, PT, R249, RZ, PT ;  /* 0x000000fff900720c */ /* 0x000fe20003f26270 */
[----:B------:R-:W-:Y:S01]  /*c7b0*/  @!P2 IMAD.MOV R215, RZ, RZ, -R215 ;  /* 0x000000ffffd7a224 */ /* 0x000fe200078e0ad7 */
[----:B------:R-:W-:Y:S02]  /*c7c0*/  @!P5 IADD3 R214, -R214, RZ, RZ ;  /* 0x000000ffd6d6d210 */ /* 0x000fe40007ffe1ff */
[----:B------:R-:W-:-:S07]  /*c7d0*/  IABS R247, R9 ;  /* 0x0000000900f77213 */ /* 0x000fce0000000000 */
[----:B------:R-:W-:Y:S02]  /*c7e0*/  @!P4 IMAD.MOV R213, RZ, RZ, -R213 ;  /* 0x000000ffffd5c224 */ /* 0x000fe400078e0ad5 */
[----:B------:R-:W-:Y:S02]  /*c7f0*/  @!P1 IMAD.MOV R216, RZ, RZ, -R216 ;  /* 0x000000ffffd89224 */ /* 0x000fe400078e0ad8 */
[----:B------:R-:W-:-:S04]  /*c800*/  IMAD.HI.U32 R3, R5, R247, RZ ;  /* 0x000000f705037227 */ /* 0x000fc800078e00ff */
[----:B------:R-:W-:Y:S01]  /*c810*/  IMAD.MOV R3, RZ, RZ, -R3 ;  /* 0x000000ffff037224 */ /* 0x000fe200078e0a03 */
[----:B----4-:R-:W-:Y:S02]  /*c820*/  ISETP.GE.AND P3, PT, R7, RZ, PT ;  /* 0x000000ff0700720c */ /* 0x010fe40003f66270 */
[----:B------:R-:W-:-:S05]  /*c830*/  IABS R7, c[0x0][0x17c] ;  /* 0x00005f0000077a13 */ /* 0x000fca0000000000 */
[----:B------:R-:W-:Y:S01]  /*c840*/  @!P6 IMAD.IADD R222, R222, 0x1, -R7 ;  /* 0x00000001dedee824 */ /* 0x000fe200078e0a07 */
[C---:B------:R-:W-:Y:S02]  /*c850*/  ISETP.GT.U32.AND P4, PT, R7.reuse, R218, PT ;  /* 0x000000da0700720c */ /* 0x040fe40003f84070 */
[C---:B------:R-:W-:Y:S02]  /*c860*/  ISETP.GT.U32.AND P5, PT, R7.reuse, R219, PT ;  /* 0x000000db0700720c */ /* 0x040fe40003fa4070 */
[C---:B------:R-:W-:Y:S02]  /*c870*/  ISETP.GT.U32.AND P6, PT, R7.reuse, R220, PT ;  /* 0x000000dc0700720c */ /* 0x040fe40003fc4070 */
[C---:B------:R-:W-:Y:S02]  /*c880*/  ISETP.GT.U32.AND P1, PT, R7.reuse, R221, PT ;  /* 0x000000dd0700720c */ /* 0x040fe40003f24070 */
[C---:B------:R-:W-:Y:S01]  /*c890*/  ISETP.GT.U32.AND P2, PT, R7.reuse, R222, PT ;  /* 0x000000de0700720c */ /* 0x040fe20003f44070 */
[----:B------:R-:W-:Y:S01]  /*c8a0*/  @!P3 IMAD.MOV R217, RZ, RZ, -R217 ;  /* 0x000000ffffd9b224 */ /* 0x000fe200078e0ad9 */
[C---:B------:R-:W-:Y:S01]  /*c8b0*/  ISETP.GT.U32.AND P3, PT, R7.reuse, R223, PT ;  /* 0x000000df0700720c */ /* 0x040fe20003f64070 */
[----:B------:R-:W-:-:S02]  /*c8c0*/  IMAD R247, R7, R3, R247 ;  /* 0x0000000307f77224 */ /* 0x000fc400078e02f7 */
[----:B------:R-:W-:Y:S02]  /*c8d0*/  @!P4 IADD3 R218, R218, -R7, RZ ;  /* 0x80000007dadac210 */ /* 0x000fe40007ffe0ff */
[--C-:B------:R-:W-:Y:S01]  /*c8e0*/  @!P5 IMAD.IADD R219, R219, 0x1, -R7.reuse ;  /* 0x00000001dbdbd824 */ /* 0x100fe200078e0a07 */
[C---:B------:R-:W-:Y:S01]  /*c8f0*/  ISETP.GT.U32.AND P4, PT, R7.reuse, R224, PT ;  /* 0x000000e00700720c */ /* 0x040fe20003f84070 */
[--C-:B------:R-:W-:Y:S01]  /*c900*/  @!P6 IMAD.IADD R220, R220, 0x1, -R7.reuse ;  /* 0x00000001dcdce824 */ /* 0x100fe200078e0a07 */
[----:B------:R-:W-:Y:S02]  /*c910*/  ISETP.GT.U32.AND P5, PT, R7, R225, PT ;  /* 0x000000e10700720c */ /* 0x000fe40003fa4070 */
[----:B------:R-:W-:Y:S01]  /*c920*/  @!P1 IADD3 R221, R221, -R7, RZ ;  /* 0x80000007dddd9210 */ /* 0x000fe20007ffe0ff */
[----:B------:R-:W-:Y:S01]  /*c930*/  @!P2 IMAD.IADD R222, R222, 0x1, -R7 ;  /* 0x00000001dedea824 */ /* 0x000fe200078e0a07 */
[C---:B------:R-:W-:Y:S02]  /*c940*/  ISETP.GT.U32.AND P6, PT, R7.reuse, R226, PT ;  /* 0x000000e20700720c */ /* 0x040fe40003fc4070 */
[----:B------:R-:W-:-:S02]  /*c950*/  ISETP.GT.U32.AND P1, PT, R7, R227, PT ;  /* 0x000000e30700720c */ /* 0x000fc40003f24070 */
[----:B------:R-:W4:Y:S01]  /*c960*/  LDL R7, [R1+0x3578] ;  /* 0x0035780001077983 */ /* 0x000f220000100800 */
[----:B------:R-:W-:-:S05]  /*c970*/  IABS R249, R15 ;  /* 0x0000000f00f97213 */ /* 0x000fca0000000000 */
[----:B------:R-:W-:-:S04]  /*c980*/  IMAD.HI.U32 R3, R5, R249, RZ ;  /* 0x000000f905037227 */ /* 0x000fc800078e00ff */
[----:B------:R-:W-:Y:S01]  /*c990*/  IMAD.MOV R3, RZ, RZ, -R3 ;  /* 0x000000ffff037224 */ /* 0x000fe200078e0a03 */
[----:B----4-:R-:W-:Y:S02]  /*c9a0*/  ISETP.GE.AND P2, PT, R7, RZ, PT ;  /* 0x000000ff0700720c */ /* 0x010fe40003f46270 */
[----:B------:R-:W-:-:S05]  /*c9b0*/  IABS R7, c[0x0][0x17c] ;  /* 0x00005f0000077a13 */ /* 0x000fca0000000000 */
[--C-:B------:R-:W-:Y:S01]  /*c9c0*/  @!P3 IMAD.IADD R223, R223, 0x1, -R7.reuse ;  /* 0x00000001dfdfb824 */ /* 0x100fe200078e0a07 */
[----:B------:R-:W-:Y:S01]  /*c9d0*/  ISETP.GE.AND P3, PT, R29, RZ, PT ;  /* 0x000000ff1d00720c */ /* 0x000fe20003f66270 */
[--C-:B------:R-:W-:Y:S01]  /*c9e0*/  @!P4 IMAD.IADD R224, R224, 0x1, -R7.reuse ;  /* 0x00000001e0e0c824 */ /* 0x100fe200078e0a07 */
[----:B------:R-:W-:Y:S02]  /*c9f0*/  ISETP.GE.AND P4, PT, R28, RZ, PT ;  /* 0x000000ff1c00720c */ /* 0x000fe40003f86270 */
[----:B------:R-:W-:Y:S01]  /*ca00*/  @!P5 IADD3 R225, R225, -R7, RZ ;  /* 0x80000007e1e1d210 */ /* 0x000fe20007ffe0ff */
[----:B------:R-:W-:Y:S01]  /*ca10*/  @!P2 IMAD.MOV R218, RZ, RZ, -R218 ;  /* 0x000000ffffdaa224 */ /* 0x000fe200078e0ada */
[----:B------:R-:W-:Y:S01]  /*ca20*/  ISETP.GE.AND P5, PT, R14, RZ, PT ;  /* 0x000000ff0e00720c */ /* 0x000fe20003fa6270 */
[--C-:B------:R-:W-:Y:S01]  /*ca30*/  @!P6 IMAD.IADD R226, R226, 0x1, -R7.reuse ;  /* 0x00000001e2e2e824 */ /* 0x100fe200078e0a07 */
[----:B------:R-:W-:Y:S01]  /*ca40*/  ISETP.GT.U32.AND P2, PT, R7, R224, PT ;  /* 0x000000e00700720c */ /* 0x000fe20003f44070 */
[----:B------:R-:W-:Y:S01]  /*ca50*/  @!P1 IMAD.IADD R227, R227, 0x1, -R7 ;  /* 0x00000001e3e39824 */ /* 0x000fe200078e0a07 */
[----:B------:R-:W4:Y:S03]  /*ca60*/  LDL.LU R29, [R1+0x36fc] ;  /* 0x0036fc00011d7983 */ /* 0x000f260000300800 */
[----:B------:R-:W-:Y:S01]  /*ca70*/  @!P3 IADD3 R219, -R219, RZ, RZ ;  /* 0x000000ffdbdbb210 */ /* 0x000fe20007ffe1ff */
[C---:B------:R-:W-:Y:S01]  /*ca80*/  IMAD R249, R7.reuse, R3, R249 ;  /* 0x0000000307f97224 */ /* 0x040fe200078e02f9 */
[----:B------:R-:W-:Y:S01]  /*ca90*/  ISETP.GT.U32.AND P3, PT, R7, R225, PT ;  /* 0x000000e10700720c */ /* 0x000fe20003f64070 */
[----:B------:R-:W-:Y:S01]  /*caa0*/  @!P4 IMAD.MOV R220, RZ, RZ, -R220 ;  /* 0x000000ffffdcc224 */ /* 0x000fe200078e0adc */
[----:B------:R-:W-:Y:S01]  /*cab0*/  ISETP.GE.AND P6, PT, R13, RZ, PT ;  /* 0x000000ff0d00720c */ /* 0x000fe20003fc6270 */
[----:B------:R-:W2:Y:S01]  /*cac0*/  LDL.LU R28, [R1+0x36f8] ;  /* 0x0036f800011c7983 */ /* 0x000ea20000300800 */
[C---:B------:R-:W-:Y:S01]  /*cad0*/  ISETP.GT.U32.AND P4, PT, R7.reuse, R226, PT ;  /* 0x000000e20700720c */ /* 0x040fe20003f84070 */
[----:B------:R-:W-:Y:S01]  /*cae0*/  @!P5 IMAD.MOV R221, RZ, RZ, -R221 ;  /* 0x000000ffffddd224 */ /* 0x000fe200078e0add */
[C---:B------:R-:W-:Y:S01]  /*caf0*/  ISETP.GT.U32.AND P1, PT, R7.reuse, R223, PT ;  /* 0x000000df0700720c */ /* 0x040fe20003f24070 */
[----:B------:R-:W-:Y:S01]  /*cb00*/  @!P2 IMAD.IADD R224, R224, 0x1, -R7 ;  /* 0x00000001e0e0a824 */ /* 0x000fe200078e0a07 */
[----:B------:R-:W-:-:S02]  /*cb10*/  ISETP.GT.U32.AND P5, PT, R7, R227, PT ;  /* 0x000000e30700720c */ /* 0x000fc40003fa4070 */
[----:B------:R-:W-:-:S03]  /*cb20*/  ISETP.GT.U32.AND P2, PT, R7, R229, PT ;  /* 0x000000e50700720c */ /* 0x000fc60003f44070 */
[--C-:B------:R-:W-:Y:S01]  /*cb30*/  @!P3 IMAD.IADD R225, R225, 0x1, -R7.reuse ;  /* 0x00000001e1e1b824 */ /* 0x100fe200078e0a07 */
[C---:B------:R-:W-:Y:S01]  /*cb40*/  ISETP.GT.U32.AND P3, PT, R7.reuse, R230, PT ;  /* 0x000000e60700720c */ /* 0x040fe20003f64070 */
[----:B------:R-:W-:Y:S01]  /*cb50*/  @!P6 IMAD.MOV R222, RZ, RZ, -R222 ;  /* 0x000000ffffdee224 */ /* 0x000fe200078e0ade */
[C---:B------:R-:W-:Y:S01]  /*cb60*/  ISETP.GT.U32.AND P6, PT, R7.reuse, R228, PT ;  /* 0x000000e40700720c */ /* 0x040fe20003fc4070 */
[--C-:B------:R-:W-:Y:S01]  /*cb70*/  @!P4 IMAD.IADD R226, R226, 0x1, -R7.reuse ;  /* 0x00000001e2e2c824 */ /* 0x100fe200078e0a07 */
[----:B------:R-:W-:Y:S02]  /*cb80*/  ISETP.GT.U32.AND P4, PT, R7, R231, PT ;  /* 0x000000e70700720c */ /* 0x000fe40003f84070 */
[-C--:B------:R-:W-:Y:S02]  /*cb90*/  @!P1 IADD3 R223, R223, -R7.reuse, RZ ;  /* 0x80000007dfdf9210 */ /* 0x080fe40007ffe0ff */
[----:B------:R-:W-:Y:S01]  /*cba0*/  @!P5 IADD3 R227, R227, -R7, RZ ;  /* 0x80000007e3e3d210 */ /* 0x000fe20007ffe0ff */
[----:B------:R-:W-:Y:S01]  /*cbb0*/  @!P2 IMAD.IADD R229, R229, 0x1, -R7 ;  /* 0x00000001e5e5a824 */ /* 0x000fe200078e0a07 */
[----:B------:R-:W-:-:S02]  /*cbc0*/  ISETP.GE.AND P1, PT, R250, RZ, PT ;  /* 0x000000fffa00720c */ /* 0x000fc40003f26270 */
[----:B------:R-:W-:Y:S01]  /*cbd0*/  ISETP.GE.AND P5, PT, R251, RZ, PT ;  /* 0x000000fffb00720c */ /* 0x000fe20003fa6270 */
[--C-:B------:R-:W-:Y:S01]  /*cbe0*/  @!P3 IMAD.IADD R230, R230, 0x1, -R7.reuse ;  /* 0x00000001e6e6b824 */ /* 0x100fe200078e0a07 */
[----:B------:R-:W-:Y:S02]  /*cbf0*/  ISETP.GE.AND P2, PT, R27, RZ, PT ;  /* 0x000000ff1b00720c */ /* 0x000fe40003f46270 */
[----:B------:R-:W-:Y:S01]  /*cc00*/  ISETP.GE.AND P3, PT, R4, RZ, PT ;  /* 0x000000ff0400720c */ /* 0x000fe20003f66270 */
[----:B------:R-:W-:Y:S01]  /*cc10*/  @!P6 IMAD.IADD R228, R228, 0x1, -R7 ;  /* 0x00000001e4e4e824 */ /* 0x000fe200078e0a07 */
[----:B------:R-:W-:Y:S02]  /*cc20*/  ISETP.GT.U32.AND P6, PT, R7, R232, PT ;  /* 0x000000e80700720c */ /* 0x000fe40003fc4070 */
[----:B------:R-:W-:Y:S02]  /*cc30*/  @!P4 IADD3 R231, R231, -R7, RZ ;  /* 0x80000007e7e7c210 */ /* 0x000fe40007ffe0ff */
[----:B------:R-:W-:-:S02]  /*cc40*/  ISETP.GE.AND P4, PT, R11, RZ, PT ;  /* 0x000000ff0b00720c */ /* 0x000fc40003f86270 */
[----:B------:R-:W-:Y:S01]  /*cc50*/  @!P1 IADD3 R223, -R223, RZ, RZ ;  /* 0x000000ffdfdf9210 */ /* 0x000fe20007ffe1ff */
[----:B------:R-:W-:Y:S01]  /*cc60*/  @!P5 IMAD.MOV R224, RZ, RZ, -R224 ;  /* 0x000000ffffe0d224 */ /* 0x000fe200078e0ae0 */
[C---:B------:R-:W-:Y:S01]  /*cc70*/  ISETP.GT.U32.AND P1, PT, R7.reuse, R228, PT ;  /* 0x000000e40700720c */ /* 0x040fe20003f24070 */
[----:B------:R-:W-:Y:S01]  /*cc80*/  @!P2 IMAD.MOV R225, RZ, RZ, -R225 ;  /* 0x000000ffffe1a224 */ /* 0x000fe200078e0ae1 */
[C---:B------:R-:W-:Y:S01]  /*cc90*/  ISETP.GT.U32.AND P5, PT, R7.reuse, R229, PT ;  /* 0x000000e50700720c */ /* 0x040fe20003fa4070 */
[----:B------:R-:W-:Y:S01]  /*cca0*/  @!P3 IMAD.MOV R226, RZ, RZ, -R226 ;  /* 0x000000ffffe2b224 */ /* 0x000fe200078e0ae2 */
[C---:B------:R-:W-:Y:S02]  /*ccb0*/  ISETP.GT.U32.AND P2, PT, R7.reuse, R230, PT ;  /* 0x000000e60700720c */ /* 0x040fe40003f44070 */
[----:B------:R-:W-:Y:S01]  /*ccc0*/  ISETP.GT.U32.AND P3, PT, R7, R231, PT ;  /* 0x000000e70700720c */ /* 0x000fe20003f64070 */
[----:B------:R-:W-:Y:S02]  /*ccd0*/  @!P6 IMAD.IADD R232, R232, 0x1, -R7 ;  /* 0x00000001e8e8e824 */ /* 0x000fe400078e0a07 */
[----:B------:R-:W-:-:S02]  /*cce0*/  @!P4 IADD3 R227, -R227, RZ, RZ ;  /* 0x000000ffe3e3c210 */ /* 0x000fc40007ffe1ff */
[C---:B------:R-:W-:Y:S02]  /*ccf0*/  ISETP.GT.U32.AND P4, PT, R7.reuse, R233, PT ;  /* 0x000000e90700720c */ /* 0x040fe40003f84070 */
[C---:B------:R-:W-:Y:S01]  /*cd00*/  ISETP.GT.U32.AND P6, PT, R7.reuse, R232, PT ;  /* 0x000000e80700720c */ /* 0x040fe20003fc4070 */
[--C-:B------:R-:W-:Y:S01]  /*cd10*/  @!P1 IMAD.IADD R228, R228, 0x1, -R7.reuse ;  /* 0x00000001e4e49824 */ /* 0x100fe200078e0a07 */
[----:B------:R-:W-:Y:S01]  /*cd20*/  ISETP.GT.U32.AND P1, PT, R7, R234, PT ;  /* 0x000000ea0700720c */ /* 0x000fe20003f24070 */
[--C-:B------:R-:W-:Y:S01]  /*cd30*/  @!P5 IMAD.IADD R229, R229, 0x1, -R7.reuse ;  /* 0x00000001e5e5d824 */ /* 0x100fe200078e0a07 */
[C---:B------:R-:W-:Y:S01]  /*cd40*/  ISETP.GT.U32.AND P5, PT, R7.reuse, R235, PT ;  /* 0x000000eb0700720c */ /* 0x040fe20003fa4070 */
[----:B------:R-:W-:Y:S01]  /*cd50*/  @!P2 IMAD.IADD R230, R230, 0x1, -R7 ;  /* 0x00000001e6e6a824 */ /* 0x000fe200078e0a07 */
[----:B------:R-:W-:Y:S02]  /*cd60*/  ISETP.GT.U32.AND P2, PT, R7, R236, PT ;  /* 0x000000ec0700720c */ /* 0x000fe40003f44070 */
[----:B------:R-:W-:-:S02]  /*cd70*/  @!P3 IADD3 R231, R231, -R7, RZ ;  /* 0x80000007e7e7b210 */ /* 0x000fc40007ffe0ff */
[----:B------:R-:W-:Y:S01]  /*cd80*/  ISETP.GE.AND P3, PT, R26, RZ, PT ;  /* 0x000000ff1a00720c */ /* 0x000fe20003f66270 */
[--C-:B------:R-:W-:Y:S02]  /*cd90*/  @!P4 IMAD.IADD R233, R233, 0x1, -R7.reuse ;  /* 0x00000001e9e9c824 */ /* 0x100fe400078e0a07 */
[--C-:B------:R-:W-:Y:S01]  /*cda0*/  @!P6 IMAD.IADD R232, R232, 0x1, -R7.reuse ;  /* 0x00000001e8e8e824 */ /* 0x100fe200078e0a07 */
[----:B------:R-:W-:Y:S01]  /*cdb0*/  ISETP.GT.U32.AND P6, PT, R7, R237, PT ;  /* 0x000000ed0700720c */ /* 0x000fe20003fc4070 */
[--C-:B------:R-:W-:Y:S01]  /*cdc0*/  @!P1 IMAD.IADD R234, R234, 0x1, -R7.reuse ;  /* 0x00000001eaea9824 */ /* 0x100fe200078e0a07 */
[----:B------:R-:W-:Y:S02]  /*cdd0*/  ISETP.GE.AND P4, PT, R25, RZ, PT ;  /* 0x000000ff1900720c */ /* 0x000fe40003f86270 */
[----:B------:R-:W-:Y:S01]  /*cde0*/  @!P5 IADD3 R235, R235, -R7, RZ ;  /* 0x80000007ebebd210 */ /* 0x000fe20007ffe0ff */
[----:B------:R-:W-:Y:S01]  /*cdf0*/  @!P2 IMAD.IADD R236, R236, 0x1, -R7 ;  /* 0x00000001ececa824 */ /* 0x000fe200078e0a07 */
[----:B------:R-:W-:-:S02]  /*ce00*/  ISETP.GE.AND P1, PT, R24, RZ, PT ;  /* 0x000000ff1800720c */ /* 0x000fc40003f26270 */
[----:B------:R-:W-:Y:S01]  /*ce10*/  ISETP.GE.AND P5, PT, R23, RZ, PT ;  /* 0x000000ff1700720c */ /* 0x000fe20003fa6270 */
[----:B------:R-:W-:Y:S01]  /*ce20*/  @!P3 IMAD.MOV R228, RZ, RZ, -R228 ;  /* 0x000000ffffe4b224 */ /* 0x000fe200078e0ae4 */
[----:B------:R-:W-:Y:S02]  /*ce30*/  ISETP.GE.AND P2, PT, R10, RZ, PT ;  /* 0x000000ff0a00720c */ /* 0x000fe40003f46270 */
[----:B------:R-:W-:Y:S01]  /*ce40*/  ISETP.GT.U32.AND P3, PT, R7, R233, PT ;  /* 0x000000e90700720c */ /* 0x000fe20003f64070 */
[----:B------:R-:W-:Y:S02]  /*ce50*/  @!P6 IMAD.IADD R237, R237, 0x1, -R7 ;  /* 0x00000001edede824 */ /* 0x000fe400078e0a07 */
[----:B------:R-:W-:Y:S02]  /*ce60*/  @!P4 IADD3 R229, -R229, RZ, RZ ;  /* 0x000000ffe5e5c210 */ /* 0x000fe40007ffe1ff */
[C---:B------:R-:W-:Y:S02]  /*ce70*/  ISETP.GT.U32.AND P4, PT, R7.reuse, R234, PT ;  /* 0x000000ea0700720c */ /* 0x040fe40003f84070 */
[----:B------:R-:W-:Y:S01]  /*ce80*/  @!P1 IMAD.MOV R230, RZ, RZ, -R230 ;  /* 0x000000ffffe69224 */ /* 0x000fe200078e0ae6 */
[C---:B------:R-:W-:Y:S01]  /*ce90*/  ISETP.GT.U32.AND P1, PT, R7.reuse, R235, PT ;  /* 0x000000eb0700720c */ /* 0x040fe20003f24070 */
[----:B------:R-:W-:Y:S01]  /*cea0*/  @!P5 IMAD.MOV R231, RZ, RZ, -R231 ;  /* 0x000000ffffe7d224 */ /* 0x000fe200078e0ae7 */
[----:B------:R-:W-:-:S02]  /*ceb0*/  ISETP.GT.U32.AND P5, PT, R7, R237, PT ;  /* 0x000000ed0700720c */ /* 0x000fc40003fa4070 */
[----:B------:R-:W-:Y:S01]  /*cec0*/  @!P2 IADD3 R232, -R232, RZ, RZ ;  /* 0x000000ffe8e8a210 */ /* 0x000fe20007ffe1ff */
[--C-:B------:R-:W-:Y:S01]  /*ced0*/  @!P3 IMAD.IADD R233, R233, 0x1, -R7.reuse ;  /* 0x00000001e9e9b824 */ /* 0x100fe200078e0a07 */
[C---:B------:R-:W-:Y:S02]  /*cee0*/  ISETP.GT.U32.AND P2, PT, R7.reuse, R238, PT ;  /* 0x000000ee0700720c */ /* 0x040fe40003f44070 */
[C---:B------:R-:W-:Y:S02]  /*cef0*/  ISETP.GT.U32.AND P3, PT, R7.reuse, R239, PT ;  /* 0x000000ef0700720c */ /* 0x040fe40003f64070 */
[----:B------:R-:W-:Y:S01]  /*cf00*/  ISETP.GT.U32.AND P6, PT, R7, R236, PT ;  /* 0x000000ec0700720c */ /* 0x000fe20003fc4070 */
[--C-:B------:R-:W-:Y:S01]  /*cf10*/  @!P4 IMAD.IADD R234, R234, 0x1, -R7.reuse ;  /* 0x00000001eaeac824 */ /* 0x100fe200078e0a07 */
[----:B------:R-:W-:Y:S01]  /*cf20*/  IADD3 R14, R248, 0xf9, RZ ;  /* 0x000000f9f80e7810 */ /* 0x000fe20007ffe0ff */
[--C-:B------:R-:W-:Y:S01]  /*cf30*/  @!P1 IMAD.IADD R235, R235, 0x1, -R7.reuse ;  /* 0x00000001ebeb9824 */ /* 0x100fe200078e0a07 */
[----:B------:R-:W-:Y:S01]  /*cf40*/  ISETP.GT.U32.AND P4, PT, R7, R240, PT ;  /* 0x000000f00700720c */ /* 0x000fe20003f84070 */
[----:B------:R-:W-:Y:S01]  /*cf50*/  @!P5 IMAD.IADD R237, R237, 0x1, -R7 ;  /* 0x00000001ededd824 */ /* 0x000fe200078e0a07 */
[----:B------:R-:W-:-:S02]  /*cf60*/  ISETP.GT.U32.AND P1, PT, R7, R241, PT ;  /* 0x000000f10700720c */ /* 0x000fc40003f24070 */
[----:B------:R-:W-:Y:S01]  /*cf70*/  ISETP.GE.AND P5, PT, R22, RZ, PT ;  /* 0x000000ff1600720c */ /* 0x000fe20003fa6270 */
[--C-:B------:R-:W-:Y:S01]  /*cf80*/  @!P2 IMAD.IADD R238, R238, 0x1, -R7.reuse ;  /* 0x00000001eeeea824 */ /* 0x100fe200078e0a07 */
[----:B------:R-:W-:Y:S01]  /*cf90*/  ISETP.GE.AND P2, PT, R21, RZ, PT ;  /* 0x000000ff1500720c */ /* 0x000fe20003f46270 */
[----:B------:R-:W-:Y:S01]  /*cfa0*/  @!P3 IMAD.IADD R239, R239, 0x1, -R7 ;  /* 0x00000001efefb824 */ /* 0x000fe200078e0a07 */
[----:B------:R-:W-:Y:S02]  /*cfb0*/  IABS R250, R14 ;  /* 0x0000000e00fa7213 */ /* 0x000fe40000000000 */
[----:B------:R-:W-:Y:S02]  /*cfc0*/  ISETP.GE.AND P3, PT, R20, RZ, PT ;  /* 0x000000ff1400720c */ /* 0x000fe40003f66270 */
[----:B------:R-:W-:Y:S01]  /*cfd0*/  IADD3 R13, R248, 0xfa, RZ ;  /* 0x000000faf80d7810 */ /* 0x000fe20007ffe0ff */
[----:B------:R-:W-:-:S03]  /*cfe0*/  IMAD.HI.U32 R3, R5, R250, RZ ;  /* 0x000000fa05037227 */ /* 0x000fc600078e00ff */
[----:B------:R-:W-:Y:S01]  /*cff0*/  IABS R251, R13 ;  /* 0x0000000d00fb7213 */ /* 0x000fe20000000000 */
[----:B------:R-:W-:Y:S01]  /*d000*/  IMAD.MOV R3, RZ, RZ, -R3 ;  /* 0x000000ffff037224 */ /* 0x000fe200078e0a03 */
[----:B------:R-:W-:Y:S02]  /*d010*/  @!P6 IADD3 R236, R236, -R7, RZ ;  /* 0x80000007ecece210 */ /* 0x000fe40007ffe0ff */
[----:B------:R-:W-:Y:S01]  /*d020*/  ISETP.GT.U32.AND P6, PT, R7, R242, PT ;  /* 0x000000f20700720c */ /* 0x000fe20003fc4070 */
[----:B------:R-:W-:Y:S01]  /*d030*/  IMAD.HI.U32 R4, R5, R251, RZ ;  /* 0x000000fb05047227 */ /* 0x000fe200078e00ff */
[----:B------:R-:W-:Y:S02]  /*d040*/  IADD3 R11, R248, 0xfb, RZ ;  /* 0x000000fbf80b7810 */ /* 0x000fe40007ffe0ff */
[----:B------:R-:W-:Y:S01]  /*d050*/  @!P4 IADD3 R240, R240, -R7, RZ ;  /* 0x80000007f0f0c210 */ /* 0x000fe20007ffe0ff */
[----:B------:R-:W-:Y:S01]  /*d060*/  @!P1 IMAD.IADD R241, R241, 0x1, -R7 ;  /* 0x00000001f1f19824 */ /* 0x000fe200078e0a07 */
[----:B------:R-:W-:Y:S01]  /*d070*/  @!P2 IADD3 R234, -R234, RZ, RZ ;  /* 0x000000ffeaeaa210 */ /* 0x000fe20007ffe1ff */
[----:B------:R-:W-:Y:S01]  /*d080*/  @!P5 IMAD.MOV R233, RZ, RZ, -R233 ;  /* 0x000000ffffe9d224 */ /* 0x000fe200078e0ae9 */
[----:B------:R-:W-:Y:S01]  /*d090*/  ISETP.GE.AND P4, PT, R19, RZ, PT ;  /* 0x000000ff1300720c */ /* 0x000fe20003f86270 */
[C---:B------:R-:W-:Y:S01]  /*d0a0*/  IMAD R250, R7.reuse, R3, R250 ;  /* 0x0000000307fa7224 */ /* 0x040fe200078e02fa */
[----:B------:R-:W-:Y:S01]  /*d0b0*/  ISETP.GE.AND P1, PT, R6, RZ, PT ;  /* 0x000000ff0600720c */ /* 0x000fe20003f26270 */
[----:B------:R-:W-:Y:S01]  /*d0c0*/  @!P3 IMAD.MOV R235, RZ, RZ, -R235 ;  /* 0x000000ffffebb224 */ /* 0x000fe200078e0aeb */
[C---:B------:R-:W-:Y:S01]  /*d0d0*/  ISETP.GT.U32.AND P5, PT, R7.reuse, R238, PT ;  /* 0x000000ee0700720c */ /* 0x040fe20003fa4070 */
[----:B------:R-:W-:Y:S01]  /*d0e0*/  IMAD.MOV R4, RZ, RZ, -R4 ;  /* 0x000000ffff047224 */ /* 0x000fe200078e0a04 */
[----:B------:R-:W-:Y:S01]  /*d0f0*/  ISETP.GT.U32.AND P2, PT, R7, R239, PT ;  /* 0x000000ef0700720c */ /* 0x000fe20003f44070 */
[----:B------:R-:W-:Y:S01]  /*d100*/  STL [R1+0x33dc], R14 ;  /* 0x0033dc0e01007387 */ /* 0x000fe20000100800 */
[----:B------:R-:W-:-:S02]  /*d110*/  IABS R3, R11 ;  /* 0x0000000b00037213 */ /* 0x000fc40000000000 */
[C---:B------:R-:W-:Y:S01]  /*d120*/  ISETP.GT.U32.AND P3, PT, R7.reuse, R240, PT ;  /* 0x000000f00700720c */ /* 0x040fe20003f64070 */
[----:B------:R-:W-:Y:S01]  /*d130*/  STL [R1+0x33d8], R13 ;  /* 0x0033d80d01007387 */ /* 0x000fe20000100800 */
[----:B------:R-:W-:Y:S01]  /*d140*/  IMAD R251, R7, R4, R251 ;  /* 0x0000000407fb7224 */ /* 0x000fe200078e02fb */
[----:B------:R-:W-:Y:S02]  /*d150*/  IADD3 R10, R248, 0xfc, RZ ;  /* 0x000000fcf80a7810 */ /* 0x000fe40007ffe0ff */
[----:B------:R-:W2:Y:S01]  /*d160*/  LDL.LU R27, [R1+0x36f4] ;  /* 0x0036f400011b7983 */ /* 0x000ea20000300800 */
[----:B------:R-:W-:-:S03]  /*d170*/  IMAD.HI.U32 R4, R5, R3, RZ ;  /* 0x0000000305047227 */ /* 0x000fc600078e00ff */
[----:B------:R-:W-:Y:S01]  /*d180*/  STL [R1+0x33c8], R11 ;  /* 0x0033c80b01007387 */ /* 0x000fe20000100800 */
[----:B------:R-:W-:-:S03]  /*d190*/  @!P6 IMAD.IADD R242, R242, 0x1, -R7 ;  /* 0x00000001f2f2e824 */ /* 0x000fc600078e0a07 */
[----:B------:R-:W2:Y:S01]  /*d1a0*/  LDL.LU R26, [R1+0x36f0] ;  /* 0x0036f000011a7983 */ /* 0x000ea20000300800 */
[----:B------:R-:W-:-:S03]  /*d1b0*/  IMAD.MOV R4, RZ, RZ, -R4 ;  /* 0x000000ffff047224 */ /* 0x000fc600078e0a04 */
[----:B------:R-:W2:Y:S04]  /*d1c0*/  LDL.LU R25, [R1+0x36ec] ;  /* 0x0036ec0001197983 */ /* 0x000ea80000300800 */
[----:B------:R-:W2:Y:S04]  /*d1d0*/  LDL.LU R24, [R1+0x36e8] ;  /* 0x0036e80001187983 */ /* 0x000ea80000300800 */
[----:B------:R-:W2:Y:S01]  /*d1e0*/  LDL.LU R23, [R1+0x36e4] ;  /* 0x0036e40001177983 */ /* 0x000ea20000300800 */
[----:B------:R-:W-:-:S03]  /*d1f0*/  @!P4 IMAD.MOV R236, RZ, RZ, -R236 ;  /* 0x000000ffffecc224 */ /* 0x000fc600078e0aec */
[----:B------:R-:W-:Y:S01]  /*d200*/  STL [R1+0x33c4], R10 ;  /* 0x0033c40a01007387 */ /* 0x000fe20000100800 */
[----:B------:R-:W-:Y:S01]  /*d210*/  @!P1 IMAD.MOV R237, RZ, RZ, -R237 ;  /* 0x000000ffffed9224 */ /* 0x000fe200078e0aed */
[----:B------:R-:W-:Y:S02]  /*d220*/  @!P5 IADD3 R238, R238, -R7, RZ ;  /* 0x80000007eeeed210 */ /* 0x000fe40007ffe0ff */
[----:B------:R-:W2:Y:S01]  /*d230*/  LDL.LU R22, [R1+0x36e0] ;  /* 0x0036e00001167983 */ /* 0x000ea20000300800 */
[----:B------:R-:W-:Y:S01]  /*d240*/  @!P2 IMAD.IADD R239, R239, 0x1, -R7 ;  /* 0x00000001efefa824 */ /* 0x000fe200078e0a07 */
[C---:B------:R-:W-:Y:S02]  /*d250*/  ISETP.GT.U32.AND P6, PT, R7.reuse, R241, PT ;  /* 0x000000f10700720c */ /* 0x040fe40003fc4070 */
[----:B------:R-:W2:Y:S01]  /*d260*/  LDL.LU R21, [R1+0x36dc] ;  /* 0x0036dc0001157983 */ /* 0x000ea20000300800 */
[C---:B------:R-:W-:Y:S01]  /*d270*/  IMAD R3, R7.reuse, R4, R3 ;  /* 0x0000000407037224 */ /* 0x040fe200078e0203 */
[C---:B------:R-:W-:Y:S01]  /*d280*/  ISETP.GT.U32.AND P4, PT, R7.reuse, R242, PT ;  /* 0x000000f20700720c */ /* 0x040fe20003f84070 */
[----:B------:R-:W-:Y:S01]  /*d290*/  @!P3 IMAD.IADD R240, R240, 0x1, -R7 ;  /* 0x00000001f0f0b824 */ /* 0x000fe200078e0a07 */
[----:B------:R-:W2:Y:S01]  /*d2a0*/  LDL.LU R20, [R1+0x36d8] ;  /* 0x0036d80001147983 */ /* 0x000ea20000300800 */
[----:B------:R-:W-:-:S02]  /*d2b0*/  ISETP.GT.U32.AND P1, PT, R7, R243, PT ;  /* 0x000000f30700720c */ /* 0x000fc40003f24070 */
[C---:B------:R-:W-:Y:S01]  /*d2c0*/  ISETP.GT.U32.AND P5, PT, R7.reuse, R244, PT ;  /* 0x000000f40700720c */ /* 0x040fe20003fa4070 */
[----:B------:R-:W2:Y:S01]  /*d2d0*/  LDL.LU R19, [R1+0x36d4] ;  /* 0x0036d40001137983 */ /* 0x000ea20000300800 */
[----:B------:R-:W-:-:S03]  /*d2e0*/  ISETP.GT.U32.AND P2, PT, R7, R245, PT ;  /* 0x000000f50700720c */ /* 0x000fc60003f44070 */
[----:B------:R-:W2:Y:S01]  /*d2f0*/  LDL R7, [R1+0x3458] ;  /* 0x0034580001077983 */ /* 0x000ea20000100800 */
[----:B------:R-:W-:-:S05]  /*d300*/  IABS R4, R10 ;  /* 0x0000000a00047213 */ /* 0x000fca0000000000 */
[----:B------:R-:W-:-:S04]  /*d310*/  IMAD.HI.U32 R6, R5, R4, RZ ;  /* 0x0000000405067227 */ /* 0x000fc800078e00ff */
[----:B------:R-:W-:Y:S01]  /*d320*/  IMAD.MOV R6, RZ, RZ, -R6 ;  /* 0x000000ffff067224 */ /* 0x000fe200078e0a06 */
[----:B--2---:R-:W-:Y:S02]  /*d330*/  ISETP.GE.AND P3, PT, R7, RZ, PT ;  /* 0x000000ff0700720c */ /* 0x004fe40003f66270 */
[----:B------:R-:W-:-:S05]  /*d340*/  IABS R7, c[0x0][0x17c] ;  /* 0x00005f0000077a13 */ /* 0x000fca0000000000 */
[--C-:B------:R-:W-:Y:S01]  /*d350*/  @!P5 IMAD.IADD R244, R244, 0x1, -R7.reuse ;  /* 0x00000001f4f4d824 */ /* 0x100fe200078e0a07 */
[----:B------:R-:W-:Y:S01]  /*d360*/  ISETP.GE.AND P5, PT, R8, RZ, PT ;  /* 0x000000ff0800720c */ /* 0x000fe20003fa6270 */
[--C-:B------:R-:W-:Y:S01]  /*d370*/  @!P4 IMAD.IADD R242, R242, 0x1, -R7.reuse ;  /* 0x00000001f2f2c824 */ /* 0x100fe200078e0a07 */
[----:B------:R-:W-:Y:S01]  /*d380*/  ISETP.GE.AND P4, PT, R2, RZ, PT ;  /* 0x000000ff0200720c */ /* 0x000fe20003f86270 */
[----:B------:R-:W-:Y:S01]  /*d390*/  @!P1 IMAD.IADD R243, R243, 0x1, -R7 ;  /* 0x00000001f3f39824 */ /* 0x000fe200078e0a07 */
[----:B------:R-:W-:Y:S02]  /*d3a0*/  ISETP.GE.AND P1, PT, R252, RZ, PT ;  /* 0x000000fffc00720c */ /* 0x000fe40003f26270 */
[-C--:B------:R-:W-:Y:S02]  /*d3b0*/  @!P2 IADD3 R245, R245, -R7.reuse, RZ ;  /* 0x80000007f5f5a210 */ /* 0x080fe40007ffe0ff */
[----:B------:R-:W-:-:S05]  /*d3c0*/  @!P6 IADD3 R241, R241, -R7, RZ ;  /* 0x80000007f1f1e210 */ /* 0x000fca0007ffe0ff */
[----:B------:R-:W-:Y:S01]  /*d3d0*/  @!P5 IMAD.MOV R242, RZ, RZ, -R242 ;  /* 0x000000fffff2d224 */ /* 0x000fe200078e0af2 */
[C---:B------:R-:W-:Y:S01]  /*d3e0*/  ISETP.GT.U32.AND P5, PT, R7.reuse, R247, PT ;  /* 0x000000f70700720c */ /* 0x040fe20003fa4070 */
[----:B------:R-:W-:Y:S01]  /*d3f0*/  @!P4 IMAD.MOV R240, RZ, RZ, -R240 ;  /* 0x000000fffff0c224 */ /* 0x000fe200078e0af0 */
[----:B------:R-:W-:Y:S02]  /*d400*/  ISETP.GT.U32.AND P4, PT, R7, R245, PT ;  /* 0x000000f50700720c */ /* 0x000fe40003f84070 */
[----:B------:R-:W-:Y:S02]  /*d410*/  @!P1 IADD3 R241, -R241, RZ, RZ ;  /* 0x000000fff1f19210 */ /* 0x000fe40007ffe1ff */
[----:B------:R-:W-:Y:S02]  /*d420*/  ISETP.GE.AND P1, PT, R0, RZ, PT ;  /* 0x000000ff0000720c */ /* 0x000fe40003f26270 */
[----:B------:R-:W-:Y:S02]  /*d430*/  ISETP.GE.AND P6, PT, R18, RZ, PT ;  /* 0x000000ff1200720c */ /* 0x000fe40003fc6270 */
[C---:B-1----:R-:W-:Y:S01]  /*d440*/  IADD3 R0, R248.reuse, 0xfd, RZ ;  /* 0x000000fdf8007810 */ /* 0x042fe20007ffe0ff */
[----:B------:R-:W2:Y:S01]  /*d450*/  LDL.LU R18, [R1+0x36d0] ;  /* 0x0036d00001127983 */ /* 0x000ea20000300800 */
[----:B------:R-:W-:-:S03]  /*d460*/  IADD3 R8, R248, 0xfe, RZ ;  /* 0x000000fef8087810 */ /* 0x000fc60007ffe0ff */
[----:B------:R-:W2:Y:S01]  /*d470*/  LDL.LU R2, [R1+0x36cc] ;  /* 0x0036cc0001027983 */ /* 0x000ea20000300800 */
[----:B------:R-:W-:-:S03]  /*d480*/  @!P5 IMAD.IADD R247, R247, 0x1, -R7 ;  /* 0x00000001f7f7d824 */ /* 0x000fc600078e0a07 */
[----:B------:R-:W2:Y:S01]  /*d490*/  LDL.LU R252, [R1+0x36c8] ;  /* 0x0036c80001fc7983 */ /* 0x000ea20000300800 */
[----:B------:R-:W-:-:S03]  /*d4a0*/  ISETP.GT.U32.AND P5, PT, R7, R250, PT ;  /* 0x000000fa0700720c */ /* 0x000fc60003fa4070 */
[----:B------:R-:W2:Y:S04]  /*d4b0*/  LDL.LU R248, [R1+0x36c4] ;  /* 0x0036c40001f87983 */ /* 0x000ea80000300800 */
[----:B------:R-:W-:Y:S01]  /*d4c0*/  STL [R1+0x33bc], R0 ;  /* 0x0033bc0001007387 */ /* 0x000fe20000100800 */
[----:B------:R-:W-:-:S03]  /*d4d0*/  IMAD R4, R7, R6, R4 ;  /* 0x0000000607047224 */ /* 0x000fc600078e0204 */
[----:B------:R1:W-:Y:S01]  /*d4e0*/  STL [R1+0x33b8], R8 ;  /* 0x0033b80801007387 */ /* 0x0003e20000100800 */
[----:B------:R-:W-:Y:S02]  /*d4f0*/  @!P4 IADD3 R245, R245, -R7, RZ ;  /* 0x80000007f5f5c210 */ /* 0x000fe40007ffe0ff */
[----:B------:R-:W-:Y:S02]  /*d500*/  IABS R6, R0 ;  /* 0x0000000000067213 */ /* 0x000fe40000000000 */
[----:B------:R-:W-:Y:S02]  /*d510*/  ISETP.GE.AND P4, PT, R16, RZ, PT ;  /* 0x000000ff1000720c */ /* 0x000fe40003f86270 */
[----:B-1----:R-:W-:-:S05]  /*d520*/  IABS R8, R8 ;  /* 0x0000000800087213 */ /* 0x002fca0000000000 */
[----:B------:R-:W-:Y:S02]  /*d530*/  IMAD.MOV.U32 R16, RZ, RZ, R8 ;  /* 0x000000ffff107224 */ /* 0x000fe400078e0008 */
[----:B------:R-:W-:Y:S01]  /*d540*/  IMAD.HI.U32 R8, R5, R6, RZ ;  /* 0x0000000605087227 */ /* 0x000fe200078e00ff */
[----:B------:R-:W-:-:S03]  /*d550*/  @!P5 IADD3 R250, R250, -R7, RZ ;  /* 0x80000007fafad210 */ /* 0x000fc60007ffe0ff */
[----:B------:R-:W-:Y:S01]  /*d560*/  IMAD.HI.U32 R5, R5, R16, RZ ;  /* 0x0000001005057227 */ /* 0x000fe200078e00ff */
[----:B------:R-:W-:-:S04]  /*d570*/  ISETP.GE.AND P5, PT, R9, RZ, PT ;  /* 0x000000ff0900720c */ /* 0x000fc80003fa6270 */
[----:B------:R-:W-:Y:S02]  /*d580*/  IADD3 R9, -R5, RZ, RZ ;  /* 0x000000ff05097210 */ /* 0x000fe40007ffe1ff */
[----:B------:R-:W2:Y:S01]  /*d590*/  LDL R5, [R1+0x176c] ;  /* 0x00176c0001057983 */ /* 0x000ea20000100800 */
[----:B------:R-:W-:Y:S01]  /*d5a0*/  @!P6 IMAD.MOV R239, RZ, RZ, -R239 ;  /* 0x000000ffffefe224 */ /* 0x000fe200078e0aef */
[C---:B------:R-:W-:Y:S02]  /*d5b0*/  ISETP.GT.U32.AND P2, PT, R7.reuse, R243, PT ;  /* 0x000000f30700720c */ /* 0x040fe40003f44070 */
[----:B------:R-:W-:-:S11]  /*d5c0*/  ISETP.GT.U32.AND P6, PT, R7, R246, PT ;  /* 0x000000f60700720c */ /* 0x000fd60003fc4070 */
[--C-:B------:R-:W-:Y:S02]  /*d5d0*/  @!P2 IMAD.IADD R243, R243, 0x1, -R7.reuse ;  /* 0x00000001f3f3a824 */ /* 0x100fe400078e0a07 */
[----:B------:R-:W-:Y:S01]  /*d5e0*/  @!P6 IMAD.IADD R246, R246, 0x1, -R7 ;  /* 0x00000001f6f6e824 */ /* 0x000fe200078e0a07 */
[----:B------:R-:W-:Y:S01]  /*d5f0*/  ISETP.GE.AND P2, PT, R17, RZ, PT ;  /* 0x000000ff1100720c */ /* 0x000fe20003f46270 */
[----:B------:R-:W-:Y:S02]  /*d600*/  IMAD.MOV R17, RZ, RZ, -R8 ;  /* 0x000000ffff117224 */ /* 0x000fe400078e0a08 */
[----:B------:R-:W-:Y:S01]  /*d610*/  @!P1 IMAD.MOV R243, RZ, RZ, -R243 ;  /* 0x000000fffff39224 */ /* 0x000fe200078e0af3 */
[----:B------:R-:W3:Y:S01]  /*d620*/  LDL R8, [R1+0x1798] ;  /* 0x0017980001087983 */ /* 0x000ee20000100800 */
[----:B------:R-:W-:Y:S02]  /*d630*/  ISETP.GT.U32.AND P1, PT, R7, R246, PT ;  /* 0x000000f60700720c */ /* 0x000fe40003f24070 */
[----:B------:R-:W-:-:S02]  /*d640*/  ISETP.GE.AND P6, PT, R12, RZ, PT ;  /* 0x000000ff0c00720c */ /* 0x000fc40003fc6270 */
[----:B------:R-:W3:Y:S09]  /*d650*/  LDL R12, [R1+0x1794] ;  /* 0x00179400010c7983 */ /* 0x000ef20000100800 */
[----:B------:R-:W-:-:S04]  /*d660*/  @!P1 IMAD.IADD R246, R246, 0x1, -R7 ;  /* 0x00000001f6f69824 */ /* 0x000fc800078e0a07 */
[----:B------:R-:W-:Y:S02]  /*d670*/  @!P6 IMAD.MOV R246, RZ, RZ, -R246 ;  /* 0x000000fffff6e224 */ /* 0x000fe400078e0af6 */
[----:B------:R-:W-:Y:S01]  /*d680*/  @!P3 IMAD.MOV R238, RZ, RZ, -R238 ;  /* 0x000000ffffeeb224 */ /* 0x000fe200078e0aee */
[----:B------:R-:W-:-:S13]  /*d690*/  ISETP.GT.U32.AND P3, PT, R7, R244, PT ;  /* 0x000000f40700720c */ /* 0x000fda0003f64070 */
[----:B------:R-:W-:Y:S01]  /*d6a0*/  @!P3 IMAD.IADD R244, R244, 0x1, -R7 ;  /* 0x00000001f4f4b824 */ /* 0x000fe200078e0a07 */
[----:B------:R-:W-:-:S03]  /*d6b0*/  ISETP.GT.U32.AND P3, PT, R7, R249, PT ;  /* 0x000000f90700720c */ /* 0x000fc60003f64070 */
[----:B------:R-:W-:Y:S01]  /*d6c0*/  @!P2 IMAD.MOV R244, RZ, RZ, -R244 ;  /* 0x000000fffff4a224 */ /* 0x000fe200078e0af4 */
[----:B--2---:R-:W-:Y:S01]  /*d6d0*/  ISETP.GE.AND P6, PT, R5, RZ, PT ;  /* 0x000000ff0500720c */ /* 0x004fe20003fc6270 */
[C---:B------:R-:W-:Y:S02]  /*d6e0*/  IMAD R5, R7.reuse, R17, R6 ;  /* 0x0000001107057224 */ /* 0x040fe400078e0206 */
[----:B------:R-:W-:Y:S02]  /*d6f0*/  IMAD R6, R7, R9, R16 ;  /* 0x0000000907067224 */ /* 0x000fe400078e0210 */
[----:B------:R-:W2:Y:S04]  /*d700*/  LDL R9, [R1+0x179c] ;  /* 0x00179c0001097983 */ /* 0x000ea80000100800 */
[----:B------:R-:W-:-:S04]  /*d710*/  @!P3 IADD3 R249, R249, -R7, RZ ;  /* 0x80000007f9f9b210 */ /* 0x000fc80007ffe0ff */
[C---:B------:R-:W-:Y:S02]  /*d720*/  ISETP.GT.U32.AND P2, PT, R7.reuse, R249, PT ;  /* 0x000000f90700720c */ /* 0x040fe40003f44070 */
[C---:B------:R-:W-:Y:S02]  /*d730*/  ISETP.GT.U32.AND P1, PT, R7.reuse, R251, PT ;  /* 0x000000fb0700720c */ /* 0x040fe40003f24070 */
[C---:B------:R-:W-:Y:S01]  /*d740*/  ISETP.GT.U32.AND P3, PT, R7.reuse, R247, PT ;  /* 0x000000f70700720c */ /* 0x040fe20003f64070 */
[----:B------:R-:W-:Y:S01]  /*d750*/  @!P4 IMAD.MOV R245, RZ, RZ, -R245 ;  /* 0x000000fffff5c224 */ /* 0x000fe200078e0af5 */
[----:B------:R-:W-:-:S07]  /*d760*/  ISETP.GT.U32.AND P4, PT, R7, R250, PT ;  /* 0x000000fa0700720c */ /* 0x000fce0003f84070 */
[--C-:B------:R-:W-:Y:S01]  /*d770*/  @!P2 IMAD.IADD R249, R249, 0x1, -R7.reuse ;  /* 0x00000001f9f9a824 */ /* 0x100fe200078e0a07 */
[----:B------:R-:W-:Y:S01]  /*d780*/  ISETP.GT.U32.AND P2, PT, R7, R4, PT ;  /* 0x000000040700720c */ /* 0x000fe20003f44070 */
[--C-:B------:R-:W-:Y:S02]  /*d790*/  @!P1 IMAD.IADD R251, R251, 0x1, -R7.reuse ;  /* 0x00000001fbfb9824 */ /* 0x100fe400078e0a07 */
[----:B------:R-:W-:Y:S01]  /*d7a0*/  @!P3 IMAD.IADD R247, R247, 0x1, -R7 ;  /* 0x00000001f7f7b824 */ /* 0x000fe200078e0a07 */
[C---:B------:R-:W-:Y:S02]  /*d7b0*/  ISETP.GT.U32.AND P3, PT, R7.reuse, R3, PT ;  /* 0x000000030700720c */ /* 0x040fe40003f64070 */
[----:B------:R-:W-:Y:S02]  /*d7c0*/  ISETP.GT.U32.AND P1, PT, R7, R251, PT ;  /* 0x000000fb0700720c */ /* 0x000fe40003f24070 */
[----:B------:R-:W-:-:S05]  /*d7d0*/  @!P4 IADD3 R250, R250, -R7, RZ ;  /* 0x80000007fafac210 */ /* 0x000fca0007ffe0ff */
[--C-:B------:R-:W-:Y:S01]  /*d7e0*/  @!P2 IMAD.IADD R4, R4, 0x1, -R7.reuse ;  /* 0x000000010404a824 */ /* 0x100fe200078e0a07 */
[----:B------:R-:W-:Y:S02]  /*d7f0*/  ISETP.GE.AND P2, PT, R13, RZ, PT ;  /* 0x000000ff0d00720c */ /* 0x000fe40003f46270 */
[----:B------:R-:W-:Y:S01]  /*d800*/  ISETP.GE.AND P4, PT, R15, RZ, PT ;  /* 0x000000ff0f00720c */ /* 0x000fe20003f86270 */
[--C-:B------:R-:W-:Y:S01]  /*d810*/  @!P3 IMAD.IADD R3, R3, 0x1, -R7.reuse ;  /* 0x000000010303b824 */ /* 0x100fe200078e0a07 */
[----:B------:R-:W-:Y:S01]  /*d820*/  ISETP.GE.AND P3, PT, R14, RZ, PT ;  /* 0x000000ff0e00720c */ /* 0x000fe20003f66270 */
[----:B------:R-:W-:Y:S01]  /*d830*/  @!P1 IMAD.IADD R251, R251, 0x1, -R7 ;  /* 0x00000001fbfb9824 */ /* 0x000fe200078e0a07 */
[----:B------:R-:W-:-:S07]  /*d840*/  @!P6 IADD3 R248, -R248, RZ, RZ ;  /* 0x000000fff8f8e210 */ /* 0x000fce0007ffe1ff */
[----:B------:R-:W-:Y:S01]  /*d850*/  @!P2 IMAD.MOV R251, RZ, RZ, -R251 ;  /* 0x000000fffffba224 */ /* 0x000fe200078e0afb */
[----:B---3--:R-:W-:Y:S01]  /*d860*/  ISETP.GE.AND P2, PT, R8, RZ, PT ;  /* 0x000000ff0800720c */ /* 0x008fe20003f46270 */
[----:B------:R-:W-:Y:S01]  /*d870*/  @!P4 IMAD.MOV R249, RZ, RZ, -R249 ;  /* 0x000000fffff9c224 */ /* 0x000fe200078e0af9 */
[C---:B------:R-:W-:Y:S01]  /*d880*/  ISETP.GT.U32.AND P4, PT, R7.reuse, R6, PT ;  /* 0x000000060700720c */ /* 0x040fe20003f84070 */
[----:B------:R-:W-:Y:S01]  /*d890*/  @!P5 IMAD.MOV R247, RZ, RZ, -R247 ;  /* 0x000000fffff7d224 */ /* 0x000fe200078e0af7 */
[----:B------:R-:W-:Y:S02]  /*d8a0*/  MOV R17, c[0x0][0x180] ;  /* 0x0000600000117a02 */ /* 0x000fe40000000f00 */
[C---:B------:R-:W-:Y:S02]  /*d8b0*/  ISETP.GT.U32.AND P6, PT, R7.reuse, R3, PT ;  /* 0x000000030700720c */ /* 0x040fe40003fc4070 */
[C---:B------:R-:W-:Y:S01]  /*d8c0*/  ISETP.GT.U32.AND P1, PT, R7.reuse, R5, PT ;  /* 0x000000050700720c */ /* 0x040fe20003f24070 */
[----:B------:R-:W-:Y:S01]  /*d8d0*/  @!P3 IMAD.MOV R250, RZ, RZ, -R250 ;  /* 0x000000fffffab224 */ /* 0x000fe200078e0afa */
[----:B------:R-:W-:-:S02]  /*d8e0*/  ISETP.GT.U32.AND P5, PT, R7, R4, PT ;  /* 0x000000040700720c */ /* 0x000fc40003fa4070 */
[----:B------:R-:W-:Y:S02]  /*d8f0*/  ISETP.GE.AND P3, PT, R12, RZ, PT ;  /* 0x000000ff0c00720c */ /* 0x000fe40003f66270 */
[----:B------:R-:W-:Y:S01]  /*d900*/  IADD3 R8, R17, -0x5, RZ ;  /* 0xfffffffb11087810 */ /* 0x000fe20007ffe0ff */
[----:B------:R-:W-:-:S03]  /*d910*/  @!P2 IMAD.MOV R2, RZ, RZ, -R2 ;  /* 0x000000ffff02a224 */ /* 0x000fc600078e0a02 */
[----:B------:R-:W-:Y:S02]  /*d920*/  ISETP.GE.U32.AND P2, PT, R8, 0x7fffff7c, PT ;  /* 0x7fffff7c0800780c */ /* 0x000fe40003f46070 */
[----:B------:R-:W3:Y:S01]  /*d930*/  LDL.LU R8, [R1+0x24] ;  /* 0x0000240001087983 */ /* 0x000ee20000300800 */
[----:B------:R-:W-:-:S03]  /*d940*/  @!P4 IMAD.IADD R6, R6, 0x1, -R7 ;  /* 0x000000010606c824 */ /* 0x000fc600078e0a07 */
[----:B------:R-:W3:Y:S01]  /*d950*/  LDL.LU R16, [R1+0x1c] ;  /* 0x00001c0001107983 */ /* 0x000ee20000300800 */
[--C-:B------:R-:W-:Y:S01]  /*d960*/  @!P6 IMAD.IADD R3, R3, 0x1, -R7.reuse ;  /* 0x000000010303e824 */ /* 0x100fe200078e0a07 */
[----:B------:R-:W-:Y:S02]  /*d970*/  @!P1 IADD3 R5, R5, -R7, RZ ;  /* 0x8000000705059210 */ /* 0x000fe40007ffe0ff */
[----:B------:R-:W3:Y:S01]  /*d980*/  LDL.LU R15, [R1+0x18] ;  /* 0x00001800010f7983 */ /* 0x000ee20000300800 */
[----:B------:R-:W-:Y:S01]  /*d990*/  ISETP.GE.AND P6, PT, R11, RZ, PT ;  /* 0x000000ff0b00720c */ /* 0x000fe20003fc6270 */
[----:B------:R-:W-:Y:S02]  /*d9a0*/  @!P5 IMAD.IADD R4, R4, 0x1, -R7 ;  /* 0x000000010404d824 */ /* 0x000fe400078e0a07 */
[----:B------:R-:W3:Y:S01]  /*d9b0*/  LDL.LU R14, [R1+0x14] ;  /* 0x00001400010e7983 */ /* 0x000ee20000300800 */
[----:B------:R-:W-:-:S03]  /*d9c0*/  ISETP.GE.AND P5, PT, R10, RZ, PT ;  /* 0x000000ff0a00720c */ /* 0x000fc60003fa6270 */
[----:B------:R-:W3:Y:S01]  /*d9d0*/  LDL.LU R13, [R1+0x10] ;  /* 0x00001000010d7983 */ /* 0x000ee20000300800 */
[----:B------:R-:W-:-:S03]  /*d9e0*/  @!P3 IMAD.MOV R252, RZ, RZ, -R252 ;  /* 0x000000fffffcb224 */ /* 0x000fc600078e0afc */
[----:B------:R-:W3:Y:S01]  /*d9f0*/  LDL.LU R12, [R1+0xc] ;  /* 0x00000c00010c7983 */ /* 0x000ee20000300800 */
[----:B------:R-:W-:-:S03]  /*da00*/  ISETP.GT.U32.AND P3, PT, R7, R5, PT ;  /* 0x000000050700720c */ /* 0x000fc60003f64070 */
[----:B------:R-:W3:Y:S01]  /*da10*/  LDL.LU R11, [R1+0x8] ;  /* 0x00000800010b7983 */ /* 0x000ee20000300800 */
[----:B------:R-:W-:-:S03]  /*da20*/  ISETP.GT.U32.AND P4, PT, R7, R6, PT ;  /* 0x000000060700720c */ /* 0x000fc60003f84070 */
[----:B------:R-:W3:Y:S01]  /*da30*/  LDL.LU R10, [R1+0x4] ;  /* 0x00000400010a7983 */ /* 0x000ee20000300800 */
[----:B------:R-:W-:Y:S02]  /*da40*/  @!P6 IADD3 R3, -R3, RZ, RZ ;  /* 0x000000ff0303e210 */ /* 0x000fe40007ffe1ff */
[----:B------:R-:W-:Y:S02]  /*da50*/  ISETP.GE.AND P6, PT, R0, RZ, PT ;  /* 0x000000ff0000720c */ /* 0x000fe40003fc6270 */
[----:B--2---:R-:W-:Y:S02]  /*da60*/  ISETP.GE.AND P1, PT, R9, RZ, PT ;  /* 0x000000ff0900720c */ /* 0x004fe40003f26270 */
[----:B------:R-:W2:Y:S04]  /*da70*/  LDL.LU R9, [R1] ;  /* 0x0000000001097983 */ /* 0x000ea80000300800 */
[----:B------:R-:W2:Y:S04]  /*da80*/  LDL R7, [R1+0x33b8] ;  /* 0x0033b80001077983 */ /* 0x000ea80000100800 */
[----:B------:R-:W3:Y:S01]  /*da90*/  LDL.LU R0, [R1+0x36c0] ;  /* 0x0036c00001007983 */ /* 0x000ee20000300800 */
[----:B------:R-:W-:Y:S01]  /*daa0*/  @!P5 IMAD.MOV R4, RZ, RZ, -R4 ;  /* 0x000000ffff04d224 */ /* 0x000fe200078e0a04 */
[----:B------:R-:W-:-:S02]  /*dab0*/  IADD3 R17, R17, -0x9, RZ ;  /* 0xfffffff711117810 */ /* 0x000fc40007ffe0ff */
[----:B--2---:R-:W-:Y:S02]  /*dac0*/  ISETP.GE.AND P5, PT, R7, RZ, PT ;  /* 0x000000ff0700720c */ /* 0x004fe40003fa6270 */
[----:B------:R-:W-:-:S05]  /*dad0*/  IABS R7, c[0x0][0x17c] ;  /* 0x00005f0000077a13 */ /* 0x000fca0000000000 */
[----:B------:R-:W-:Y:S02]  /*dae0*/  @!P3 IMAD.IADD R5, R5, 0x1, -R7 ;  /* 0x000000010505b824 */ /* 0x000fe400078e0a07 */
[----:B------:R-:W-:-:S05]  /*daf0*/  IMAD.MOV.U32 R7, RZ, RZ, c[0x0][0x180] ;  /* 0x00006000ff077624 */ /* 0x000fca00078e00ff */
[----:B------:R-:W-:-:S04]  /*db00*/  IADD3 R7, R7, -0xd, RZ ;  /* 0xfffffff307077810 */ /* 0x000fc80007ffe0ff */
[----:B------:R-:W-:Y:S02]  /*db10*/  ISETP.GE.U32.AND P3, PT, R7, 0x7fffff74, PT ;  /* 0x7fffff740700780c */ /* 0x000fe40003f66070 */
[----:B------:R-:W-:-:S05]  /*db20*/  IABS R7, c[0x0][0x17c] ;  /* 0x00005f0000077a13 */ /* 0x000fca0000000000 */
[----:B------:R-:W-:Y:S01]  /*db30*/  @!P4 IMAD.IADD R6, R6, 0x1, -R7 ;  /* 0x000000010606c824 */ /* 0x000fe200078e0a07 */
[----:B------:R-:W-:Y:S02]  /*db40*/  ISETP.NE.AND P4, PT, RZ, c[0x0][0x17c], PT ;  /* 0x00005f00ff007a0c */ /* 0x000fe40003f85270 */
[----:B------:R-:W-:Y:S02]  /*db50*/  LOP3.LUT R7, RZ, c[0x0][0x17c], RZ, 0x33, !PT ;  /* 0x00005f00ff077a12 */ /* 0x000fe400078e33ff */
[----:B---3--:R-:W-:Y:S02]  /*db60*/  @!P1 IADD3 R0, -R0, RZ, RZ ;  /* 0x000000ff00009210 */ /* 0x008fe40007ffe1ff */
[C---:B------:R-:W-:Y:S02]  /*db70*/  SEL R8, R7.reuse, R8, !P4 ;  /* 0x0000000807087207 */ /* 0x040fe40006000000 */
[----:B------:R-:W-:Y:S02]  /*db80*/  SEL R16, R7, R16, !P4 ;  /* 0x0000001007107207 */ /* 0x000fe40006000000 */
[----:B------:R-:W-:-:S02]  /*db90*/  ISETP.GE.U32.AND P1, PT, R17, 0x7fffff78, PT ;  /* 0x7fffff781100780c */ /* 0x000fc40003f26070 */
[----:B------:R-:W2:Y:S01]  /*dba0*/  LDL.LU R17, [R1+0x36bc] ;  /* 0x0036bc0001117983 */ /* 0x000ea20000300800 */
[C---:B------:R-:W-:Y:S02]  /*dbb0*/  SEL R15, R7.reuse, R15, !P4 ;  /* 0x0000000f070f7207 */ /* 0x040fe40006000000 */
[C---:B------:R-:W-:Y:S01]  /*dbc0*/  SEL R14, R7.reuse, R14, !P4 ;  /* 0x0000000e070e7207 */ /* 0x040fe20006000000 */
[----:B------:R1:W-:Y:S01]  /*dbd0*/  STL [R1+0x74], R8 ;  /* 0x0000740801007387 */ /* 0x0003e20000100800 */
[C---:B------:R-:W-:Y:S02]  /*dbe0*/  SEL R13, R7.reuse, R13, !P4 ;  /* 0x0000000d070d7207 */ /* 0x040fe40006000000 */
[C---:B------:R-:W-:Y:S01]  /*dbf0*/  SEL R12, R7.reuse, R12, !P4 ;  /* 0x0000000c070c7207 */ /* 0x040fe20006000000 */
[----:B-1----:R-:W3:Y:S04]  /*dc00*/  LDL.LU R8, [R1+0x36b8] ;  /* 0x0036b80001087983 */ /* 0x002ee80000300800 */
[----:B------:R1:W-:Y:S01]  /*dc10*/  STL [R1+0x70], R16 ;  /* 0x0000701001007387 */ /* 0x0003e20000100800 */
[----:B------:R-:W-:-:S02]  /*dc20*/  SEL R11, R7, R11, !P4 ;  /* 0x0000000b070b7207 */ /* 0x000fc40006000000 */
[C---:B------:R-:W-:Y:S01]  /*dc30*/  SEL R10, R7.reuse, R10, !P4 ;  /* 0x0000000a070a7207 */ /* 0x040fe20006000000 */
[----:B-1----:R-:W2:Y:S04]  /*dc40*/  LDL.LU R16, [R1+0x36b4] ;  /* 0x0036b40001107983 */ /* 0x002ea80000300800 */
[----:B------:R1:W-:Y:S01]  /*dc50*/  STL [R1+0x6c], R15 ;  /* 0x00006c0f01007387 */ /* 0x0003e20000100800 */
[----:B------:R-:W-:-:S03]  /*dc60*/  SEL R9, R7, R9, !P4 ;  /* 0x0000000907097207 */ /* 0x000fc60006000000 */
[----:B-1----:R-:W2:Y:S04]  /*dc70*/  LDL.LU R15, [R1+0x36b0] ;  /* 0x0036b000010f7983 */ /* 0x002ea80000300800 */
[----:B------:R1:W-:Y:S04]  /*dc80*/  STL [R1+0x68], R14 ;  /* 0x0000680e01007387 */ /* 0x0003e80000100800 */
        /* <DEDUP_REMOVED lines=10> */
[----:B-1----:R-:W3:Y:S01]  /*dd30*/  LDL.LU R9, [R1+0x3698] ;  /* 0x0036980001097983 */ /* 0x002ee20000300800 */
[----:B------:R-:W-:-:S02]  /*dd40*/  SEL R130, R7, R130, !P4 ;  /* 0x0000008207827207 */ /* 0x000fc40006000000 */
[C---:B------:R-:W-:Y:S02]  /*dd50*/  SEL R131, R7.reuse, R131, !P4 ;  /* 0x0000008307837207 */ /* 0x040fe40006000000 */
[C---:B------:R-:W-:Y:S02]  /*dd60*/  SEL R132, R7.reuse, R132, !P4 ;  /* 0x0000008407847207 */ /* 0x040fe40006000000 */
[C---:B------:R-:W-:Y:S02]  /*dd70*/  SEL R133, R7.reuse, R133, !P4 ;  /* 0x0000008507857207 */ /* 0x040fe40006000000 */
[C---:B------:R-:W-:Y:S02]  /*dd80*/  SEL R134, R7.reuse, R134, !P4 ;  /* 0x0000008607867207 */ /* 0x040fe40006000000 */
[C---:B------:R-:W-:Y:S02]  /*dd90*/  SEL R135, R7.reuse, R135, !P4 ;  /* 0x0000008707877207 */ /* 0x040fe40006000000 */
        /* <DEDUP_REMOVED lines=11> */
[C---:B------:R-:W-:Y:S01]  /*de50*/  SEL R147, R7.reuse, R147, !P4 ;  /* 0x0000009307937207 */ /* 0x040fe20006000000 */
[----:B------:R-:W-:Y:S01]  /*de60*/  @!P6 IMAD.MOV R5, RZ, RZ, -R5 ;  /* 0x000000ffff05e224 */ /* 0x000fe200078e0a05 */
[----:B------:R-:W-:-:S02]  /*de70*/  SEL R4, R7, R4, !P4 ;  /* 0x0000000407047207 */ /* 0x000fc40006000000 */
[----:B------:R-:W-:Y:S01]  /*de80*/  ISETP.NE.AND P6, PT, RZ, c[0x0][0x178], PT ;  /* 0x00005e00ff007a0c */ /* 0x000fe20003fc5270 */
[----:B------:R-:W-:Y:S01]  /*de90*/  @!P5 IMAD.MOV R6, RZ, RZ, -R6 ;  /* 0x000000ffff06d224 */ /* 0x000fe200078e0a06 */
        /* <DEDUP_REMOVED lines=55> */
[C---:B--2---:R-:W-:Y:S02]  /*e210*/  SEL R10, R7.reuse, R10, !P4 ;  /* 0x0000000a070a7207 */ /* 0x044fe40006000000 */
[----:B---3--:R-:W-:-:S05]  /*e220*/  SEL R9, R7, R9, !P4 ;  /* 0x0000000907097207 */ /* 0x008fca0006000000 */
[----:B------:R1:W-:Y:S04]  /*e230*/  STL [R1+0x50], R9 ;  /* 0x0000500901007387 */ /* 0x0003e80000100800 */
[----:B------:R2:W-:Y:S01]  /*e240*/  STL [R1+0x4c], R10 ;  /* 0x00004c0a01007387 */ /* 0x0005e20000100800 */
[C---:B-1----:R-:W-:Y:S02]  /*e250*/  SEL R9, R7.reuse, R11, !P4 ;  /* 0x0000000b07097207 */ /* 0x042fe40006000000 */
[----:B------:R-:W-:-:S03]  /*e260*/  SEL R11, R7, R13, !P4 ;  /* 0x0000000d070b7207 */ /* 0x000fc60006000000 */
[----:B------:R1:W-:Y:S01]  /*e270*/  STL [R1+0x48], R9 ;  /* 0x0000480901007387 */ /* 0x0003e20000100800 */
[C---:B--2---:R-:W-:Y:S02]  /*e280*/  SEL R10, R7.reuse, R14, !P4 ;  /* 0x0000000e070a7207 */ /* 0x044fe40006000000 */
[C---:B------:R-:W-:Y:S02]  /*e290*/  SEL R14, R7.reuse, R17, !P4 ;  /* 0x00000011070e7207 */ /* 0x040fe40006000000 */
[C---:B------:R-:W-:Y:S02]  /*e2a0*/  SEL R13, R7.reuse, R18, !P4 ;  /* 0x00000012070d7207 */ /* 0x040fe40006000000 */
[C---:B-1----:R-:W-:Y:S02]  /*e2b0*/  SEL R9, R7.reuse, R15, !P4 ;  /* 0x0000000f07097207 */ /* 0x042fe40006000000 */
[----:B------:R-:W-:-:S05]  /*e2c0*/  SEL R15, R7, R16, !P4 ;  /* 0x00000010070f7207 */ /* 0x000fca0006000000 */
[----:B------:R1:W-:Y:S04]  /*e2d0*/  STL [R1+0x44], R15 ;  /* 0x0000440f01007387 */ /* 0x0003e80000100800 */
[----:B------:R2:W-:Y:S04]  /*e2e0*/  STL [R1+0x40], R14 ;  /* 0x0000400e01007387 */ /* 0x0005e80000100800 */
[----:B------:R3:W-:Y:S01]  /*e2f0*/  STL [R1+0x3c], R13 ;  /* 0x00003c0d01007387 */ /* 0x0007e20000100800 */
[C---:B-1----:R-:W-:Y:S02]  /*e300*/  SEL R15, R7.reuse, R19, !P4 ;  /* 0x00000013070f7207 */ /* 0x042fe40006000000 */
[----:B--2---:R-:W-:-:S03]  /*e310*/  SEL R14, R7, R20, !P4 ;  /* 0x00000014070e7207 */ /* 0x004fc60006000000 */
[----:B------:R1:W-:Y:S01]  /*e320*/  STL [R1+0x38], R15 ;  /* 0x0000380f01007387 */ /* 0x0003e20000100800 */
[----:B---3--:R-:W-:-:S03]  /*e330*/  SEL R13, R7, R21, !P4 ;  /* 0x00000015070d7207 */ /* 0x008fc60006000000 */
        /* <DEDUP_REMOVED lines=15> */
[----:B----4-:R-:W-:-:S03]  /*e430*/  SEL R14, R7, R29, !P4 ;  /* 0x0000001d070e7207 */ /* 0x010fc60006000000 */
[----:B------:R1:W-:Y:S01]  /*e440*/  STL [R1+0x14], R15 ;  /* 0x0000140f01007387 */ /* 0x0003e20000100800 */
[----:B--2---:R-:W-:-:S03]  /*e450*/  SEL R13, R7, R30, !P4 ;  /* 0x0000001e070d7207 */ /* 0x004fc60006000000 */
[----:B------:R2:W-:Y:S04]  /*e460*/  STL [R1+0x10], R14 ;  /* 0x0000100e01007387 */ /* 0x0005e80000100800 */
[----:B------:R3:W-:Y:S01]  /*e470*/  STL [R1+0xc], R13 ;  /* 0x00000c0d01007387 */ /* 0x0007e20000100800 */
[C---:B-1----:R-:W-:Y:S02]  /*e480*/  SEL R15, R7.reuse, R31, !P4 ;  /* 0x0000001f070f7207 */ /* 0x042fe40006000000 */
[----:B--2---:R-:W-:-:S03]  /*e490*/  SEL R14, R7, R32, !P4 ;  /* 0x00000020070e7207 */ /* 0x004fc60006000000 */
[----:B------:R-:W-:Y:S01]  /*e4a0*/  STL [R1+0x8], R15 ;  /* 0x0000080f01007387 */ /* 0x000fe20000100800 */
[----:B---3--:R-:W-:-:S03]  /*e4b0*/  SEL R13, R7, R33, !P4 ;  /* 0x00000021070d7207 */ /* 0x008fc60006000000 */
[----:B------:R-:W-:Y:S04]  /*e4c0*/  STL [R1+0x4], R14 ;  /* 0x0000040e01007387 */ /* 0x000fe80000100800 */
[----:B------:R1:W-:Y:S04]  /*e4d0*/  STL [R1], R13 ;  /* 0x0000000d01007387 */ /* 0x0003e80000100800 */
[----:B------:R-:W-:Y:S04]  /*e4e0*/  STL.64 [R1+0x3660], R130 ;  /* 0x0036608201007387 */ /* 0x000fe80000100a00 */
[----:B------:R-:W-:Y:S01]  /*e4f0*/  STL.64 [R1+0x3650], R132 ;  /* 0x0036508401007387 */ /* 0x000fe20000100a00 */
[----:B-1----:R-:W-:-:S03]  /*e500*/  SEL R13, R7, R206, !P4 ;  /* 0x000000ce070d7207 */ /* 0x002fc60006000000 */
[----:B------:R-:W-:Y:S04]  /*e510*/  STL.64 [R1+0x3658], R134 ;  /* 0x0036588601007387 */ /* 0x000fe80000100a00 */
[----:B------:R-:W-:Y:S04]  /*e520*/  STL.64 [R1+0x3668], R136 ;  /* 0x0036688801007387 */ /* 0x000fe80000100a00 */
[----:B------:R-:W-:Y:S04]  /*e530*/  STL.64 [R1+0x3670], R138 ;  /* 0x0036708a01007387 */ /* 0x000fe80000100a00 */
[----:B------:R-:W-:Y:S04]  /*e540*/  STL.64 [R1+0x3678], R140 ;  /* 0x0036788c01007387 */ /* 0x000fe80000100a00 */
[----:B------:R-:W-:Y:S04]  /*e550*/  STL.64 [R1+0x3680], R142 ;  /* 0x0036808e01007387 */ /* 0x000fe80000100a00 */
[----:B------:R-:W-:Y:S04]  /*e560*/  STL.64 [R1+0x3688], R144 ;  /* 0x0036889001007387 */ /* 0x000fe80000100a00 */
[----:B------:R-:W-:Y:S04]  /*e570*/  STL.64 [R1+0x3690], R146 ;  /* 0x0036909201007387 */ /* 0x000fe80000100a00 */
[----:B------:R1:W-:Y:S01]  /*e580*/  STL [R1+0x438], R13 ;  /* 0x0004380d01007387 */ /* 0x0003e20000100800 */
[----:B------:R-:W-:-:S02]  /*e590*/  SEL R14, R7, R226, !P4 ;  /* 0x000000e2070e7207 */ /* 0x000fc40006000000 */
[C---:B------:R-:W-:Y:S02]  /*e5a0*/  SEL R15, R7.reuse, R227, !P4 ;  /* 0x000000e3070f7207 */ /* 0x040fe40006000000 */
[----:B-1----:R-:W-:-:S05]  /*e5b0*/  SEL R13, R7, R222, !P4 ;  /* 0x000000de070d7207 */ /* 0x002fca0006000000 */
[----:B------:R1:W-:Y:S04]  /*e5c0*/  STL [R1+0x478], R13 ;  /* 0x0004780d01007387 */ /* 0x0003e80000100800 */
[----:B------:R2:W-:Y:S01]  /*e5d0*/  STL [R1+0x488], R14 ;  /* 0x0004880e01007387 */ /* 0x0005e20000100800 */
[----:B-1----:R-:W-:-:S03]  /*e5e0*/  SEL R13, R7, R228, !P4 ;  /* 0x000000e4070d7207 */ /* 0x002fc60006000000 */
[----:B------:R-:W-:Y:S01]  /*e5f0*/  STL [R1+0x48c], R15 ;  /* 0x00048c0f01007387 */ /* 0x000fe20000100800 */
[----:B--2---:R-:W-:-:S03]  /*e600*/  SEL R14, R7, R229, !P4 ;  /* 0x000000e5070e7207 */ /* 0x004fc60006000000 */
[----:B------:R1:W-:Y:S04]  /*e610*/  STL [R1+0x490], R13 ;  /* 0x0004900d01007387 */ /* 0x0003e80000100800 */
[----:B------:R2:W-:Y:S01]  /*e620*/  STL [R1+0x494], R14 ;  /* 0x0004940e01007387 */ /* 0x0005e20000100800 */
[C---:B-1----:R-:W-:Y:S02]  /*e630*/  SEL R13, R7.reuse, R231, !P4 ;  /* 0x000000e7070d7207 */ /* 0x042fe40006000000 */
[----:B--2---:R-:W-:-:S03]  /*e640*/  SEL R14, R7, R232, !P4 ;  /* 0x000000e8070e7207 */ /* 0x004fc60006000000 */
[----:B------:R1:W-:Y:S04]  /*e650*/  STL [R1+0x49c], R13 ;  /* 0x00049c0d01007387 */ /* 0x0003e80000100800 */
[----:B------:R2:W-:Y:S01]  /*e660*/  STL [R1+0x4a0], R14 ;  /* 0x0004a00e01007387 */ /* 0x0005e20000100800 */
[----:B-1----:R-:W-:-:S05]  /*e670*/  SEL R13, R7, R234, !P4 ;  /* 0x000000ea070d7207 */ /* 0x002fca0006000000 */
[----:B------:R1:W-:Y:S01]  /*e680*/  STL [R1+0x4a8], R13 ;  /* 0x0004a80d01007387 */ /* 0x0003e20000100800 */
[C---:B--2---:R-:W-:Y:S02]  /*e690*/  SEL R14, R7.reuse, R243, !P4 ;  /* 0x000000f3070e7207 */ /* 0x044fe40006000000 */
[----:B-1----:R-:W-:-:S05]  /*e6a0*/  SEL R13, R7, R240, !P4 ;  /* 0x000000f0070d7207 */ /* 0x002fca0006000000 */
[----:B------:R1:W-:Y:S01]  /*e6b0*/  STL [R1+0x4c0], R13 ;  /* 0x0004c00d01007387 */ /* 0x0003e20000100800 */
[----:B------:R-:W-:-:S03]  /*e6c0*/  SEL R15, R7, R249, !P4 ;  /* 0x000000f9070f7207 */ /* 0x000fc60006000000 */
[----:B------:R2:W-:Y:S01]  /*e6d0*/  STL [R1+0x4cc], R14 ;  /* 0x0004cc0e01007387 */ /* 0x0005e20000100800 */
[----:B-1----:R-:W-:-:S05]  /*e6e0*/  SEL R13, R7, R245, !P4 ;  /* 0x000000f5070d7207 */ /* 0x002fca0006000000 */
[----:B------:R1:W-:Y:S01]  /*e6f0*/  STL [R1+0x4d4], R13 ;  /* 0x0004d40d01007387 */ /* 0x0003e20000100800 */
[----:B--2---:R-:W-:-:S03]  /*e700*/  SEL R14, R7, R251, !P4 ;  /* 0x000000fb070e7207 */ /* 0x004fc60006000000 */
[----:B------:R-:W-:Y:S01]  /*e710*/  STL [R1+0x4e0], R15 ;  /* 0x0004e00f01007387 */ /* 0x000fe20000100800 */
[----:B-1----:R-:W-:-:S05]  /*e720*/  SEL R13, R7, R250, !P4 ;  /* 0x000000fa070d7207 */ /* 0x002fca0006000000 */
[----:B------:R1:W-:Y:S04]  /*e730*/  STL [R1+0x4e4], R13 ;  /* 0x0004e40d01007387 */ /* 0x0003e80000100800 */
[----:B------:R-:W-:Y:S01]  /*e740*/  STL [R1+0x4e8], R14 ;  /* 0x0004e80e01007387 */ /* 0x000fe20000100800 */
[----:B-1----:R-:W-:-:S05]  /*e750*/  SEL R13, R7, R3, !P4 ;  /* 0x00000003070d7207 */ /* 0x002fca0006000000 */
[----:B------:R1:W-:Y:S04]  /*e760*/  STL [R1+0x4ec], R13 ;  /* 0x0004ec0d01007387 */ /* 0x0003e80000100800 */
[----:B-1----:R-:W1:Y:S01]  /*e770*/  S2R R13, SR_TID.X ;  /* 0x00000000000d7919 */ /* 0x002e620000002100 */
[----:B------:R-:W-:Y:S02]  /*e780*/  SEL R3, R7, R5, !P4 ;  /* 0x0000000507037207 */ /* 0x000fe40006000000 */
[----:B------:R-:W-:Y:S01]  /*e790*/  LOP3.LUT R15, RZ, c[0x0][0x178], RZ, 0x33, !PT ;  /* 0x00005e00ff0f7a12 */ /* 0x000fe200078e33ff */
[----:B------:R2:W-:Y:S03]  /*e7a0*/  STL [R1+0x4f0], R4 ;  /* 0x0004f00401007387 */ /* 0x0005e60000100800 */
[C---:B------:R-:W-:Y:S01]  /*e7b0*/  SEL R5, R15.reuse, R248, !P6 ;  /* 0x000000f80f057207 */ /* 0x040fe20007000000 */
[----:B------:R3:W-:Y:S01]  /*e7c0*/  STL [R1+0x4f4], R3 ;  /* 0x0004f40301007387 */ /* 0x0007e20000100800 */
[----:B------:R-:W-:-:S02]  /*e7d0*/  SEL R0, R15, R0, !P6 ;  /* 0x000000000f007207 */ /* 0x000fc40007000000 */
[----:B------:R-:W-:Y:S01]  /*e7e0*/  SEL R2, R15, R2, !P6 ;  /* 0x000000020f027207 */ /* 0x000fe20007000000 */
[----:B------:R-:W-:Y:S01]  /*e7f0*/  IMAD R5, R5, c[0x0][0x184], RZ ;  /* 0x0000610005057a24 */ /* 0x000fe200078e02ff */
[----:B--2---:R-:W-:Y:S02]  /*e800*/  SEL R4, R7, R6, !P4 ;  /* 0x0000000607047207 */ /* 0x004fe40006000000 */
[----:B---3--:R-:W-:Y:S02]  /*e810*/  SEL R3, R15, R252, !P6 ;  /* 0x000000fc0f037207 */ /* 0x008fe40007000000 */
[----:B-1----:R-:W-:-:S03]  /*e820*/  LOP3.LUT R14, R13, 0x7f, RZ, 0xc0, !PT ;  /* 0x0000007f0d0e7812 */ /* 0x002fc600078ec0ff */
[----:B------:R-:W-:Y:S01]  /*e830*/  IMAD R3, R3, c[0x0][0x184], RZ ;  /* 0x0000610003037a24 */ /* 0x000fe200078e02ff */
[C---:B------:R-:W-:Y:S01]  /*e840*/  SEL R132, R7.reuse, R208, !P4 ;  /* 0x000000d007847207 */ /* 0x040fe20006000000 */
[----:B------:R-:W-:Y:S01]  /*e850*/  IMAD R6, R14, c[0x0][0x18c], RZ ;  /* 0x000063000e067a24 */ /* 0x000fe200078e02ff */
[C---:B------:R-:W-:Y:S01]  /*e860*/  SEL R130, R7.reuse, R211, !P4 ;  /* 0x000000d307827207 */ /* 0x040fe20006000000 */
[----:B------:R-:W1:Y:S01]  /*e870*/  S2R R14, SR_TID.X ;  /* 0x00000000000e7919 */ /* 0x000e620000002100 */
[C---:B------:R-:W-:Y:S02]  /*e880*/  SEL R136, R7.reuse, R218, !P4 ;  /* 0x000000da07887207 */ /* 0x040fe40006000000 */
[C---:B------:R-:W-:Y:S02]  /*e890*/  SEL R142, R7.reuse, R209, !P4 ;  /* 0x000000d1078e7207 */ /* 0x040fe40006000000 */
[C---:B------:R-:W-:Y:S02]  /*e8a0*/  SEL R140, R7.reuse, R216, !P4 ;  /* 0x000000d8078c7207 */ /* 0x040fe40006000000 */
[----:B------:R-:W-:-:S02]  /*e8b0*/  SEL R138, R7, R217, !P4 ;  /* 0x000000d9078a7207 */ /* 0x000fc40006000000 */
[C---:B------:R-:W-:Y:S02]  /*e8c0*/  SEL R218, R7.reuse, R224, !P4 ;  /* 0x000000e007da7207 */ /* 0x040fe40006000000 */
[C---:B------:R-:W-:Y:S02]  /*e8d0*/  SEL R208, R7.reuse, R225, !P4 ;  /* 0x000000e107d07207 */ /* 0x040fe40006000000 */
[C---:B------:R-:W-:Y:S01]  /*e8e0*/  SEL R211, R7.reuse, R230, !P4 ;  /* 0x000000e607d37207 */ /* 0x040fe20006000000 */
[----:B------:R-:W-:Y:S01]  /*e8f0*/  IMAD R0, R0, c[0x0][0x184], RZ ;  /* 0x0000610000007a24 */ /* 0x000fe200078e02ff */
[C---:B------:R-:W-:Y:S01]  /*e900*/  SEL R8, R7.reuse, R8, !P4 ;  /* 0x0000000807087207 */ /* 0x040fe20006000000 */
[----:B------:R-:W-:Y:S01]  /*e910*/  IMAD R2, R2, c[0x0][0x184], RZ ;  /* 0x0000610002027a24 */ /* 0x000fe200078e02ff */
        /* <DEDUP_REMOVED lines=120> */
[----:B------:R-:W-:Y:S02]  /*f0a0*/  SEL R231, R7, R247, !P4 ;  /* 0x000000f707e77207 */ /* 0x000fe40006000000 */
[----:B------:R-:W-:-:S02]  /*f0b0*/  LEA R246, P4, R5, c[0x0][0x160], 0x2 ;  /* 0x0000580005f67a11 */ /* 0x000fc400078810ff */
[----:B------:R-:W-:Y:S01]  /*f0c0*/  LEA R248, P6, R3, c[0x0][0x160], 0x2 ;  /* 0x0000580003f87a11 */ /* 0x000fe200078c10ff */
[----:B------:R2:W-:Y:S01]  /*f0d0*/  STL [R1+0x4f8], R4 ;  /* 0x0004f80401007387 */ /* 0x0005e20000100800 */
[----:B------:R-:W-:Y:S01]  /*f0e0*/  LEA.HI.X.SX32 R247, R5, c[0x0][0x164], 0x2, P4 ;  /* 0x0000590005f77a11 */ /* 0x000fe200020f16ff */
[----:B------:R-:W-:Y:S01]  /*f0f0*/  IMAD R8, R8, c[0x0][0x190], RZ ;  /* 0x0000640008087a24 */ /* 0x000fe200078e02ff */
[----:B------:R-:W-:Y:S02]  /*f100*/  LEA.HI.X.SX32 R249, R3, c[0x0][0x164], 0x2, P6 ;  /* 0x0000590003f97a11 */ /* 0x000fe400030f16ff */
[----:B------:R-:W-:Y:S02]  /*f110*/  LEA R250, P4, R0, c[0x0][0x160], 0x2 ;  /* 0x0000580000fa7a11 */ /* 0x000fe400078810ff */
[----:B------:R-:W-:Y:S02]  /*f120*/  LEA R244, P6, R2, c[0x0][0x160], 0x2 ;  /* 0x0000580002f47a11 */ /* 0x000fe400078c10ff */
[----:B--2---:R-:W-:-:S02]  /*f130*/  LEA R4, P5, R6, c[0x0][0x168], 0x2 ;  /* 0x00005a0006047a11 */ /* 0x004fc400078a10ff */
[----:B------:R-:W-:Y:S02]  /*f140*/  LEA.HI.X.SX32 R251, R0, c[0x0][0x164], 0x2, P4 ;  /* 0x0000590000fb7a11 */ /* 0x000fe400020f16ff */
[----:B------:R-:W-:Y:S02]  /*f150*/  LEA.HI.X.SX32 R245, R2, c[0x0][0x164], 0x2, P6 ;  /* 0x0000590002f57a11 */ /* 0x000fe400030f16ff */
[----:B------:R-:W-:Y:S02]  /*f160*/  LEA.HI.X.SX32 R0, R6, c[0x0][0x16c], 0x2, P5 ;  /* 0x00005b0006007a11 */ /* 0x000fe400028f16ff */
[----:B------:R-:W-:-:S04]  /*f170*/  LEA R242, P6, R8, R4, 0x2 ;  /* 0x0000000408f27211 */ /* 0x000fc800078c10ff */
[----:B------:R-:W-:Y:S02]  /*f180*/  LEA.HI.X.SX32 R243, R8, R0, 0x2, P6 ;  /* 0x0000000008f37211 */ /* 0x000fe400030f16ff */
[----:B------:R-:W-:-:S03]  /*f190*/  MOV R13, c[0x0][0x180] ;  /* 0x00006000000d7a02 */ /* 0x000fc60000000f00 */
[----:B------:R1:W-:Y:S01]  /*f1a0*/  STL.64 [R1+0x35f8], R242 ;  /* 0x0035f8f201007387 */ /* 0x0003e20000100a00 */
[C---:B------:R-:W-:Y:S01]  /*f1b0*/  IADD3 R2, R13.reuse, -0x19, RZ ;  /* 0xffffffe70d027810 */ /* 0x040fe20007ffe0ff */
[----:B------:R-:W-:Y:S01]  /*f1c0*/  IMAD.MOV.U32 R252, RZ, RZ, c[0x0][0x188] ;  /* 0x00006200fffc7624 */ /* 0x000fe200078e00ff */
[----:B------:R-:W-:Y:S01]  /*f1d0*/  IADD3 R3, R13, -0x15, RZ ;  /* 0xffffffeb0d037810 */ /* 0x000fe20007ffe0ff */
[----:B------:R-:W-:Y:S01]  /*f1e0*/  ULDC.64 UR4, c[0x0][0x118] ;  /* 0x0000460000047ab9 */ /* 0x000fe20000000a00 */
[----:B------:R-:W-:Y:S02]  /*f1f0*/  ISETP.GE.U32.AND P6, PT, R2, 0x7fffff68, PT ;  /* 0x7fffff680200780c */ /* 0x000fe40003fc6070 */
[----:B-1----:R-:W-:Y:S01]  /*f200*/  LOP3.LUT R243, R14, 0x7f, RZ, 0xc0, !PT ;  /* 0x0000007f0ef37812 */ /* 0x002fe200078ec0ff */
[----:B------:R-:W-:-:S04]  /*f210*/  IMAD.SHL.U32 R2, R252, 0x4, RZ ;  /* 0x00000004fc027824 */ /* 0x000fc800078e00ff */
[----:B------:R-:W-:Y:S01]  /*f220*/  IMAD.SHL.U32 R134, R243, 0x4, RZ ;  /* 0x00000004f3867824 */ /* 0x000fe200078e00ff */
[----:B------:R-:W-:Y:S02]  /*f230*/  ISETP.GE.U32.AND P5, PT, R3, 0x7fffff6c, PT ;  /* 0x7fffff6c0300780c */ /* 0x000fe40003fa6070 */
[C---:B------:R-:W-:Y:S02]  /*f240*/  IADD3 R7, R13.reuse, -0x11, RZ ;  /* 0xffffffef0d077810 */ /* 0x040fe40007ffe0ff */
[----:B------:R-:W-:Y:S01]  /*f250*/  IADD3 R3, R13, -0x1d, RZ ;  /* 0xffffffe30d037810 */ /* 0x000fe20007ffe0ff */
[----:B------:R1:W-:Y:S01]  /*f260*/  LDGSTS.E [R134], [R246.64], !P0 ;  /* 0x00000000f6867fae */ /* 0x0003e2000c121844 */
[----:B------:R-:W-:-:S03]  /*f270*/  IMAD.WIDE R18, R2, 0x4, R246 ;  /* 0x0000000402127825 */ /* 0x000fc600078e02f6 */
[----:B------:R1:W-:Y:S01]  /*f280*/  LDGSTS.E [R134+0x200], [R248.64], !P0 ;  /* 0x00200000f8867fae */ /* 0x0003e2000c121844 */
[C---:B------:R-:W-:Y:S01]  /*f290*/  IMAD.WIDE R16, R2.reuse, 0x4, R248 ;  /* 0x0000000402107825 */ /* 0x040fe200078e02f8 */
[----:B------:R-:W-:Y:S02]  /*f2a0*/  ISETP.GE.U32.AND P4, PT, R7, 0x7fffff70, PT ;  /* 0x7fffff700700780c */ /* 0x000fe40003f86070 */
[----:B------:R1:W-:Y:S01]  /*f2b0*/  LDGSTS.E [R134+0x400], [R250.64], !P0 ;  /* 0x00400000fa867fae */ /* 0x0003e2000c121844 */
[----:B------:R-:W-:-:S03]  /*f2c0*/  IMAD.WIDE R14, R2, 0x4, R250 ;  /* 0x00000004020e7825 */ /* 0x000fc600078e02fa */
[----:B------:R1:W-:Y:S01]  /*f2d0*/  LDGSTS.E [R134+0x600], [R244.64], !P0 ;  /* 0x00600000f4867fae */ /* 0x0003e2000c121844 */
[----:B------:R-:W-:Y:S01]  /*f2e0*/  ISETP.GE.U32.AND P0, PT, R3, 0x7fffff64, PT ;  /* 0x7fffff640300780c */ /* 0x000fe20003f06070 */
[----:B------:R-:W-:Y:S01]  /*f2f0*/  IMAD.WIDE R6, R2, 0x4, R244 ;  /* 0x0000000402067825 */ /* 0x000fe200078e02f4 */
[----:B------:R-:W-:Y:S01]  /*f300*/  SHF.L.U32 R3, R252, 0x3, RZ ;  /* 0x00000003fc037819 */ /* 0x000fe200000006ff */
[----:B------:R2:W-:Y:S01]  /*f310*/  LDGSTS.E [R134+0x2000], [R18.64], !P2 ;  /* 0x0200000012867fae */ /* 0x0005e2000d121844 */
[----:B------:R-:W-:-:S03]  /*f320*/  IADD3 R2, R13, -0x21, RZ ;  /* 0xffffffdf0d027810 */ /* 0x000fc60007ffe0ff */
[----:B------:R3:W-:Y:S04]  /*f330*/  LDGSTS.E [R134+0x2200], [R16.64], !P2 ;  /* 0x0220000010867fae */ /* 0x0007e8000d121844 */
[----:B------:R2:W-:Y:S04]  /*f340*/  STL.64 [R1+0x11c0], R18 ;  /* 0x0011c01201007387 */ /* 0x0005e80000100a00 */
[----:B------:R4:W-:Y:S04]  /*f350*/  LDGSTS.E [R134+0x2400], [R14.64], !P2 ;  /* 0x024000000e867fae */ /* 0x0009e8000d121844 */
[----:B------:R3:W-:Y:S04]  /*f360*/  STL.64 [R1+0x11b8], R16 ;  /* 0x0011b81001007387 */ /* 0x0007e80000100a00 */
[----:B------:R1:W-:Y:S01]  /*f370*/  LDGSTS.E [R134+0x2600], [R6.64], !P2 ;  /* 0x0260000006867fae */ /* 0x0003e2000d121844 */
[----:B--2---:R-:W-:Y:S01]  /*f380*/  IMAD.WIDE R18, R3, 0x4, R246 ;  /* 0x0000000403127825 */ /* 0x004fe200078e02f6 */
[----:B------:R-:W-:-:S02]  /*f390*/  ISETP.GE.U32.AND P2, PT, R2, 0x7fffff60, PT ;  /* 0x7fffff600200780c */ /* 0x000fc40003f46070 */
[----:B------:R4:W-:Y:S01]  /*f3a0*/  STL.64 [R1+0x11b0], R14 ;  /* 0x0011b00e01007387 */ /* 0x0009e20000100a00 */
[----:B------:R-:W-:Y:S02]  /*f3b0*/  IMAD R2, R252, 0xc, RZ ;  /* 0x0000000cfc027824 */ /* 0x000fe400078e02ff */
[C---:B---3--:R-:W-:Y:S01]  /*f3c0*/  IMAD.WIDE R16, R3.reuse, 0x4, R248 ;  /* 0x0000000403107825 */ /* 0x048fe200078e02f8 */
[----:B------:R1:W-:Y:S04]  /*f3d0*/  STL.64 [R1+0x11a8], R6 ;  /* 0x0011a80601007387 */ /* 0x0003e80000100a00 */
[----:B------:R2:W-:Y:S01]  /*f3e0*/  STL.64 [R1+0x11a0], R18 ;  /* 0x0011a01201007387 */ /* 0x0005e20000100a00 */
[----:B----4-:R-:W-:-:S03]  /*f3f0*/  IMAD.WIDE R14, R3, 0x4, R250 ;  /* 0x00000004030e7825 */ /* 0x010fc600078e02fa */
[----:B------:R2:W-:Y:S01]  /*f400*/  LDGSTS.E [R134+0x4000], [R18.64], !P1 ;  /* 0x0400000012867fae */ /* 0x0005e2000c921844 */
[----:B-1----:R-:W-:Y:S01]  /*f410*/  IMAD.WIDE R6, R3, 0x4, R244 ;  /* 0x0000000403067825 */ /* 0x002fe200078e02f4 */
[----:B------:R-:W-:Y:S02]  /*f420*/  IADD3 R3, R13, -0x25, RZ ;  /* 0xffffffdb0d037810 */ /* 0x000fe40007ffe0ff */
[----:B------:R1:W-:Y:S04]  /*f430*/  STL.64 [R1+0x1198], R16 ;  /* 0x0011981001007387 */ /* 0x0003e80000100a00 */
[----:B------:R1:W-:Y:S01]  /*f440*/  LDGSTS.E [R134+0x4200], [R16.64], !P1 ;  /* 0x0420000010867fae */ /* 0x0003e2000c921844 */
[----:B--2---:R-:W-:-:S03]  /*f450*/  IMAD.WIDE R18, R2, 0x4, R246 ;  /* 0x0000000402127825 */ /* 0x004fc600078e02f6 */
[----:B------:R2:W-:Y:S04]  /*f460*/  STL.64 [R1+0x1190], R14 ;  /* 0x0011900e01007387 */ /* 0x0005e80000100a00 */
[----:B------:R2:W-:Y:S01]  /*f470*/  LDGSTS.E [R134+0x4400], [R14.64], !P1 ;  /* 0x044000000e867fae */ /* 0x0005e2000c921844 */
[----:B-1----:R-:W-:-:S03]  /*f480*/  IMAD.WIDE R16, R2, 0x4, R248 ;  /* 0x0000000402107825 */ /* 0x002fc600078e02f8 */
[----:B------:R1:W-:Y:S04]  /*f490*/  STL.64 [R1+0x1188], R6 ;  /* 0x0011880601007387 */ /* 0x0003e80000100a00 */
[----:B------:R1:W-:Y:S01]  /*f4a0*/  LDGSTS.E [R134+0x4600], [R6.64], !P1 ;  /* 0x0460000006867fae */ /* 0x0003e2000c921844 */
[----:B------:R-:W-:Y:S01]  /*f4b0*/  ISETP.GE.U32.AND P1, PT, R3, 0x7fffff5c, PT ;  /* 0x7fffff5c0300780c */ /* 0x000fe20003f26070 */
[----:B--2---:R-:W-:Y:S02]  /*f4c0*/  IMAD.WIDE R14, R2, 0x4, R250 ;  /* 0x00000004020e7825 */ /* 0x004fe400078e02fa */
[----:B------:R2:W-:Y:S02]  /*f4d0*/  LDGSTS.E [R134+0x6000], [R18.64], !P3 ;  /* 0x0600000012867fae */ /* 0x0005e4000d921844 */
[----:B------:R-:W-:-:S02]  /*f4e0*/  IMAD.SHL.U32 R3, R252, 0x10, RZ ;  /* 0x00000010fc037824 */ /* 0x000fc400078e00ff */
[----:B------:R3:W-:Y:S01]  /*f4f0*/  LDGSTS.E [R134+0x6200], [R16.64], !P3 ;  /* 0x0620000010867fae */ /* 0x0007e2000d921844 */
[----:B-1----:R-:W-:Y:S01]  /*f500*/  IMAD.WIDE R6, R2, 0x4, R244 ;  /* 0x0000000402067825 */ /* 0x002fe200078e02f4 */
[----:B------:R-:W-:Y:S02]  /*f510*/  IADD3 R2, R13, -0x29, RZ ;  /* 0xffffffd70d027810 */ /* 0x000fe40007ffe0ff */
        /* <DEDUP_REMOVED lines=11> */
[----:B-1----:R-:W-:-:S03]  /*f5d0*/  IMAD.WIDE R14, R3, 0x4, R250 ;  /* 0x00000004030e7825 */ /* 0x002fc600078e02fa */
[----:B------:R2:W-:Y:S01]  /*f5e0*/  LDGSTS.E [R134+0x8000], [R18.64], !P4 ;  /* 0x0800000012867fae */ /* 0x0005e2000e121844 */
[----:B----4-:R-:W-:Y:S01]  /*f5f0*/  IMAD.WIDE R6, R3, 0x4, R244 ;  /* 0x0000000403067825 */ /* 0x010fe200078e02f4 */
        /* <DEDUP_REMOVED lines=12> */
[----:B------:R-:W-:-:S02]  /*f6c0*/  IMAD R3, R252, 0x18, RZ ;  /* 0x00000018fc037824 */ /* 0x000fc400078e02ff */
        /* <DEDUP_REMOVED lines=330> */
[----:B------:R2:W-:Y:S01]  /*10b70*/  STL.64 [R1+0xe80], R18 ;  /* 0x000e801201007387 */ /* 0x0005e20000100a00 */
[----:B-1----:R-:W-:Y:S01]  /*10b80*/  IMAD.WIDE R6, R2, 0x4, R244 ;  /* 0x0000000402067825 */ /* 0x002fe200078e02f4 */
[----:B------:R-:W-:Y:S02]  /*10b90*/  IADD3 R2, R13, -0xa, RZ ;  /* 0xfffffff60d027810 */ /* 0x000fe40007ffe0ff */
[----:B------:R1:W-:Y:S04]  /*10ba0*/  LDGSTS.E [R134+0x36200], [R16.64], !P6 ;  /* 0x3620000010867fae */ /* 0x0003e8000f121844 */
[----:B------:R1:W-:Y:S01]  /*10bb0*/  STL.64 [R1+0xe78], R16 ;  /* 0x000e781001007387 */ /* 0x0003e20000100a00 */
[----:B--2---:R-:W-:-:S03]  /*10bc0*/  IMAD.WIDE R18, R3, 0x4, R246 ;  /* 0x0000000403127825 */ /* 0x004fc600078e02f6 */
[----:B------:R2:W-:Y:S04]  /*10bd0*/  LDGSTS.E [R134+0x36400], [R14.64], !P6 ;  /* 0x364000000e867fae */ /* 0x0005e8000f121844 */
[----:B------:R2:W-:Y:S04]  /*10be0*/  STL.64 [R1+0xe70], R14 ;  /* 0x000e700e01007387 */ /* 0x0005e80000100a00 */
[----:B------:R3:W-:Y:S01]  /*10bf0*/  LDGSTS.E [R134+0x36600], [R6.64], !P6 ;  /* 0x3660000006867fae */ /* 0x0007e2000f121844 */
[----:B------:R-:W-:Y:S01]  /*10c00*/  ISETP.GE.U32.AND P6, PT, R2, 0x7fffff77, PT ;  /* 0x7fffff770200780c */ /* 0x000fe20003fc6070 */
[----:B-1----:R-:W-:-:S02]  /*10c10*/  IMAD.WIDE R16, R3, 0x4, R248 ;  /* 0x0000000403107825 */ /* 0x002fc400078e02f8 */
[----:B------:R3:W-:Y:S02]  /*10c20*/  STL.64 [R1+0xe68], R6 ;  /* 0x000e680601007387 */ /* 0x0007e40000100a00 */
[----:B------:R-:W-:Y:S02]  /*10c30*/  IMAD R2, R252, 0x74, RZ ;  /* 0x00000074fc027824 */ /* 0x000fe400078e02ff */
[----:B------:R-:W4:Y:S01]  /*10c40*/  LDL.LU R24, [R1+0x74] ;  /* 0x0000740001187983 */ /* 0x000f220000300800 */
[----:B--2---:R-:W-:-:S03]  /*10c50*/  IMAD.WIDE R14, R3, 0x4, R250 ;  /* 0x00000004030e7825 */ /* 0x004fc600078e02fa */
[----:B------:R-:W2:Y:S01]  /*10c60*/  LDL.LU R23, [R1+0x70] ;  /* 0x0000700001177983 */ /* 0x000ea20000300800 */
[----:B---3--:R-:W-:-:S03]  /*10c70*/  IMAD.WIDE R6, R3, 0x4, R244 ;  /* 0x0000000403067825 */ /* 0x008fc600078e02f4 */
[----:B------:R-:W3:Y:S04]  /*10c80*/  LDL.LU R22, [R1+0x6c] ;  /* 0x00006c0001167983 */ /* 0x000ee80000300800 */
[----:B------:R1:W-:Y:S04]  /*10c90*/  STL.64 [R1+0xe60], R18 ;  /* 0x000e601201007387 */ /* 0x0003e80000100a00 */
[----:B------:R1:W-:Y:S04]  /*10ca0*/  LDGSTS.E [R134+0x38000], [R18.64], !P0 ;  /* 0x3800000012867fae */ /* 0x0003e8000c121844 */
[----:B------:R1:W-:Y:S04]  /*10cb0*/  STL.64 [R1+0xe58], R16 ;  /* 0x000e581001007387 */ /* 0x0003e80000100a00 */
[----:B------:R1:W-:Y:S02]  /*10cc0*/  LDGSTS.E [R134+0x38200], [R16.64], !P0 ;  /* 0x3820000010867fae */ /* 0x0003e4000c121844 */
[----:B-1----:R-:W-:-:S02]  /*10cd0*/  IMAD.WIDE R18, R2, 0x4, R246 ;  /* 0x0000000402127825 */ /* 0x002fc400078e02f6 */
[----:B------:R1:W-:Y:S04]  /*10ce0*/  STL.64 [R1+0xe50], R14 ;  /* 0x000e500e01007387 */ /* 0x0003e80000100a00 */
[----:B------:R1:W-:Y:S01]  /*10cf0*/  LDGSTS.E [R134+0x38400], [R14.64], !P0 ;  /* 0x384000000e867fae */ /* 0x0003e2000c121844 */
[----:B------:R-:W-:-:S03]  /*10d00*/  IMAD.WIDE R16, R2, 0x4, R248 ;  /* 0x0000000402107825 */ /* 0x000fc600078e02f8 */
[----:B------:R1:W-:Y:S04]  /*10d10*/  STL.64 [R1+0xe48], R6 ;  /* 0x000e480601007387 */ /* 0x0003e80000100a00 */
[----:B------:R1:W-:Y:S02]  /*10d20*/  LDGSTS.E [R134+0x38600], [R6.64], !P0 ;  /* 0x3860000006867fae */ /* 0x0003e4000c121844 */
[C---:B-1----:R-:W-:Y:S02]  /*10d30*/  IMAD.WIDE R14, R2.reuse, 0x4, R250 ;  /* 0x00000004020e7825 */ /* 0x042fe400078e02fa */
[----:B------:R1:W-:Y:S04]  /*10d40*/  STL.64 [R1+0xe40], R18 ;  /* 0x000e401201007387 */ /* 0x0003e80000100a00 */
[----:B------:R1:W-:Y:S01]  /*10d50*/  STL.64 [R1+0xe38], R16 ;  /* 0x000e381001007387 */ /* 0x0003e20000100a00 */
[----:B------:R-:W-:-:S03]  /*10d60*/  IMAD.WIDE R6, R2, 0x4, R244 ;  /* 0x0000000402067825 */ /* 0x000fc600078e02f4 */
[----:B------:R1:W-:Y:S04]  /*10d70*/  STL.64 [R1+0xe30], R14 ;  /* 0x000e300e01007387 */ /* 0x0003e80000100a00 */
[----:B------:R1:W-:Y:S04]  /*10d80*/  STL.64 [R1+0xe28], R6 ;  /* 0x000e280601007387 */ /* 0x0003e80000100a00 */
[----:B------:R-:W3:Y:S04]  /*10d90*/  LDL.LU R21, [R1+0x68] ;  /* 0x0000680001157983 */ /* 0x000ee80000300800 */
[----:B------:R1:W-:Y:S04]  /*10da0*/  LDGSTS.E [R134+0x3a000], [R18.64], !P2 ;  /* 0x3a00000012867fae */ /* 0x0003e8000d121844 */
[----:B------:R-:W3:Y:S04]  /*10db0*/  LDL.LU R20, [R1+0x64] ;  /* 0x0000640001147983 */ /* 0x000ee80000300800 */
[----:B------:R1:W-:Y:S04]  /*10dc0*/  LDGSTS.E [R134+0x3a200], [R16.64], !P2 ;  /* 0x3a20000010867fae */ /* 0x0003e8000d121844 */
[----:B-1----:R-:W3:Y:S04]  /*10dd0*/  LDL.LU R19, [R1+0x60] ;  /* 0x0000600001137983 */ /* 0x002ee80000300800 */
[----:B------:R-:W3:Y:S01]  /*10de0*/  LDL.LU R18, [R1+0x5c] ;  /* 0x00005c0001127983 */ /* 0x000ee20000300800 */
[----:B------:R-:W-:-:S03]  /*10df0*/  IADD3 R3, R13, -0xe, RZ ;  /* 0xfffffff20d037810 */ /* 0x000fc60007ffe0ff */
[----:B------:R-:W3:Y:S01]  /*10e00*/  LDL.LU R17, [R1+0x58] ;  /* 0x0000580001117983 */ /* 0x000ee20000300800 */
[----:B------:R-:W-:-:S03]  /*10e10*/  IADD3 R2, R13, -0x12, RZ ;  /* 0xffffffee0d027810 */ /* 0x000fc60007ffe0ff */
[----:B------:R1:W-:Y:S04]  /*10e20*/  LDGSTS.E [R134+0x3a400], [R14.64], !P2 ;  /* 0x3a4000000e867fae */ /* 0x0003e8000d121844 */
[----:B------:R-:W3:Y:S01]  /*10e30*/  LDL.LU R16, [R1+0x54] ;  /* 0x0000540001107983 */ /* 0x000ee20000300800 */
[C---:B------:R-:W-:Y:S01]  /*10e40*/  IMAD R206, R252.reuse, 0x78, RZ ;  /* 0x00000078fcce7824 */ /* 0x040fe200078e02ff */
[----:B------:R-:W-:Y:S01]  /*10e50*/  ISETP.GE.U32.AND P0, PT, R3, 0x7fffff73, PT ;  /* 0x7fffff730300780c */ /* 0x000fe20003f06070 */
[----:B------:R-:W-:Y:S01]  /*10e60*/  IMAD R207, R252, 0x7c, RZ ;  /* 0x0000007cfccf7824 */ /* 0x000fe200078e02ff */
[----:B------:R2:W-:Y:S04]  /*10e70*/  LDGSTS.E [R134+0x3a600], [R6.64], !P2 ;  /* 0x3a60000006867fae */ /* 0x0005e8000d121844 */
[----:B-1----:R-:W3:Y:S04]  /*10e80*/  LDL.LU R15, [R1+0x50] ;  /* 0x00005000010f7983 */ /* 0x002ee80000300800 */
[----:B------:R-:W3:Y:S04]  /*10e90*/  LDL.LU R14, [R1+0x4c] ;  /* 0x00004c00010e7983 */ /* 0x000ee80000300800 */
        /* <DEDUP_REMOVED lines=18> */
[----:B------:R-:W3:Y:S01]  /*10fc0*/  LDL.LU R145, [R1] ;  /* 0x0000000001917983 */ /* 0x000ee20000300800 */
[----:B------:R-:W-:Y:S01]  /*10fd0*/  ISETP.GE.U32.AND P2, PT, R2, 0x7fffff6f, PT ;  /* 0x7fffff6f0200780c */ /* 0x000fe20003f46070 */
[----:B------:R-:W-:-:S02]  /*10fe0*/  IMAD.MOV.U32 R222, RZ, RZ, R140 ;  /* 0x000000ffffde7224 */ /* 0x000fc400078e008c */
[----:B------:R-:W-:Y:S02]  /*10ff0*/  IMAD.MOV.U32 R223, RZ, RZ, R141 ;  /* 0x000000ffffdf7224 */ /* 0x000fe400078e008d */
[----:B------:R-:W-:Y:S01]  /*11000*/  IMAD.WIDE R140, R207, 0x4, R246 ;  /* 0x00000004cf8c7825 */ /* 0x000fe200078e02f6 */
[----:B------:R-:W-:-:S03]  /*11010*/  MOV R236, R131 ;  /* 0x0000008300ec7202 */ /* 0x000fc60000000f00 */
[----:B------:R-:W-:Y:S01]  /*11020*/  IMAD.MOV.U32 R232, RZ, RZ, R130 ;  /* 0x000000ffffe87224 */ /* 0x000fe200078e0082 */
[----:B------:R-:W-:Y:S01]  /*11030*/  MOV R227, R139 ;  /* 0x0000008b00e37202 */ /* 0x000fe20000000f00 */
[----:B------:R-:W-:-:S04]  /*11040*/  IMAD.WIDE R130, R206, 0x4, R244 ;  /* 0x00000004ce827825 */ /* 0x000fc800078e02f4 */
[----:B------:R-:W-:Y:S02]  /*11050*/  IMAD.MOV.U32 R228, RZ, RZ, R138 ;  /* 0x000000ffffe47224 */ /* 0x000fe400078e008a */
[----:B------:R-:W-:-:S04]  /*11060*/  IMAD.WIDE R138, R207, 0x4, R248 ;  /* 0x00000004cf8a7825 */ /* 0x000fc800078e02f8 */
[----:B------:R-:W-:-:S04]  /*11070*/  IMAD.WIDE R240, R207, 0x4, R250 ;  /* 0x00000004cff07825 */ /* 0x000fc800078e02fa */
[----:B------:R-:W-:Y:S02]  /*11080*/  IMAD.MOV.U32 R233, RZ, RZ, R136 ;  /* 0x000000ffffe97224 */ /* 0x000fe400078e0088 */
[----:B------:R-:W-:Y:S02]  /*11090*/  IMAD.MOV.U32 R235, RZ, RZ, R137 ;  /* 0x000000ffffeb7224 */ /* 0x000fe400078e0089 */
[----:B------:R-:W-:-:S04]  /*110a0*/  IMAD.WIDE R136, R207, 0x4, R244 ;  /* 0x00000004cf887825 */ /* 0x000fc800078e02f4 */
[----:B------:R-:W-:Y:S01]  /*110b0*/  IMAD.MOV.U32 R238, RZ, RZ, R235 ;  /* 0x000000ffffee7224 */ /* 0x000fe200078e00eb */
[----:B------:R-:W-:Y:S01]  /*110c0*/  MOV R235, R135 ;  /* 0x0000008700eb7202 */ /* 0x000fe20000000f00 */
[----:B------:R-:W-:Y:S02]  /*110d0*/  IMAD.MOV.U32 R237, RZ, RZ, R133 ;  /* 0x000000ffffed7224 */ /* 0x000fe400078e0085 */
[----:B------:R-:W-:Y:S02]  /*110e0*/  IMAD R12, R12, c[0x0][0x190], RZ ;  /* 0x000064000c0c7a24 */ /* 0x000fe400078e02ff */
[----:B------:R-:W-:Y:S02]  /*110f0*/  IMAD R11, R11, c[0x0][0x190], RZ ;  /* 0x000064000b0b7a24 */ /* 0x000fe400078e02ff */
[----:B------:R-:W-:Y:S02]  /*11100*/  IMAD R10, R10, c[0x0][0x190], RZ ;  /* 0x000064000a0a7a24 */ /* 0x000fe400078e02ff */
[----:B------:R-:W-:-:S02]  /*11110*/  IMAD R9, R9, c[0x0][0x190], RZ ;  /* 0x0000640009097a24 */ /* 0x000fc400078e02ff */
[----:B----4-:R-:W-:Y:S02]  /*11120*/  IMAD R24, R24, c[0x0][0x190], RZ ;  /* 0x0000640018187a24 */ /* 0x010fe400078e02ff */
[----:B--2---:R-:W-:Y:S02]  /*11130*/  IMAD R23, R23, c[0x0][0x190], RZ ;  /* 0x0000640017177a24 */ /* 0x004fe400078e02ff */
[----:B---3--:R-:W-:Y:S02]  /*11140*/  IMAD R22, R22, c[0x0][0x190], RZ ;  /* 0x0000640016167a24 */ /* 0x008fe400078e02ff */
[----:B------:R-:W-:Y:S02]  /*11150*/  IMAD R21, R21, c[0x0][0x190], RZ ;  /* 0x0000640015157a24 */ /* 0x000fe400078e02ff */
[----:B------:R-:W-:Y:S02]  /*11160*/  IMAD R20, R20, c[0x0][0x190], RZ ;  /* 0x0000640014147a24 */ /* 0x000fe400078e02ff */
[----:B------:R-:W-:-:S02]  /*11170*/  IMAD R19, R19, c[0x0][0x190], RZ ;  /* 0x0000640013137a24 */ /* 0x000fc400078e02ff */
[----:B------:R-:W-:Y:S02]  /*11180*/  IMAD R8, R212, c[0x0][0x190], RZ ;  /* 0x00006400d4087a24 */ /* 0x000fe400078e02ff */
[----:B------:R-:W-:Y:S02]  /*11190*/  IMAD.MOV.U32 R212, RZ, RZ, R142 ;  /* 0x000000ffffd47224 */ /* 0x000fe400078e008e */
[----:B------:R-:W-:Y:S01]  /*111a0*/  IMAD R7, R210, c[0x0][0x190], RZ ;  /* 0x00006400d2077a24 */ /* 0x000fe200078e02ff */
[----:B------:R-:W-:Y:S01]  /*111b0*/  MOV R210, R143 ;  /* 0x0000008f00d27202 */ /* 0x000fe20000000f00 */
[----:B------:R-:W-:Y:S02]  /*111c0*/  IMAD R6, R154, c[0x0][0x190], RZ ;  /* 0x000064009a067a24 */ /* 0x000fe400078e02ff */
[----:B------:R-:W-:Y:S02]  /*111d0*/  IMAD R5, R153, c[0x0][0x190], RZ ;  /* 0x0000640099057a24 */ /* 0x000fe400078e02ff */
[----:B------:R-:W-:-:S02]  /*111e0*/  IMAD R3, R152, c[0x0][0x190], RZ ;  /* 0x0000640098037a24 */ /* 0x000fc400078e02ff */
[----:B------:R-:W-:Y:S02]  /*111f0*/  IMAD R2, R146, c[0x0][0x190], RZ ;  /* 0x0000640092027a24 */ /* 0x000fe400078e02ff */
[----:B------:R-:W-:-:S04]  /*11200*/  IMAD.WIDE R142, R206, 0x4, R250 ;  /* 0x00000004ce8e7825 */ /* 0x000fc800078e02fa */
[----:B------:R-:W-:Y:S02]  /*11210*/  IMAD R152, R147, c[0x0][0x190], RZ ;  /* 0x0000640093987a24 */ /* 0x000fe400078e02ff */
[----:B------:R-:W-:-:S04]  /*11220*/  IMAD.WIDE R146, R206, 0x4, R246 ;  /* 0x00000004ce927825 */ /* 0x000fc800078e02f6 */
[----:B------:R-:W-:Y:S02]  /*11230*/  IMAD R153, R144, c[0x0][0x190], RZ ;  /* 0x0000640090997a24 */ /* 0x000fe400078e02ff */
[----:B------:R-:W-:Y:S01]  /*11240*/  IMAD R154, R145, c[0x0][0x190], RZ ;  /* 0x00006400919a7a24 */ /* 0x000fe200078e02ff */
[----:B------:R1:W-:Y:S01]  /*11250*/  LDGSTS.E [R134+0x3c000], [R146.64], !P1 ;  /* 0x3c00000092867fae */ /* 0x0003e2000c921844 */
[----:B------:R-:W-:-:S03]  /*11260*/  IMAD.WIDE R144, R206, 0x4, R248 ;  /* 0x00000004ce907825 */ /* 0x000fc600078e02f8 */
[----:B------:R1:W-:Y:S04]  /*11270*/  STL.64 [R1+0xe20], R146 ;  /* 0x000e209201007387 */ /* 0x0003e80000100a00 */
[----:B------:R-:W-:Y:S04]  /*11280*/  STL.64 [R1+0xe00], R140 ;  /* 0x000e008c01007387 */ /* 0x000fe80000100a00 */
[----:B------:R2:W-:Y:S04]  /*11290*/  STL.64 [R1+0xe18], R144 ;  /* 0x000e189001007387 */ /* 0x0005e80000100a00 */
[----:B------:R-:W-:Y:S04]  /*112a0*/  STL.64 [R1+0xe10], R142 ;  /* 0x000e108e01007387 */ /* 0x000fe80000100a00 */
[----:B------:R2:W-:Y:S04]  /*112b0*/  LDGSTS.E [R134+0x3c200], [R144.64], !P1 ;  /* 0x3c20000090867fae */ /* 0x0005e8000c921844 */
[----:B------:R3:W-:Y:S04]  /*112c0*/  STL.64 [R1+0xe08], R130 ;  /* 0x000e088201007387 */ /* 0x0007e80000100a00 */
[----:B------:R2:W-:Y:S04]  /*112d0*/  LDGSTS.E [R134+0x3c400], [R142.64], !P1 ;  /* 0x3c4000008e867fae */ /* 0x0005e8000c921844 */
[----:B-1----:R-:W4:Y:S04]  /*112e0*/  LDL.LU.64 R146, [R1+0x3690] ;  /* 0x0036900001927983 */ /* 0x002f280000300a00 */
[----:B------:R3:W-:Y:S04]  /*112f0*/  LDGSTS.E [R134+0x3c600], [R130.64], !P1 ;  /* 0x3c60000082867fae */ /* 0x0007e8000c921844 */
[----:B------:R-:W-:Y:S04]  /*11300*/  STL.64 [R1+0xdf8], R138 ;  /* 0x000df88a01007387 */ /* 0x000fe80000100a00 */
[----:B------:R1:W-:Y:S04]  /*11310*/  LDGSTS.E [R134+0x3e000], [R140.64], !P3 ;  /* 0x3e0000008c867fae */ /* 0x0003e8000d921844 */
[----:B--2---:R-:W2:Y:S01]  /*11320*/  LDL.LU.64 R144, [R1+0x3688] ;  /* 0x0036880001907983 */ /* 0x004ea20000300a00 */
[----:B---3--:R-:W-:-:S03]  /*11330*/  LEA R130, P1, R24, R4, 0x2 ;  /* 0x0000000418827211 */ /* 0x008fc600078210ff */
[----:B------:R1:W-:Y:S04]  /*11340*/  LDGSTS.E [R134+0x3e200], [R138.64], !P3 ;  /* 0x3e2000008a867fae */ /* 0x0003e8000d921844 */
[----:B------:R3:W-:Y:S04]  /*11350*/  STL.64 [R1+0xdf0], R240 ;  /* 0x000df0f001007387 */ /* 0x0007e80000100a00 */
[----:B------:R3:W-:Y:S01]  /*11360*/  LDGSTS.E [R134+0x3e400], [R240.64], !P3 ;  /* 0x3e400000f0867fae */ /* 0x0007e2000d921844 */
[----:B------:R-:W-:-:S03]  /*11370*/  LEA.HI.X.SX32 R131, R24, R0, 0x2, P1 ;  /* 0x0000000018837211 */ /* 0x000fc600008f16ff */
[----:B------:R1:W-:Y:S04]  /*11380*/  LDGSTS.E [R134+0x3e600], [R136.64], !P3 ;  /* 0x3e60000088867fae */ /* 0x0003e8000d921844 */
[----:B------:R-:W2:Y:S01]  /*11390*/  LDL.LU.64 R142, [R1+0x3680] ;  /* 0x00368000018e7983 */ /* 0x000ea20000300a00 */
[----:B---3--:R-:W-:Y:S02]  /*113a0*/  IMAD.MOV.U32 R240, RZ, RZ, R223 ;  /* 0x000000fffff07224 */ /* 0x008fe400078e00df */
[----:B------:R-:W-:Y:S01]  /*113b0*/  IMAD.MOV.U32 R223, RZ, RZ, R222 ;  /* 0x000000ffffdf7224 */ /* 0x000fe200078e00de */
[----:B-1----:R-:W-:Y:S01]  /*113c0*/  LEA R134, P3, R23, R4, 0x2 ;  /* 0x0000000417867211 */ /* 0x002fe200078610ff */
[----:B------:R-:W-:Y:S01]  /*113d0*/  IMAD.MOV.U32 R222, RZ, RZ, R212 ;  /* 0x000000ffffde7224 */ /* 0x000fe200078e00d4 */
[----:B------:R-:W-:Y:S01]  /*113e0*/  MOV R212, R132 ;  /* 0x0000008400d47202 */ /* 0x000fe20000000f00 */
[----:B------:R1:W-:Y:S01]  /*113f0*/  STL.64 [R1+0xde8], R136 ;  /* 0x000de88801007387 */ /* 0x0003e20000100a00 */
[----:B------:R-:W-:-:S02]  /*11400*/  LEA R132, P1, R22, R4, 0x2 ;  /* 0x0000000416847211 */ /* 0x000fc400078210ff */
[-C--:B------:R-:W-:Y:S01]  /*11410*/  LEA.HI.X.SX32 R135, R23, R0.reuse, 0x2, P3 ;  /* 0x0000000017877211 */ /* 0x080fe200018f16ff */
[----:B------:R-:W3:Y:S01]  /*11420*/  LDL.LU.64 R140, [R1+0x3678] ;  /* 0x00367800018c7983 */ /* 0x000ee20000300a00 */
[----:B------:R-:W-:-:S03]  /*11430*/  LEA.HI.X.SX32 R133, R22, R0, 0x2, P1 ;  /* 0x0000000016857211 */ /* 0x000fc600008f16ff */
[----:B------:R-:W2:Y:S01]  /*11440*/  LDL.LU.64 R138, [R1+0x3670] ;  /* 0x00367000018a7983 */ /* 0x000ea20000300a00 */
[----:B------:R-:W-:-:S03]  /*11450*/  LEA R206, P3, R21, R4, 0x2 ;  /* 0x0000000415ce7211 */ /* 0x000fc600078610ff */
[----:B-1----:R-:W2:Y:S04]  /*11460*/  LDL.LU.64 R136, [R1+0x3668] ;  /* 0x0036680001887983 */ /* 0x002ea80000300a00 */
[----:B------:R1:W-:Y:S01]  /*11470*/  STL.64 [R1+0x430], R130 ;  /* 0x0004308201007387 */ /* 0x0003e20000100a00 */
[----:B------:R-:W-:Y:S02]  /*11480*/  IMAD.MOV.U32 R22, RZ, RZ, R206 ;  /* 0x000000ffff167224 */ /* 0x000fe400078e00ce */
[----:B------:R-:W-:Y:S01]  /*11490*/  IMAD.MOV.U32 R23, RZ, RZ, R207 ;  /* 0x000000ffff177224 */ /* 0x000fe200078e00cf */
[----:B------:R-:W-:Y:S01]  /*114a0*/  LEA.HI.X.SX32 R23, R21, R0, 0x2, P3 ;  /* 0x0000000015177211 */ /* 0x000fe200018f16ff */
[----:B-1----:R-:W2:Y:S04]  /*114b0*/  LDL.LU.64 R130, [R1+0x3660] ;  /* 0x0036600001827983 */ /* 0x002ea80000300a00 */
[----:B------:R1:W-:Y:S01]  /*114c0*/  STL.64 [R1+0x428], R134 ;  /* 0x0004288601007387 */ /* 0x0003e20000100a00 */
[----:B------:R-:W-:Y:S01]  /*114d0*/  LEA R22, P3, R19, R4, 0x2 ;  /* 0x0000000413167211 */ /* 0x000fe200078610ff */
[----:B------:R-:W-:-:S02]  /*114e0*/  IMAD R18, R18, c[0x0][0x190], RZ ;  /* 0x0000640012127a24 */ /* 0x000fc400078e02ff */
[----:B-1----:R-:W2:Y:S04]  /*114f0*/  LDL.LU.64 R134, [R1+0x3658] ;  /* 0x0036580001867983 */ /* 0x002ea80000300a00 */
[----:B------:R1:W-:Y:S01]  /*11500*/  STL.64 [R1+0x420], R132 ;  /* 0x0004208401007387 */ /* 0x0003e20000100a00 */
[----:B------:R-:W-:-:S03]  /*11510*/  IMAD R17, R17, c[0x0][0x190], RZ ;  /* 0x0000640011117a24 */ /* 0x000fc600078e02ff */
[----:B-1----:R-:W2:Y:S04]  /*11520*/  LDL.LU.64 R132, [R1+0x3650] ;  /* 0x0036500001847983 */ /* 0x002ea80000300a00 */
[----:B------:R1:W-:Y:S04]  /*11530*/  STL [R1+0x418], R206 ;  /* 0x000418ce01007387 */ /* 0x0003e80000100800 */
[----:B------:R1:W-:Y:S02]  /*11540*/  STL [R1+0x41c], R23 ;  /* 0x00041c1701007387 */ /* 0x0003e40000100800 */
[----:B-1----:R-:W-:-:S04]  /*11550*/  LEA R206, P1, R20, R4, 0x2 ;  /* 0x0000000414ce7211 */ /* 0x002fc800078210ff */
[-C--:B------:R-:W-:Y:S02]  /*11560*/  LEA.HI.X.SX32 R207, R20, R0.reuse, 0x2, P1 ;  /* 0x0000000014cf7211 */ /* 0x080fe400008f16ff */
[----:B------:R-:W-:Y:S01]  /*11570*/  LEA.HI.X.SX32 R23, R19, R0, 0x2, P3 ;  /* 0x0000000013177211 */ /* 0x000fe200018f16ff */
[----:B------:R-:W-:Y:S02]  /*11580*/  IMAD R16, R16, c[0x0][0x190], RZ ;  /* 0x0000640010107a24 */ /* 0x000fe400078e02ff */
[----:B------:R1:W-:Y:S01]  /*11590*/  STL.64 [R1+0x410], R206 ;  /* 0x000410ce01007387 */ /* 0x0003e20000100a00 */
[----:B------:R-:W-:-:S03]  /*115a0*/  IMAD R15, R15, c[0x0][0x190], RZ ;  /* 0x000064000f0f7a24 */ /* 0x000fc600078e02ff */
[----:B------:R1:W-:Y:S01]  /*115b0*/  STL.64 [R1+0x408], R22 ;  /* 0x0004081601007387 */ /* 0x0003e20000100a00 */
[----:B------:R-:W-:Y:S01]  /*115c0*/  IMAD R14, R14, c[0x0][0x190], RZ ;  /* 0x000064000e0e7a24 */ /* 0x000fe200078e02ff */
[CC--:B-1----:R-:W-:Y:S02]  /*115d0*/  LEA R206, P1, R18.reuse, R4.reuse, 0x2 ;  /* 0x0000000412ce7211 */ /* 0x0c2fe400078210ff */
[C---:B------:R-:W-:Y:S02]  /*115e0*/  LEA R22, P3, R17.reuse, R4, 0x2 ;  /* 0x0000000411167211 */ /* 0x040fe400078610ff */
[----:B------:R-:W-:Y:S02]  /*115f0*/  LEA.HI.X.SX32 R207, R18, R0, 0x2, P1 ;  /* 0x0000000012cf7211 */ /* 0x000fe400008f16ff */
[----:B------:R-:W-:Y:S02]  /*11600*/  LEA R20, P1, R16, R4, 0x2 ;  /* 0x0000000410147211 */ /* 0x000fe400078210ff */
[----:B------:R-:W-:-:S02]  /*11610*/  LEA.HI.X.SX32 R23, R17, R0, 0x2, P3 ;  /* 0x0000000011177211 */ /* 0x000fc400018f16ff */
[----:B------:R-:W-:Y:S02]  /*11620*/  LEA R18, P3, R15, R4, 0x2 ;  /* 0x000000040f127211 */ /* 0x000fe400078610ff */
[----:B------:R-:W-:Y:S02]  /*11630*/  LEA.HI.X.SX32 R21, R16, R0, 0x2, P1 ;  /* 0x0000000010157211 */ /* 0x000fe400008f16ff */
[C---:B------:R-:W-:Y:S01]  /*11640*/  LEA R16, P1, R14.reuse, R4, 0x2 ;  /* 0x000000040e107211 */ /* 0x040fe200078210ff */
[----:B------:R-:W-:Y:S01]  /*11650*/  IMAD R13, R13, c[0x0][0x190], RZ ;  /* 0x000064000d0d7a24 */ /* 0x000fe200078e02ff */
[-C--:B------:R-:W-:Y:S01]  /*11660*/  LEA.HI.X.SX32 R19, R15, R0.reuse, 0x2, P3 ;  /* 0x000000000f137211 */ /* 0x080fe200018f16ff */
[----:B------:R-:W-:Y:S01]  /*11670*/  STL.64 [R1+0x400], R206 ;  /* 0x000400ce01007387 */ /* 0x000fe20000100a00 */
[----:B------:R-:W-:-:S03]  /*11680*/  LEA.HI.X.SX32 R17, R14, R0, 0x2, P1 ;  /* 0x000000000e117211 */ /* 0x000fc600008f16ff */
[----:B------:R-:W-:Y:S04]  /*11690*/  STL.64 [R1+0x3f8], R22 ;  /* 0x0003f81601007387 */ /* 0x000fe80000100a00 */
[----:B------:R-:W-:Y:S04]  /*116a0*/  STL.64 [R1+0x3f0], R20 ;  /* 0x0003f01401007387 */ /* 0x000fe80000100a00 */
[----:B------:R1:W-:Y:S04]  /*116b0*/  STL.64 [R1+0x3e8], R18 ;  /* 0x0003e81201007387 */ /* 0x0003e80000100a00 */
[----:B------:R1:W-:Y:S02]  /*116c0*/  STL.64 [R1+0x3e0], R16 ;  /* 0x0003e01001007387 */ /* 0x0003e40000100a00 */
[----:B-1----:R-:W-:-:S02]  /*116d0*/  LEA R18, P3, R13, R4, 0x2 ;  /* 0x000000040d127211 */ /* 0x002fc400078610ff */
[C---:B------:R-:W-:Y:S02]  /*116e0*/  LEA R16, P1, R12.reuse, R4, 0x2 ;  /* 0x000000040c107211 */ /* 0x040fe400078210ff */
[----:B------:R-:W-:Y:S02]  /*116f0*/  LEA.HI.X.SX32 R19, R13, R0, 0x2, P3 ;  /* 0x000000000d137211 */ /* 0x000fe400018f16ff */
[C---:B------:R-:W-:Y:S02]  /*11700*/  LEA R14, P3, R11.reuse, R4, 0x2 ;  /* 0x000000040b0e7211 */ /* 0x040fe400078610ff */
[-C--:B------:R-:W-:Y:S02]  /*11710*/  LEA.HI.X.SX32 R17, R12, R0.reuse, 0x2, P1 ;  /* 0x000000000c117211 */ /* 0x080fe400008f16ff */
[----:B------:R-:W-:-:S03]  /*11720*/  LEA.HI.X.SX32 R15, R11, R0, 0x2, P3 ;  /* 0x000000000b0f7211 */ /* 0x000fc600018f16ff */
[----:B------:R1:W-:Y:S04]  /*11730*/  STL.64 [R1+0x3d0], R16 ;  /* 0x0003d01001007387 */ /* 0x0003e80000100a00 */
[----:B------:R-:W-:Y:S04]  /*11740*/  STL.64 [R1+0x3d8], R18 ;  /* 0x0003d81201007387 */ /* 0x000fe80000100a00 */
[----:B------:R1:W-:Y:S02]  /*11750*/  STL.64 [R1+0x3c8], R14 ;  /* 0x0003c80e01007387 */ /* 0x0003e40000100a00 */
[----:B-1----:R-:W-:-:S04]  /*11760*/  LEA R16, P1, R10, R4, 0x2 ;  /* 0x000000040a107211 */ /* 0x002fc800078210ff */
[----:B------:R-:W-:Y:S02]  /*11770*/  LEA.HI.X.SX32 R17, R10, R0, 0x2, P1 ;  /* 0x000000000a117211 */ /* 0x000fe400008f16ff */
[CC--:B------:R-:W-:Y:S02]  /*11780*/  LEA R14, P3, R9.reuse, R4.reuse, 0x2 ;  /* 0x00000004090e7211 */ /* 0x0c0fe400078610ff */
[C---:B------:R-:W-:Y:S02]  /*11790*/  LEA R12, P1, R8.reuse, R4, 0x2 ;  /* 0x00000004080c7211 */ /* 0x040fe400078210ff */
[----:B------:R-:W-:Y:S02]  /*117a0*/  LEA.HI.X.SX32 R15, R9, R0, 0x2, P3 ;  /* 0x00000000090f7211 */ /* 0x000fe400018f16ff */
[----:B------:R-:W-:Y:S02]  /*117b0*/  LEA R10, P3, R7, R4, 0x2 ;  /* 0x00000004070a7211 */ /* 0x000fe400078610ff */
[----:B------:R-:W-:-:S02]  /*117c0*/  LEA.HI.X.SX32 R13, R8, R0, 0x2, P1 ;  /* 0x00000000080d7211 */ /* 0x000fc400008f16ff */
[C---:B------:R-:W-:Y:S02]  /*117d0*/  LEA R8, P1, R6.reuse, R4, 0x2 ;  /* 0x0000000406087211 */ /* 0x040fe400078210ff */
        /* <DEDUP_REMOVED lines=8> */
[----:B------:R-:W-:Y:S02]  /*11860*/  LEA R8, P1, R3, R4, 0x2 ;  /* 0x0000000403087211 */ /* 0x000fe400078210ff */
[----:B------:R-:W-:Y:S02]  /*11870*/  LEA.HI.X.SX32 R11, R5, R0, 0x2, P3 ;  /* 0x00000000050b7211 */ /* 0x000fe400018f16ff */
[C---:B------:R-:W-:Y:S02]  /*11880*/  LEA R6, P3, R2.reuse, R4, 0x2 ;  /* 0x0000000402067211 */ /* 0x040fe400078610ff */
[-C--:B------:R-:W-:Y:S01]  /*11890*/  LEA.HI.X.SX32 R9, R3, R0.reuse, 0x2, P1 ;  /* 0x0000000003097211 */ /* 0x080fe200008f16ff */
[----:B------:R-:W-:Y:S01]  /*118a0*/  IMAD R25, R25, c[0x0][0x190], RZ ;  /* 0x0000640019197a24 */ /* 0x000fe200078e02ff */
[----:B------:R-:W-:Y:S01]  /*118b0*/  LEA.HI.X.SX32 R7, R2, R0, 0x2, P3 ;  /* 0x0000000002077211 */ /* 0x000fe200018f16ff */
[----:B------:R-:W-:Y:S02]  /*118c0*/  IMAD R26, R26, c[0x0][0x190], RZ ;  /* 0x000064001a1a7a24 */ /* 0x000fe400078e02ff */
[----:B------:R1:W-:Y:S01]  /*118d0*/  STL.64 [R1+0x390], R8 ;  /* 0x0003900801007387 */ /* 0x0003e20000100a00 */
[----:B------:R-:W-:-:S03]  /*118e0*/  IMAD R27, R27, c[0x0][0x190], RZ ;  /* 0x000064001b1b7a24 */ /* 0x000fc600078e02ff */
[----:B------:R-:W-:Y:S04]  /*118f0*/  STL.64 [R1+0x398], R10 ;  /* 0x0003980a01007387 */ /* 0x000fe80000100a00 */
[----:B------:R1:W-:Y:S02]  /*11900*/  STL.64 [R1+0x388], R6 ;  /* 0x0003880601007387 */ /* 0x0003e40000100a00 */
[----:B-1----:R-:W-:Y:S01]  /*11910*/  LEA R8, P1, R25, R4, 0x2 ;  /* 0x0000000419087211 */ /* 0x002fe200078210ff */
[----:B------:R-:W-:-:S03]  /*11920*/  IMAD R28, R28, c[0x0][0x190], RZ ;  /* 0x000064001c1c7a24 */ /* 0x000fc600078e02ff */
[----:B------:R-:W-:Y:S02]  /*11930*/  LEA.HI.X.SX32 R9, R25, R0, 0x2, P1 ;  /* 0x0000000019097211 */ /* 0x000fe400008f16ff */
[CC--:B------:R-:W-:Y:S02]  /*11940*/  LEA R6, P3, R26.reuse, R4.reuse, 0x2 ;  /* 0x000000041a067211 */ /* 0x0c0fe400078610ff */
[C---:B------:R-:W-:Y:S02]  /*11950*/  LEA R2, P1, R27.reuse, R4, 0x2 ;  /* 0x000000041b027211 */ /* 0x040fe400078210ff */
[-C--:B------:R-:W-:Y:S01]  /*11960*/  LEA.HI.X.SX32 R7, R26, R0.reuse, 0x2, P3 ;  /* 0x000000001a077211 */ /* 0x080fe200018f16ff */
[----:B------:R-:W-:Y:S01]  /*11970*/  STL.64 [R1+0x380], R8 ;  /* 0x0003800801007387 */ /* 0x000fe20000100a00 */
[----:B------:R-:W-:Y:S01]  /*11980*/  LEA.HI.X.SX32 R3, R27, R0, 0x2, P1 ;  /* 0x000000001b037211 */ /* 0x000fe200008f16ff */
[----:B------:R-:W-:Y:S02]  /*11990*/  IMAD R29, R29, c[0x0][0x190], RZ ;  /* 0x000064001d1d7a24 */ /* 0x000fe400078e02ff */
[----:B------:R1:W-:Y:S01]  /*119a0*/  STL.64 [R1+0x378], R6 ;  /* 0x0003780601007387 */ /* 0x0003e20000100a00 */
[----:B------:R-:W-:-:S03]  /*119b0*/  IMAD R30, R30, c[0x0][0x190], RZ ;  /* 0x000064001e1e7a24 */ /* 0x000fc600078e02ff */
[----:B------:R4:W-:Y:S01]  /*119c0*/  STL.64 [R1+0x370], R2 ;  /* 0x0003700201007387 */ /* 0x0009e20000100a00 */
[CC--:B-1----:R-:W-:Y:S02]  /*119d0*/  LEA R6, P3, R28.reuse, R4.reuse, 0x2 ;  /* 0x000000041c067211 */ /* 0x0c2fe400078610ff */
[----:B----4-:R-:W-:Y:S02]  /*119e0*/  LEA R2, P1, R29, R4, 0x2 ;  /* 0x000000041d027211 */ /* 0x010fe400078210ff */
[-C--:B------:R-:W-:Y:S01]  /*119f0*/  LEA.HI.X.SX32 R7, R28, R0.reuse, 0x2, P3 ;  /* 0x000000001c077211 */ /* 0x080fe200018f16ff */
[----:B------:R-:W-:Y:S01]  /*11a00*/  IMAD R31, R31, c[0x0][0x190], RZ ;  /* 0x000064001f1f7a24 */ /* 0x000fe200078e02ff */
[----:B------:R-:W-:-:S03]  /*11a10*/  LEA.HI.X.SX32 R3, R29, R0, 0x2, P1 ;  /* 0x000000001d037211 */ /* 0x000fc600008f16ff */
        /* <DEDUP_REMOVED lines=8> */
[----:B------:R1:W-:Y:S04]  /*11aa0*/  STL.64 [R1+0x358], R6 ;  /* 0x0003580601007387 */ /* 0x0003e80000100a00 */
[----:B------:R4:W-:Y:S01]  /*11ab0*/  STL.64 [R1+0x350], R2 ;  /* 0x0003500201007387 */ /* 0x0009e20000100a00 */
[CC--:B-1----:R-:W-:Y:S02]  /*11ac0*/  LEA R6, P3, R32.reuse, R4.reuse, 0x2 ;  /* 0x0000000420067211 */ /* 0x0c2fe400078610ff */
[C---:B----4-:R-:W-:Y:S02]  /*11ad0*/  LEA R2, P1, R33.reuse, R4, 0x2 ;  /* 0x0000000421027211 */ /* 0x050fe400078210ff */
[-C--:B------:R-:W-:Y:S02]  /*11ae0*/  LEA.HI.X.SX32 R7, R32, R0.reuse, 0x2, P3 ;  /* 0x0000000020077211 */ /* 0x080fe400018f16ff */
[----:B------:R-:W-:-:S03]  /*11af0*/  LEA.HI.X.SX32 R3, R33, R0, 0x2, P1 ;  /* 0x0000000021037211 */ /* 0x000fc600008f16ff */
[----:B------:R1:W-:Y:S04]  /*11b00*/  STL.64 [R1+0x348], R6 ;  /* 0x0003480601007387 */ /* 0x0003e80000100a00 */
[----:B------:R4:W-:Y:S01]  /*11b10*/  STL.64 [R1+0x340], R2 ;  /* 0x0003400201007387 */ /* 0x0009e20000100a00 */
[CC--:B-1----:R-:W-:Y:S02]  /*11b20*/  LEA R6, P3, R152.reuse, R4.reuse, 0x2 ;  /* 0x0000000498067211 */ /* 0x0c2fe400078610ff */
[C---:B----4-:R-:W-:Y:S02]  /*11b30*/  LEA R2, P1, R153.reuse, R4, 0x2 ;  /* 0x0000000499027211 */ /* 0x050fe400078210ff */
[-C--:B------:R-:W-:Y:S01]  /*11b40*/  LEA.HI.X.SX32 R7, R152, R0.reuse, 0x2, P3 ;  /* 0x0000000098077211 */ /* 0x080fe200018f16ff */
[----:B------:R-:W-:Y:S01]  /*11b50*/  IMAD R34, R34, c[0x0][0x190], RZ ;  /* 0x0000640022227a24 */ /* 0x000fe200078e02ff */
[----:B------:R-:W-:-:S03]  /*11b60*/  LEA.HI.X.SX32 R3, R153, R0, 0x2, P1 ;  /* 0x0000000099037211 */ /* 0x000fc600008f16ff */
[----:B------:R1:W-:Y:S01]  /*11b70*/  STL.64 [R1+0x338], R6 ;  /* 0x0003380601007387 */ /* 0x0003e20000100a00 */
[----:B------:R-:W-:-:S03]  /*11b80*/  IMAD R35, R35, c[0x0][0x190], RZ ;  /* 0x0000640023237a24 */ /* 0x000fc600078e02ff */
[----:B------:R4:W-:Y:S01]  /*11b90*/  STL.64 [R1+0x330], R2 ;  /* 0x0003300201007387 */ /* 0x0009e20000100a00 */
[-C--:B-1----:R-:W-:Y:S02]  /*11ba0*/  LEA R6, P3, R154, R4.reuse, 0x2 ;  /* 0x000000049a067211 */ /* 0x082fe400078610ff */
        /* <DEDUP_REMOVED lines=203> */
[----:B------:R-:W-:Y:S01]  /*12860*/  LEA.HI.X.SX32 R3, R84, R0, 0x2, P1 ;  /* 0x0000000054037211 */ /* 0x000fe200008f16ff */
[----:B------:R-:W-:Y:S02]  /*12870*/  IMAD R87, R87, c[0x0][0x190], RZ ;  /* 0x0000640057577a24 */ /* 0x000fe400078e02ff */
[----:B------:R1:W-:Y:S01]  /*12880*/  STL.64 [R1+0x198], R6 ;  /* 0x0001980601007387 */ /* 0x0003e20000100a00 */
[----:B------:R-:W-:-:S03]  /*12890*/  IMAD R88, R88, c[0x0][0x190], RZ ;  /* 0x0000640058587a24 */ /* 0x000fc600078e02ff */
[----:B------:R4:W-:Y:S01]  /*128a0*/  STL.64 [R1+0x190], R2 ;  /* 0x0001900201007387 */ /* 0x0009e20000100a00 */
[CC--:B-1----:R-:W-:Y:S02]  /*128b0*/  LEA R6, P3, R85.reuse, R4.reuse, 0x2 ;  /* 0x0000000455067211 */ /* 0x0c2fe400078610ff */
[C---:B----4-:R-:W-:Y:S02]  /*128c0*/  LEA R2, P1, R86.reuse, R4, 0x2 ;  /* 0x0000000456027211 */ /* 0x050fe400078210ff */
[----:B------:R-:W-:Y:S02]  /*128d0*/  LEA.HI.X.SX32 R7, R85, R0, 0x2, P3 ;  /* 0x0000000055077211 */ /* 0x000fe400018f16ff */
[C---:B------:R-:W-:Y:S02]  /*128e0*/  LEA R10, P3, R87.reuse, R4, 0x2 ;  /* 0x00000004570a7211 */ /* 0x040fe400078610ff */
[-C--:B------:R-:W-:Y:S01]  /*128f0*/  LEA.HI.X.SX32 R3, R86, R0.reuse, 0x2, P1 ;  /* 0x0000000056037211 */ /* 0x080fe200008f16ff */
[----:B------:R1:W-:Y:S01]  /*12900*/  STL.64 [R1+0x188], R6 ;  /* 0x0001880601007387 */ /* 0x0003e20000100a00 */
[----:B------:R-:W-:Y:S01]  /*12910*/  LEA.HI.X.SX32 R11, R87, R0, 0x2, P3 ;  /* 0x00000000570b7211 */ /* 0x000fe200018f16ff */
[----:B------:R-:W-:-:S02]  /*12920*/  IMAD R89, R89, c[0x0][0x190], RZ ;  /* 0x0000640059597a24 */ /* 0x000fc400078e02ff */
[----:B------:R-:W-:Y:S01]  /*12930*/  STL.64 [R1+0x180], R2 ;  /* 0x0001800201007387 */ /* 0x000fe20000100a00 */
[----:B------:R-:W-:-:S03]  /*12940*/  IMAD R90, R90, c[0x0][0x190], RZ ;  /* 0x000064005a5a7a24 */ /* 0x000fc600078e02ff */
[----:B------:R4:W-:Y:S01]  /*12950*/  STL.64 [R1+0x178], R10 ;  /* 0x0001780a01007387 */ /* 0x0009e20000100a00 */
[----:B-1----:R-:W-:-:S04]  /*12960*/  LEA R6, P1, R88, R4, 0x2 ;  /* 0x0000000458067211 */ /* 0x002fc800078210ff */
[----:B------:R-:W-:Y:S02]  /*12970*/  LEA.HI.X.SX32 R7, R88, R0, 0x2, P1 ;  /* 0x0000000058077211 */ /* 0x000fe400008f16ff */
[----:B----4-:R-:W-:-:S03]  /*12980*/  LEA R10, P3, R89, R4, 0x2 ;  /* 0x00000004590a7211 */ /* 0x010fc600078610ff */
[----:B------:R1:W-:Y:S01]  /*12990*/  STL.64 [R1+0x170], R6 ;  /* 0x0001700601007387 */ /* 0x0003e20000100a00 */
[----:B------:R-:W-:Y:S01]  /*129a0*/  IMAD R91, R91, c[0x0][0x190], RZ ;  /* 0x000064005b5b7a24 */ /* 0x000fe200078e02ff */
[----:B------:R-:W-:Y:S01]  /*129b0*/  LEA.HI.X.SX32 R11, R89, R0, 0x2, P3 ;  /* 0x00000000590b7211 */ /* 0x000fe200018f16ff */
[----:B------:R-:W-:Y:S02]  /*129c0*/  IMAD R92, R92, c[0x0][0x190], RZ ;  /* 0x000064005c5c7a24 */ /* 0x000fe400078e02ff */
[----:B------:R-:W-:Y:S02]  /*129d0*/  IMAD R93, R93, c[0x0][0x190], RZ ;  /* 0x000064005d5d7a24 */ /* 0x000fe400078e02ff */
[----:B------:R4:W-:Y:S01]  /*129e0*/  STL.64 [R1+0x168], R10 ;  /* 0x0001680a01007387 */ /* 0x0009e20000100a00 */
[----:B-1----:R-:W-:-:S04]  /*129f0*/  LEA R6, P1, R90, R4, 0x2 ;  /* 0x000000045a067211 */ /* 0x002fc800078210ff */
[----:B------:R-:W-:Y:S02]  /*12a00*/  LEA.HI.X.SX32 R7, R90, R0, 0x2, P1 ;  /* 0x000000005a077211 */ /* 0x000fe400008f16ff */
[----:B----4-:R-:W-:-:S03]  /*12a10*/  LEA R10, P3, R91, R4, 0x2 ;  /* 0x000000045b0a7211 */ /* 0x010fc600078610ff */
[----:B------:R1:W-:Y:S01]  /*12a20*/  STL.64 [R1+0x160], R6 ;  /* 0x0001600601007387 */ /* 0x0003e20000100a00 */
[----:B------:R-:W-:Y:S01]  /*12a30*/  IMAD R94, R94, c[0x0][0x190], RZ ;  /* 0x000064005e5e7a24 */ /* 0x000fe200078e02ff */
[----:B------:R-:W-:Y:S02]  /*12a40*/  LEA.HI.X.SX32 R11, R91, R0, 0x2, P3 ;  /* 0x000000005b0b7211 */ /* 0x000fe400018f16ff */
[-C--:B------:R-:W-:Y:S01]  /*12a50*/  LEA R14, P3, R93, R4.reuse, 0x2 ;  /* 0x000000045d0e7211 */ /* 0x080fe200078610ff */
[----:B------:R-:W-:Y:S02]  /*12a60*/  IMAD R95, R95, c[0x0][0x190], RZ ;  /* 0x000064005f5f7a24 */ /* 0x000fe400078e02ff */
[----:B------:R4:W-:Y:S01]  /*12a70*/  STL.64 [R1+0x158], R10 ;  /* 0x0001580a01007387 */ /* 0x0009e20000100a00 */
[----:B-1----:R-:W-:Y:S02]  /*12a80*/  LEA R6, P1, R92, R4, 0x2 ;  /* 0x000000045c067211 */ /* 0x002fe400078210ff */
[----:B------:R-:W-:-:S02]  /*12a90*/  LEA.HI.X.SX32 R15, R93, R0, 0x2, P3 ;  /* 0x000000005d0f7211 */ /* 0x000fc400018f16ff */
[----:B------:R-:W-:Y:S02]  /*12aa0*/  LEA.HI.X.SX32 R7, R92, R0, 0x2, P1 ;  /* 0x000000005c077211 */ /* 0x000fe400008f16ff */
[----:B----4-:R-:W-:-:S03]  /*12ab0*/  LEA R10, P1, R94, R4, 0x2 ;  /* 0x000000045e0a7211 */ /* 0x010fc600078210ff */
[----:B------:R-:W-:Y:S01]  /*12ac0*/  STL.64 [R1+0x150], R6 ;  /* 0x0001500601007387 */ /* 0x000fe20000100a00 */
[----:B------:R-:W-:Y:S01]  /*12ad0*/  IMAD R96, R96, c[0x0][0x190], RZ ;  /* 0x0000640060607a24 */ /* 0x000fe200078e02ff */
[----:B------:R-:W-:Y:S02]  /*12ae0*/  LEA.HI.X.SX32 R11, R94, R0, 0x2, P1 ;  /* 0x000000005e0b7211 */ /* 0x000fe400008f16ff */
        /* <DEDUP_REMOVED lines=71> */
[----:B-1----:R-:W-:Y:S01]  /*12f60*/  LEA R20, P1, R112, R4, 0x2 ;  /* 0x0000000470147211 */ /* 0x002fe200078210ff */
[----:B------:R-:W-:-:S03]  /*12f70*/  IMAD R115, R115, c[0x0][0x190], RZ ;  /* 0x0000640073737a24 */ /* 0x000fc600078e02ff */
        /* <DEDUP_REMOVED lines=18> */
[----:B------:R-:W-:Y:S01]  /*130a0*/  IMAD R120, R120, c[0x0][0x190], RZ ;  /* 0x0000640078787a24 */ /* 0x000fe200078e02ff */
        /* <DEDUP_REMOVED lines=41> */
[----:B--2---:R-:W-:-:S03]  /*13340*/  IMAD R130, R130, c[0x0][0x190], RZ ;  /* 0x0000640082827a24 */ /* 0x004fc600078e02ff */
[----:B------:R2:W-:Y:S01]  /*13350*/  STL.64 [R1+0x38], R30 ;  /* 0x0000381e01007387 */ /* 0x0005e20000100a00 */
[----:B-1----:R-:W-:-:S04]  /*13360*/  LEA R28, P1, R128, R4, 0x2 ;  /* 0x00000004801c7211 */ /* 0x002fc800078210ff */
[----:B------:R-:W-:Y:S02]  /*13370*/  LEA.HI.X.SX32 R29, R128, R0, 0x2, P1 ;  /* 0x00000000801d7211 */ /* 0x000fe400008f16ff */
[----:B--2---:R-:W-:Y:S01]  /*13380*/  LEA R30, P3, R129, R4, 0x2 ;  /* 0x00000004811e7211 */ /* 0x004fe200078610ff */
[----:B------:R-:W-:Y:S02]  /*13390*/  IMAD R131, R131, c[0x0][0x190], RZ ;  /* 0x0000640083837a24 */ /* 0x000fe400078e02ff */
[----:B------:R1:W-:Y:S01]  /*133a0*/  STL.64 [R1+0x30], R28 ;  /* 0x0000301c01007387 */ /* 0x0003e20000100a00 */
[----:B------:R-:W-:Y:S01]  /*133b0*/  IMAD R132, R132, c[0x0][0x190], RZ ;  /* 0x0000640084847a24 */ /* 0x000fe200078e02ff */
[----:B------:R-:W-:Y:S02]  /*133c0*/  LEA.HI.X.SX32 R31, R129, R0, 0x2, P3 ;  /* 0x00000000811f7211 */ /* 0x000fe400018f16ff */
[----:B------:R-:W-:-:S03]  /*133d0*/  LEA R32, P3, R131, R4, 0x2 ;  /* 0x0000000483207211 */ /* 0x000fc600078610ff */
[----:B------:R2:W-:Y:S01]  /*133e0*/  STL.64 [R1+0x28], R30 ;  /* 0x0000281e01007387 */ /* 0x0005e20000100a00 */
[----:B-1----:R-:W-:-:S04]  /*133f0*/  LEA R28, P1, R130, R4, 0x2 ;  /* 0x00000004821c7211 */ /* 0x002fc800078210ff */
[----:B------:R-:W-:Y:S02]  /*13400*/  LEA.HI.X.SX32 R29, R130, R0, 0x2, P1 ;  /* 0x00000000821d7211 */ /* 0x000fe400008f16ff */
[----:B--2---:R-:W-:Y:S01]  /*13410*/  LEA R30, P1, R132, R4, 0x2 ;  /* 0x00000004841e7211 */ /* 0x004fe200078210ff */
[----:B------:R-:W-:Y:S01]  /*13420*/  IMAD R133, R133, c[0x0][0x190], RZ ;  /* 0x0000640085857a24 */ /* 0x000fe200078e02ff */
[-C--:B------:R-:W-:Y:S01]  /*13430*/  LEA.HI.X.SX32 R33, R131, R0.reuse, 0x2, P3 ;  /* 0x0000000083217211 */ /* 0x080fe200018f16ff */
[----:B------:R-:W-:Y:S01]  /*13440*/  IMAD R134, R134, c[0x0][0x190], RZ ;  /* 0x0000640086867a24 */ /* 0x000fe200078e02ff */
[----:B------:R-:W-:Y:S01]  /*13450*/  LEA.HI.X.SX32 R31, R132, R0, 0x2, P1 ;  /* 0x00000000841f7211 */ /* 0x000fe200008f16ff */
[----:B------:R-:W-:Y:S04]  /*13460*/  STL.64 [R1+0x20], R28 ;  /* 0x0000201c01007387 */ /* 0x000fe80000100a00 */
[----:B------:R1:W-:Y:S04]  /*13470*/  STL.64 [R1+0x18], R32 ;  /* 0x0000182001007387 */ /* 0x0003e80000100a00 */
[----:B------:R2:W-:Y:S01]  /*13480*/  STL.64 [R1+0x10], R30 ;  /* 0x0000101e01007387 */ /* 0x0005e20000100a00 */
[----:B-1----:R-:W-:-:S02]  /*13490*/  LEA R32, P3, R133, R4, 0x2 ;  /* 0x0000000485207211 */ /* 0x002fc400078610ff */
[C---:B--2---:R-:W-:Y:S02]  /*134a0*/  LEA R30, P1, R134.reuse, R4, 0x2 ;  /* 0x00000004861e7211 */ /* 0x044fe400078210ff */
[-C--:B------:R-:W-:Y:S02]  /*134b0*/  LEA.HI.X.SX32 R33, R133, R0.reuse, 0x2, P3 ;  /* 0x0000000085217211 */ /* 0x080fe400018f16ff */
[----:B------:R-:W-:-:S03]  /*134c0*/  LEA.HI.X.SX32 R31, R134, R0, 0x2, P1 ;  /* 0x00000000861f7211 */ /* 0x000fc600008f16ff */
[----:B------:R-:W-:Y:S04]  /*134d0*/  STL.64 [R1+0x8], R32 ;  /* 0x0000082001007387 */ /* 0x000fe80000100a00 */
[----:B------:R1:W-:Y:S04]  /*134e0*/  STL.64 [R1], R30 ;  /* 0x0000001e01007387 */ /* 0x0003e80000100a00 */
[----:B------:R-:W2:Y:S01]  /*134f0*/  LDL.LU R68, [R1+0x438] ;  /* 0x0004380001447983 */ /* 0x000ea20000300800 */
[----:B------:R-:W-:Y:S02]  /*13500*/  IMAD R136, R136, c[0x0][0x190], RZ ;  /* 0x0000640088887a24 */ /* 0x000fe400078e02ff */
[----:B------:R-:W-:-:S02]  /*13510*/  IMAD R41, R238, c[0x0][0x190], RZ ;  /* 0x00006400ee297a24 */ /* 0x000fc400078e02ff */
[----:B------:R-:W-:Y:S01]  /*13520*/  IMAD R138, R138, c[0x0][0x190], RZ ;  /* 0x000064008a8a7a24 */ /* 0x000fe200078e02ff */
[C---:B------:R-:W-:Y:S01]  /*13530*/  LEA R238, P1, R136.reuse, R4, 0x2 ;  /* 0x0000000488ee7211 */ /* 0x040fe200078210ff */
[----:B------:R-:W-:Y:S02]  /*13540*/  IMAD R135, R135, c[0x0][0x190], RZ ;  /* 0x0000640087877a24 */ /* 0x000fe400078e02ff */
[----:B------:R-:W-:Y:S01]  /*13550*/  IMAD.MOV.U32 R59, RZ, RZ, R239 ;  /* 0x000000ffff3b7224 */ /* 0x000fe200078e00ef */
[----:B------:R-:W-:Y:S01]  /*13560*/  LEA.HI.X.SX32 R239, R136, R0, 0x2, P1 ;  /* 0x0000000088ef7211 */ /* 0x000fe200008f16ff */
[----:B------:R-:W-:Y:S01]  /*13570*/  IMAD.MOV.U32 R57, RZ, RZ, R234 ;  /* 0x000000ffff397224 */ /* 0x000fe200078e00ea */
[-C--:B------:R-:W-:Y:S01]  /*13580*/  LEA R234, P1, R138, R4.reuse, 0x2 ;  /* 0x000000048aea7211 */ /* 0x080fe200078210ff */
[----:B---3--:R-:W-:Y:S02]  /*13590*/  IMAD R140, R140, c[0x0][0x190], RZ ;  /* 0x000064008c8c7a24 */ /* 0x008fe400078e02ff */
[----:B------:R-:W-:Y:S01]  /*135a0*/  IMAD R39, R240, c[0x0][0x190], RZ ;  /* 0x00006400f0277a24 */ /* 0x000fe200078e02ff */
[----:B------:R-:W-:Y:S01]  /*135b0*/  LEA R240, P3, R135, R4, 0x2 ;  /* 0x0000000487f07211 */ /* 0x000fe200078610ff */
[----:B------:R-:W-:Y:S01]  /*135c0*/  IMAD R137, R137, c[0x0][0x190], RZ ;  /* 0x0000640089897a24 */ /* 0x000fe200078e02ff */
[----:B------:R-:W-:Y:S01]  /*135d0*/  MOV R153, R235 ;  /* 0x000000eb00997202 */ /* 0x000fe20000000f00 */
[----:B------:R-:W-:Y:S01]  /*135e0*/  IMAD.MOV.U32 R56, RZ, RZ, R230 ;  /* 0x000000ffff387224 */ /* 0x000fe200078e00e6 */
[----:B------:R-:W-:Y:S01]  /*135f0*/  LEA.HI.X.SX32 R235, R138, R0, 0x2, P1 ;  /* 0x000000008aeb7211 */ /* 0x000fe200008f16ff */
[----:B------:R-:W-:Y:S01]  /*13600*/  IMAD R142, R142, c[0x0][0x190], RZ ;  /* 0x000064008e8e7a24 */ /* 0x000fe200078e02ff */
[C---:B------:R-:W-:Y:S01]  /*13610*/  LEA R230, P1, R140.reuse, R4, 0x2 ;  /* 0x000000048ce67211 */ /* 0x040fe200078210ff */
[----:B------:R-:W-:Y:S01]  /*13620*/  IMAD.MOV.U32 R42, RZ, RZ, R236 ;  /* 0x000000ffff2a7224 */ /* 0x000fe200078e00ec */
[----:B------:R-:W-:Y:S01]  /*13630*/  LEA.HI.X.SX32 R241, R135, R0, 0x2, P3 ;  /* 0x0000000087f17211 */ /* 0x000fe200018f16ff */
[----:B------:R-:W-:Y:S01]  /*13640*/  IMAD R139, R139, c[0x0][0x190], RZ ;  /* 0x000064008b8b7a24 */ /* 0x000fe200078e02ff */
[----:B------:R-:W-:Y:S01]  /*13650*/  LEA R236, P3, R137, R4, 0x2 ;  /* 0x0000000489ec7211 */ /* 0x000fe200078610ff */
[----:B------:R-:W-:Y:S01]  /*13660*/  IMAD.MOV.U32 R242, RZ, RZ, R231 ;  /* 0x000000fffff27224 */ /* 0x000fe200078e00e7 */
[----:B------:R-:W-:Y:S01]  /*13670*/  LEA.HI.X.SX32 R231, R140, R0, 0x2, P1 ;  /* 0x000000008ce77211 */ /* 0x000fe200008f16ff */
[----:B------:R-:W-:Y:S01]  /*13680*/  IMAD.MOV.U32 R58, RZ, RZ, R226 ;  /* 0x000000ffff3a7224 */ /* 0x000fe200078e00e2 */
[----:B------:R-:W-:Y:S01]  /*13690*/  LEA R226, P1, R142, R4, 0x2 ;  /* 0x000000048ee27211 */ /* 0x000fe200078210ff */
[----:B------:R-:W-:Y:S01]  /*136a0*/  IMAD R144, R144, c[0x0][0x190], RZ ;  /* 0x0000640090907a24 */ /* 0x000fe200078e02ff */
[----:B------:R-:W-:Y:S01]  /*136b0*/  MOV R43, R232 ;  /* 0x000000e8002b7202 */ /* 0x000fe20000000f00 */
[----:B------:R-:W-:Y:S01]  /*136c0*/  IMAD R40, R237, c[0x0][0x190], RZ ;  /* 0x00006400ed287a24 */ /* 0x000fe200078e02ff */
[----:B------:R-:W-:Y:S01]  /*136d0*/  LEA.HI.X.SX32 R237, R137, R0, 0x2, P3 ;  /* 0x0000000089ed7211 */ /* 0x000fe200018f16ff */
[----:B------:R-:W-:Y:S01]  /*136e0*/  IMAD R141, R141, c[0x0][0x190], RZ ;  /* 0x000064008d8d7a24 */ /* 0x000fe200078e02ff */
[C---:B------:R-:W-:Y:S01]  /*136f0*/  LEA R232, P3, R139.reuse, R4, 0x2 ;  /* 0x000000048be87211 */ /* 0x040fe200078610ff */
[----:B------:R-:W-:Y:S01]  /*13700*/  IMAD.MOV.U32 R44, RZ, RZ, R227 ;  /* 0x000000ffff2c7224 */ /* 0x000fe200078e00e3 */
[----:B------:R-:W-:Y:S01]  /*13710*/  LEA.HI.X.SX32 R227, R142, R0, 0x2, P1 ;  /* 0x000000008ee37211 */ /* 0x000fe200008f16ff */
[----:B------:R-:W-:Y:S01]  /*13720*/  IMAD.MOV.U32 R45, RZ, RZ, R222 ;  /* 0x000000ffff2d7224 */ /* 0x000fe200078e00de */
        /* <DEDUP_REMOVED lines=21> */
[----:B------:R-:W-:-:S02]  /*13880*/  IMAD R150, R150, c[0x0][0x190], RZ ;  /* 0x0000640096967a24 */ /* 0x000fc400078e02ff */
        /* <DEDUP_REMOVED lines=8> */
[----:B------:R-:W-:Y:S01]  /*13910*/  IMAD.MOV.U32 R61, RZ, RZ, R216 ;  /* 0x000000ffff3d7224 */ /* 0x000fe200078e00d8 */
[----:B------:R-:W-:Y:S02]  /*13920*/  MOV R46, R221 ;  /* 0x000000dd002e7202 */ /* 0x000fe40000000f00 */
[----:B------:R-:W-:Y:S01]  /*13930*/  LEA R210, P1, R150, R4, 0x2 ;  /* 0x0000000496d27211 */ /* 0x000fe200078210ff */
[----:B------:R-:W-:Y:S01]  /*13940*/  IMAD R149, R149, c[0x0][0x190], RZ ;  /* 0x0000640095957a24 */ /* 0x000fe200078e02ff */
[----:B------:R-:W-:Y:S01]  /*13950*/  LEA.HI.X.SX32 R221, R145, R0, 0x2, P3 ;  /* 0x0000000091dd7211 */ /* 0x000fe200018f16ff */
[----:B------:R-:W-:Y:S01]  /*13960*/  IMAD.MOV.U32 R64, RZ, RZ, R211 ;  /* 0x000000ffff407224 */ /* 0x000fe200078e00d3 */
[----:B------:R-:W-:-:S02]  /*13970*/  LEA R216, P3, R147, R4, 0x2 ;  /* 0x0000000493d87211 */ /* 0x000fc400078610ff */
[----:B------:R-:W-:Y:S01]  /*13980*/  LEA.HI.X.SX32 R211, R150, R0, 0x2, P1 ;  /* 0x0000000096d37211 */ /* 0x000fe200008f16ff */
[----:B------:R-:W-:Y:S01]  /*13990*/  IMAD.MOV.U32 R65, RZ, RZ, R212 ;  /* 0x000000ffff417224 */ /* 0x000fe200078e00d4 */
[----:B------:R-:W-:Y:S02]  /*139a0*/  MOV R62, R217 ;  /* 0x000000d9003e7202 */ /* 0x000fe40000000f00 */
[----:B------:R-:W-:Y:S01]  /*139b0*/  LEA R206, P1, R39, R4, 0x2 ;  /* 0x0000000427ce7211 */ /* 0x000fe200078210ff */
[----:B------:R-:W-:Y:S01]  /*139c0*/  IMAD R151, R151, c[0x0][0x190], RZ ;  /* 0x0000640097977a24 */ /* 0x000fe200078e02ff */
[----:B------:R-:W-:Y:S02]  /*139d0*/  LEA.HI.X.SX32 R217, R147, R0, 0x2, P3 ;  /* 0x0000000093d97211 */ /* 0x000fe400018f16ff */
[----:B------:R-:W-:Y:S01]  /*139e0*/  LEA R212, P3, R149, R4, 0x2 ;  /* 0x0000000495d47211 */ /* 0x000fe200078610ff */
[----:B------:R-:W-:Y:S01]  /*139f0*/  IMAD R35, R202, c[0x0][0x190], RZ ;  /* 0x00006400ca237a24 */ /* 0x000fe200078e02ff */
[----:B------:R-:W-:Y:S01]  /*13a00*/  LEA.HI.X.SX32 R207, R39, R0, 0x2, P1 ;  /* 0x0000000027cf7211 */ /* 0x000fe200008f16ff */
[----:B------:R-:W-:Y:S01]  /*13a10*/  IMAD.MOV.U32 R63, RZ, RZ, R208 ;  /* 0x000000ffff3f7224 */ /* 0x000fe200078e00d0 */
[----:B------:R-:W-:-:S02]  /*13a20*/  MOV R54, R213 ;  /* 0x000000d500367202 */ /* 0x000fc40000000f00 */
[C---:B------:R-:W-:Y:S02]  /*13a30*/  LEA R202, P1, R40.reuse, R4, 0x2 ;  /* 0x0000000428ca7211 */ /* 0x040fe400078210ff */
[----:B------:R-:W-:Y:S01]  /*13a40*/  LEA.HI.X.SX32 R213, R149, R0, 0x2, P3 ;  /* 0x0000000095d57211 */ /* 0x000fe200018f16ff */
[----:B------:R-:W-:Y:S01]  /*13a50*/  IMAD.MOV.U32 R66, RZ, RZ, R209 ;  /* 0x000000ffff427224 */ /* 0x000fe200078e00d1 */
[----:B------:R-:W-:Y:S01]  /*13a60*/  LEA R208, P3, R151, R4, 0x2 ;  /* 0x0000000497d07211 */ /* 0x000fe200078610ff */
[----:B------:R-:W-:Y:S01]  /*13a70*/  IMAD R36, R203, c[0x0][0x190], RZ ;  /* 0x00006400cb247a24 */ /* 0x000fe200078e02ff */
[-C--:B------:R-:W-:Y:S01]  /*13a80*/  LEA.HI.X.SX32 R203, R40, R0.reuse, 0x2, P1 ;  /* 0x0000000028cb7211 */ /* 0x080fe200008f16ff */
[----:B------:R-:W-:Y:S01]  /*13a90*/  IMAD R37, R204, c[0x0][0x190], RZ ;  /* 0x00006400cc257a24 */ /* 0x000fe200078e02ff */
[----:B------:R-:W-:Y:S01]  /*13aa0*/  LEA.HI.X.SX32 R209, R151, R0, 0x2, P3 ;  /* 0x0000000097d17211 */ /* 0x000fe200018f16ff */
[----:B------:R-:W-:Y:S01]  /*13ab0*/  STL.64 [R1+0x3600], R240 ;  /* 0x003600f001007387 */ /* 0x000fe20000100a00 */
[----:B------:R-:W-:Y:S01]  /*13ac0*/  LEA R204, P3, R41, R4, 0x2 ;  /* 0x0000000429cc7211 */ /* 0x000fe200078610ff */
[----:B------:R-:W-:-:S02]  /*13ad0*/  IMAD R38, R205, c[0x0][0x190], RZ ;  /* 0x00006400cd267a24 */ /* 0x000fc400078e02ff */
[----:B------:R-:W-:Y:S01]  /*13ae0*/  STL.64 [R1+0x3608], R238 ;  /* 0x003608ee01007387 */ /* 0x000fe20000100a00 */
[----:B------:R-:W-:-:S03]  /*13af0*/  LEA.HI.X.SX32 R205, R41, R0, 0x2, P3 ;  /* 0x0000000029cd7211 */ /* 0x000fc600018f16ff */
[----:B------:R3:W-:Y:S04]  /*13b00*/  STL.64 [R1+0x3610], R236 ;  /* 0x003610ec01007387 */ /* 0x0007e80000100a00 */
[----:B------:R-:W-:Y:S04]  /*13b10*/  STL.64 [R1+0x3618], R234 ;  /* 0x003618ea01007387 */ /* 0x000fe80000100a00 */
[----:B------:R-:W-:Y:S04]  /*13b20*/  STL.64 [R1+0x3620], R232 ;  /* 0x003620e801007387 */ /* 0x000fe80000100a00 */
[----:B------:R4:W-:Y:S04]  /*13b30*/  STL.64 [R1+0x3628], R230 ;  /* 0x003628e601007387 */ /* 0x0009e80000100a00 */
[----:B------:R1:W-:Y:S04]  /*13b40*/  STL.64 [R1+0x3630], R228 ;  /* 0x003630e401007387 */ /* 0x0003e80000100a00 */
[----:B------:R1:W-:Y:S04]  /*13b50*/  STL.64 [R1+0x3638], R226 ;  /* 0x003638e201007387 */ /* 0x0003e80000100a00 */
[----:B------:R1:W-:Y:S04]  /*13b60*/  STL.64 [R1+0x3640], R224 ;  /* 0x003640e001007387 */ /* 0x0003e80000100a00 */
[----:B------:R1:W-:Y:S01]  /*13b70*/  STL.64 [R1+0x3648], R222 ;  /* 0x003648de01007387 */ /* 0x0003e20000100a00 */
[----:B--2---:R-:W-:-:S02]  /*13b80*/  IMAD R39, R68, c[0x0][0x190], RZ ;  /* 0x0000640044277a24 */ /* 0x004fc400078e02ff */
[----:B------:R-:W-:Y:S02]  /*13b90*/  IMAD.MOV.U32 R68, RZ, RZ, R67 ;  /* 0x000000ffff447224 */ /* 0x000fe400078e0043 */
[----:B------:R-:W-:Y:S02]  /*13ba0*/  IMAD.MOV.U32 R67, RZ, RZ, R65 ;  /* 0x000000ffff437224 */ /* 0x000fe400078e0041 */
[----:B------:R-:W-:Y:S02]  /*13bb0*/  IMAD R40, R68, c[0x0][0x190], RZ ;  /* 0x0000640044287a24 */ /* 0x000fe400078e02ff */
[----:B------:R-:W-:Y:S02]  /*13bc0*/  IMAD.MOV.U32 R68, RZ, RZ, R67 ;  /* 0x000000ffff447224 */ /* 0x000fe400078e0043 */
[----:B------:R-:W-:Y:S02]  /*13bd0*/  IMAD.MOV.U32 R67, RZ, RZ, R66 ;  /* 0x000000ffff437224 */ /* 0x000fe400078e0042 */
[----:B------:R-:W-:-:S02]  /*13be0*/  IMAD.MOV.U32 R66, RZ, RZ, R63 ;  /* 0x000000ffff427224 */ /* 0x000fc400078e003f */
[----:B------:R-:W-:Y:S02]  /*13bf0*/  IMAD R41, R68, c[0x0][0x190], RZ ;  /* 0x0000640044297a24 */ /* 0x000fe400078e02ff */
[----:B------:R-:W-:Y:S01]  /*13c00*/  IMAD.MOV.U32 R65, RZ, RZ, R60 ;  /* 0x000000ffff417224 */ /* 0x000fe200078e003c */
[----:B------:R-:W-:Y:S01]  /*13c10*/  MOV R68, R66 ;  /* 0x0000004200447202 */ /* 0x000fe20000000f00 */
[----:B------:R-:W-:Y:S01]  /*13c20*/  IMAD.MOV.U32 R66, RZ, RZ, R64 ;  /* 0x000000ffff427224 */ /* 0x000fe200078e0040 */
[----:B------:R-:W-:Y:S02]  /*13c30*/  MOV R60, R59 ;  /* 0x0000003b003c7202 */ /* 0x000fe40000000f00 */
[----:B------:R-:W2:Y:S01]  /*13c40*/  LDL.LU R59, [R1+0x4d4] ;  /* 0x0004d400013b7983 */ /* 0x000ea20000300800 */
[----:B------:R-:W-:Y:S02]  /*13c50*/  IMAD.MOV.U32 R69, RZ, RZ, R66 ;  /* 0x000000ffff457224 */ /* 0x000fe400078e0042 */
[----:B------:R-:W-:Y:S01]  /*13c60*/  IMAD.MOV.U32 R66, RZ, RZ, R65 ;  /* 0x000000ffff427224 */ /* 0x000fe200078e0041 */
[----:B------:R-:W2:Y:S04]  /*13c70*/  LDL.LU R63, [R1+0x478] ;  /* 0x00047800013f7983 */ /* 0x000ea80000300800 */
[----:B------:R-:W2:Y:S04]  /*13c80*/  LDL.LU R64, [R1+0x4e0] ;  /* 0x0004e00001407983 */ /* 0x000ea80000300800 */
[----:B------:R-:W2:Y:S01]  /*13c90*/  LDL.LU R65, [R1+0x494] ;  /* 0x0004940001417983 */ /* 0x000ea20000300800 */
[----:B------:R-:W-:Y:S01]  /*13ca0*/  MOV R70, R69 ;  /* 0x0000004500467202 */ /* 0x000fe20000000f00 */
[----:B------:R-:W-:-:S04]  /*13cb0*/  IMAD.MOV.U32 R69, RZ, RZ, R66 ;  /* 0x000000ffff457224 */ /* 0x000fc800078e0042 */
[----:B------:R-:W-:Y:S01]  /*13cc0*/  IMAD.MOV.U32 R71, RZ, RZ, R70 ;  /* 0x000000ffff477224 */ /* 0x000fe200078e0046 */
[----:B------:R-:W-:Y:S01]  /*13cd0*/  MOV R70, R69 ;  /* 0x0000004500467202 */ /* 0x000fe20000000f00 */
[----:B--2---:R-:W-:Y:S02]  /*13ce0*/  IMAD.MOV.U32 R66, RZ, RZ, R65 ;  /* 0x000000ffff427224 */ /* 0x004fe400078e0041 */
[----:B------:R-:W-:Y:S01]  /*13cf0*/  IMAD.MOV.U32 R65, RZ, RZ, R58 ;  /* 0x000000ffff417224 */ /* 0x000fe200078e003a */
[----:B------:R-:W-:Y:S01]  /*13d00*/  MOV R58, R55 ;  /* 0x00000037003a7202 */ /* 0x000fe20000000f00 */
[----:B------:R-:W-:Y:S02]  /*13d10*/  IMAD.MOV.U32 R55, RZ, RZ, R51 ;  /* 0x000000ffff377224 */ /* 0x000fe400078e0033 */
[----:B------:R-:W-:Y:S02]  /*13d20*/  IMAD.MOV.U32 R69, RZ, RZ, R65 ;  /* 0x000000ffff457224 */ /* 0x000fe400078e0041 */
[----:B------:R-:W-:-:S02]  /*13d30*/  IMAD.MOV.U32 R65, RZ, RZ, R58 ;  /* 0x000000ffff417224 */ /* 0x000fc400078e003a */
[----:B------:R-:W-:Y:S01]  /*13d40*/  IMAD.MOV.U32 R58, RZ, RZ, R56 ;  /* 0x000000ffff3a7224 */ /* 0x000fe200078e0038 */
[----:B------:R-:W-:Y:S01]  /*13d50*/  MOV R56, R50 ;  /* 0x0000003200387202 */ /* 0x000fe20000000f00 */
[----:B------:R-:W-:Y:S02]  /*13d60*/  IMAD.MOV.U32 R51, RZ, RZ, R154 ;  /* 0x000000ffff337224 */ /* 0x000fe400078e009a */
[----:B------:R-:W2:Y:S01]  /*13d70*/  LDL.LU R154, [R1+0x49c] ;  /* 0x00049c00019a7983 */ /* 0x000ea20000300800 */
[----:B------:R-:W-:-:S03]  /*13d80*/  IMAD.MOV.U32 R50, RZ, RZ, R152 ;  /* 0x000000ffff327224 */ /* 0x000fc600078e0098 */
[----:B------:R-:W2:Y:S04]  /*13d90*/  LDL.LU R152, [R1+0x490] ;  /* 0x0004900001987983 */ /* 0x000ea80000300800 */
[----:B------:R-:W2:Y:S02]  /*13da0*/  LDL.LU R72, [R1+0x48c] ;  /* 0x00048c0001487983 */ /* 0x000ea40000300800 */
[----:B--2---:R-:W-:Y:S02]  /*13db0*/  IMAD.MOV.U32 R73, RZ, RZ, R72 ;  /* 0x000000ffff497224 */ /* 0x004fe400078e0048 */
[----:B------:R-:W-:Y:S02]  /*13dc0*/  IMAD.MOV.U32 R72, RZ, RZ, R68 ;  /* 0x000000ffff487224 */ /* 0x000fe400078e0044 */
[----:B------:R-:W2:Y:S01]  /*13dd0*/  LDL.LU R68, [R1+0x4a8] ;  /* 0x0004a80001447983 */ /* 0x000ea20000300800 */
[----:B------:R-:W-:Y:S01]  /*13de0*/  MOV R74, R73 ;  /* 0x00000049004a7202 */ /* 0x000fe20000000f00 */
[----:B------:R-:W-:-:S02]  /*13df0*/  IMAD.MOV.U32 R73, RZ, RZ, R72 ;  /* 0x000000ffff497224 */ /* 0x000fc400078e0048 */
[----:B------:R-:W-:Y:S02]  /*13e00*/  IMAD.MOV.U32 R72, RZ, RZ, R71 ;  /* 0x000000ffff487224 */ /* 0x000fe400078e0047 */
[----:B------:R-:W-:Y:S01]  /*13e10*/  IMAD.MOV.U32 R71, RZ, RZ, R63 ;  /* 0x000000ffff477224 */ /* 0x000fe200078e003f */
[----:B------:R-:W-:Y:S01]  /*13e20*/  MOV R75, R74 ;  /* 0x0000004a004b7202 */ /* 0x000fe20000000f00 */
[----:B------:R-:W-:Y:S01]  /*13e30*/  IMAD.MOV.U32 R74, RZ, RZ, R73 ;  /* 0x000000ffff4a7224 */ /* 0x000fe200078e0049 */
[----:B------:R-:W3:Y:S01]  /*13e40*/  LDL.LU R63, [R1+0x4cc] ;  /* 0x0004cc00013f7983 */ /* 0x000ee20000300800 */
[----:B------:R-:W-:Y:S02]  /*13e50*/  IMAD.MOV.U32 R73, RZ, RZ, R71 ;  /* 0x000000ffff497224 */ /* 0x000fe400078e0047 */
[----:B------:R-:W-:Y:S02]  /*13e60*/  IMAD.MOV.U32 R71, RZ, RZ, R70 ;  /* 0x000000ffff477224 */ /* 0x000fe400078e0046 */
[----:B------:R-:W2:Y:S01]  /*13e70*/  LDL.LU R70, [R1+0x488] ;  /* 0x0004880001467983 */ /* 0x000ea20000300800 */
[----:B------:R-:W-:Y:S01]  /*13e80*/  MOV R76, R74 ;  /* 0x0000004a004c7202 */ /* 0x000fe20000000f00 */
[----:B------:R-:W-:-:S02]  /*13e90*/  IMAD.MOV.U32 R74, RZ, RZ, R73 ;  /* 0x000000ffff4a7224 */ /* 0x000fc400078e0049 */
[----:B------:R-:W-:Y:S02]  /*13ea0*/  IMAD.MOV.U32 R73, RZ, RZ, R71 ;  /* 0x000000ffff497224 */ /* 0x000fe400078e0047 */
[----:B--2---:R-:W-:Y:S01]  /*13eb0*/  IMAD.MOV.U32 R71, RZ, RZ, R70 ;  /* 0x000000ffff477224 */ /* 0x004fe200078e0046 */
[----:B------:R-:W-:Y:S02]  /*13ec0*/  MOV R70, R66 ;  /* 0x0000004200467202 */ /* 0x000fe40000000f00 */
[----:B------:R-:W2:Y:S01]  /*13ed0*/  LDL.LU R66, [R1+0x4a0] ;  /* 0x0004a00001427983 */ /* 0x000ea20000300800 */
[----:B------:R-:W-:Y:S02]  /*13ee0*/  IMAD.MOV.U32 R77, RZ, RZ, R76 ;  /* 0x000000ffff4d7224 */ /* 0x000fe400078e004c */
[----:B------:R-:W-:Y:S02]  /*13ef0*/  IMAD.MOV.U32 R76, RZ, RZ, R73 ;  /* 0x000000ffff4c7224 */ /* 0x000fe400078e0049 */
[----:B------:R-:W-:-:S02]  /*13f00*/  IMAD.MOV.U32 R73, RZ, RZ, R70 ;  /* 0x000000ffff497224 */ /* 0x000fc400078e0046 */
[----:B------:R-:W-:Y:S02]  /*13f10*/  IMAD R156, R156, c[0x0][0x190], RZ ;  /* 0x000064009c9c7a24 */ /* 0x000fe400078e02ff */
[----:B-1----:R-:W-:Y:S02]  /*13f20*/  IMAD R31, R198, c[0x0][0x190], RZ ;  /* 0x00006400c61f7a24 */ /* 0x002fe400078e02ff */
[----:B------:R-:W-:Y:S01]  /*13f30*/  IMAD R158, R158, c[0x0][0x190], RZ ;  /* 0x000064009e9e7a24 */ /* 0x000fe200078e02ff */
[C---:B------:R-:W-:Y:S01]  /*13f40*/  LEA R198, P1, R156.reuse, R4, 0x2 ;  /* 0x000000049cc67211 */ /* 0x040fe200078210ff */
[----:B------:R-:W-:Y:S02]  /*13f50*/  IMAD R32, R199, c[0x0][0x190], RZ ;  /* 0x00006400c7207a24 */ /* 0x000fe400078e02ff */
[----:B------:R-:W-:Y:S01]  /*13f60*/  IMAD R155, R155, c[0x0][0x190], RZ ;  /* 0x000064009b9b7a24 */ /* 0x000fe200078e02ff */
[----:B------:R-:W-:Y:S01]  /*13f70*/  LEA.HI.X.SX32 R199, R156, R0, 0x2, P1 ;  /* 0x000000009cc77211 */ /* 0x000fe200008f16ff */
[----:B------:R-:W-:Y:S01]  /*13f80*/  IMAD R27, R194, c[0x0][0x190], RZ ;  /* 0x00006400c21b7a24 */ /* 0x000fe200078e02ff */
[----:B------:R-:W-:Y:S01]  /*13f90*/  LEA R194, P1, R158, R4, 0x2 ;  /* 0x000000049ec27211 */ /* 0x000fe200078210ff */
[----:B------:R-:W-:-:S02]  /*13fa0*/  IMAD R160, R160, c[0x0][0x190], RZ ;  /* 0x00006400a0a07a24 */ /* 0x000fc400078e02ff */
[----:B------:R-:W-:Y:S01]  /*13fb0*/  IMAD R28, R195, c[0x0][0x190], RZ ;  /* 0x00006400c31c7a24 */ /* 0x000fe200078e02ff */
[----:B------:R-:W-:Y:S01]  /*13fc0*/  LEA.HI.X.SX32 R195, R158, R0, 0x2, P1 ;  /* 0x000000009ec37211 */ /* 0x000fe200008f16ff */
[----:B------:R-:W-:Y:S01]  /*13fd0*/  IMAD R33, R200, c[0x0][0x190], RZ ;  /* 0x00006400c8217a24 */ /* 0x000fe200078e02ff */
[-C--:B------:R-:W-:Y:S01]  /*13fe0*/  LEA R200, P3, R155, R4.reuse, 0x2 ;  /* 0x000000049bc87211 */ /* 0x080fe200078610ff */
[----:B------:R-:W-:Y:S02]  /*13ff0*/  IMAD R157, R157, c[0x0][0x190], RZ ;  /* 0x000064009d9d7a24 */ /* 0x000fe400078e02ff */
[----:B------:R-:W-:Y:S01]  /*14000*/  IMAD R23, R190, c[0x0][0x190], RZ ;  /* 0x00006400be177a24 */ /* 0x000fe200078e02ff */
[----:B------:R-:W-:Y:S01]  /*14010*/  LEA R190, P1, R160, R4, 0x2 ;  /* 0x00000004a0be7211 */ /* 0x000fe200078210ff */
[----:B------:R-:W-:Y:S02]  /*14020*/  IMAD R162, R162, c[0x0][0x190], RZ ;  /* 0x00006400a2a27a24 */ /* 0x000fe400078e02ff */
[----:B------:R-:W-:Y:S01]  /*14030*/  IMAD R34, R201, c[0x0][0x190], RZ ;  /* 0x00006400c9227a24 */ /* 0x000fe200078e02ff */
[-C--:B------:R-:W-:Y:S01]  /*14040*/  LEA.HI.X.SX32 R201, R155, R0.reuse, 0x2, P3 ;  /* 0x000000009bc97211 */ /* 0x080fe200018f16ff */
[----:B------:R-:W-:Y:S01]  /*14050*/  IMAD R24, R191, c[0x0][0x190], RZ ;  /* 0x00006400bf187a24 */ /* 0x000fe200078e02ff */
[----:B------:R-:W-:Y:S01]  /*14060*/  LEA.HI.X.SX32 R191, R160, R0, 0x2, P1 ;  /* 0x00000000a0bf7211 */ /* 0x000fe200008f16ff */
[----:B------:R-:W-:Y:S01]  /*14070*/  IMAD R29, R196, c[0x0][0x190], RZ ;  /* 0x00006400c41d7a24 */ /* 0x000fe200078e02ff */
[----:B------:R-:W-:Y:S01]  /*14080*/  LEA R196, P3, R157, R4, 0x2 ;  /* 0x000000049dc47211 */ /* 0x000fe200078610ff */
[----:B------:R-:W-:-:S02]  /*14090*/  IMAD R159, R159, c[0x0][0x190], RZ ;  /* 0x000064009f9f7a24 */ /* 0x000fc400078e02ff */
        /* <DEDUP_REMOVED lines=38> */
[-C--:B------:R-:W-:Y:S01]  /*14300*/  LEA R180, P3, R165, R4.reuse, 0x2 ;  /* 0x00000004a5b47211 */ /* 0x080fe200078610ff */
[----:B------:R-:W-:Y:S01]  /*14310*/  IMAD R167, R167, c[0x0][0x190], RZ ;  /* 0x00006400a7a77a24 */ /* 0x000fe200078e02ff */
[----:B------:R-:W-:Y:S01]  /*14320*/  LEA R170, P1, R16, R4, 0x2 ;  /* 0x0000000410aa7211 */ /* 0x000fe200078210ff */
[----:B------:R-:W-:-:S02]  /*14330*/  IMAD R9, R172, c[0x0][0x190], RZ ;  /* 0x00006400ac097a24 */ /* 0x000fc400078e02ff */
[----:B------:R-:W-:Y:S01]  /*14340*/  IMAD R13, R181, c[0x0][0x190], RZ ;  /* 0x00006400b50d7a24 */ /* 0x000fe200078e02ff */
[-C--:B------:R-:W-:Y:S01]  /*14350*/  LEA.HI.X.SX32 R181, R165, R0.reuse, 0x2, P3 ;  /* 0x00000000a5b57211 */ /* 0x080fe200018f16ff */
[----:B------:R-:W-:Y:S01]  /*14360*/  IMAD R12, R171, c[0x0][0x190], RZ ;  /* 0x00006400ab0c7a24 */ /* 0x000fe200078e02ff */
[----:B------:R-:W-:Y:S01]  /*14370*/  LEA.HI.X.SX32 R171, R16, R0, 0x2, P1 ;  /* 0x0000000010ab7211 */ /* 0x000fe200008f16ff */
[----:B------:R-:W-:Y:S01]  /*14380*/  IMAD R6, R176, c[0x0][0x190], RZ ;  /* 0x00006400b0067a24 */ /* 0x000fe200078e02ff */
[-C--:B------:R-:W-:Y:S02]  /*14390*/  LEA R176, P3, R167, R4.reuse, 0x2 ;  /* 0x00000004a7b07211 */ /* 0x080fe400078610ff */
[----:B------:R-:W-:Y:S01]  /*143a0*/  LEA R166, P1, R9, R4, 0x2 ;  /* 0x0000000409a67211 */ /* 0x000fe200078210ff */
[----:B------:R-:W-:Y:S01]  /*143b0*/  IMAD R7, R177, c[0x0][0x190], RZ ;  /* 0x00006400b1077a24 */ /* 0x000fe200078e02ff */
[-C--:B------:R-:W-:Y:S02]  /*143c0*/  LEA.HI.X.SX32 R177, R167, R0.reuse, 0x2, P3 ;  /* 0x00000000a7b17211 */ /* 0x080fe400018f16ff */
[----:B------:R-:W-:-:S02]  /*143d0*/  LEA.HI.X.SX32 R167, R9, R0, 0x2, P1 ;  /* 0x0000000009a77211 */ /* 0x000fc400008f16ff */
[----:B------:R-:W-:Y:S01]  /*143e0*/  LEA R162, P1, R3, R4, 0x2 ;  /* 0x0000000403a27211 */ /* 0x000fe200078210ff */
[----:B------:R-:W-:-:S03]  /*143f0*/  IMAD R169, R169, c[0x0][0x190], RZ ;  /* 0x00006400a9a97a24 */ /* 0x000fc600078e02ff */
[----:B------:R-:W-:Y:S02]  /*14400*/  LEA.HI.X.SX32 R163, R3, R0, 0x2, P1 ;  /* 0x0000000003a37211 */ /* 0x000fe400008f16ff */
[C---:B------:R-:W-:Y:S01]  /*14410*/  LEA R158, P1, R6.reuse, R4, 0x2 ;  /* 0x00000004069e7211 */ /* 0x040fe200078210ff */
[----:B------:R-:W-:Y:S01]  /*14420*/  IMAD.MOV.U32 R78, RZ, RZ, R74 ;  /* 0x000000ffff4e7224 */ /* 0x000fe200078e004a */
[----:B------:R-:W-:Y:S02]  /*14430*/  MOV R74, R71 ;  /* 0x00000047004a7202 */ /* 0x000fe40000000f00 */
[----:B------:R-:W-:Y:S02]  /*14440*/  MOV R71, R154 ;  /* 0x0000009a00477202 */ /* 0x000fe40000000f00 */
[----:B------:R-:W-:Y:S02]  /*14450*/  LEA.HI.X.SX32 R159, R6, R0, 0x2, P1 ;  /* 0x00000000069f7211 */ /* 0x000fe400008f16ff */
[----:B------:R-:W-:Y:S01]  /*14460*/  LEA R172, P3, R169, R4, 0x2 ;  /* 0x00000004a9ac7211 */ /* 0x000fe200078610ff */
[----:B--2---:R-:W-:-:S02]  /*14470*/  IMAD.MOV.U32 R70, RZ, RZ, R66 ;  /* 0x000000ffff467224 */ /* 0x004fc400078e0042 */
[----:B------:R-:W-:Y:S02]  /*14480*/  IMAD.MOV.U32 R66, RZ, RZ, R58 ;  /* 0x000000ffff427224 */ /* 0x000fe400078e003a */
[----:B------:R-:W2:Y:S01]  /*14490*/  LDL.LU R58, [R1+0x4c0] ;  /* 0x0004c000013a7983 */ /* 0x000ea20000300800 */
[C---:B------:R-:W-:Y:S01]  /*144a0*/  LEA R154, P1, R8.reuse, R4, 0x2 ;  /* 0x00000004089a7211 */ /* 0x040fe200078210ff */
[----:B------:R-:W-:Y:S01]  /*144b0*/  IMAD R2, R173, c[0x0][0x190], RZ ;  /* 0x00006400ad027a24 */ /* 0x000fe200078e02ff */
[-C--:B------:R-:W-:Y:S02]  /*144c0*/  LEA.HI.X.SX32 R173, R169, R0.reuse, 0x2, P3 ;  /* 0x00000000a9ad7211 */ /* 0x080fe400018f16ff */
[----:B------:R-:W-:Y:S02]  /*144d0*/  LEA.HI.X.SX32 R155, R8, R0, 0x2, P1 ;  /* 0x00000000089b7211 */ /* 0x000fe400008f16ff */
[-C--:B------:R-:W-:Y:S02]  /*144e0*/  LEA R168, P3, R12, R4.reuse, 0x2 ;  /* 0x000000040ca87211 */ /* 0x080fe400078610ff */
[----:B------:R-:W-:-:S02]  /*144f0*/  LEA R150, P1, R11, R4, 0x2 ;  /* 0x000000040b967211 */ /* 0x000fc400078210ff */
[-C--:B------:R-:W-:Y:S02]  /*14500*/  LEA.HI.X.SX32 R169, R12, R0.reuse, 0x2, P3 ;  /* 0x000000000ca97211 */ /* 0x080fe400018f16ff */
[----:B------:R-:W-:Y:S02]  /*14510*/  LEA.HI.X.SX32 R151, R11, R0, 0x2, P1 ;  /* 0x000000000b977211 */ /* 0x000fe400008f16ff */
[-C--:B------:R-:W-:Y:S02]  /*14520*/  LEA R164, P3, R2, R4.reuse, 0x2 ;  /* 0x0000000402a47211 */ /* 0x080fe400078610ff */
[----:B------:R-:W-:Y:S02]  /*14530*/  LEA R146, P1, R14, R4, 0x2 ;  /* 0x000000040e927211 */ /* 0x000fe400078210ff */
[-C--:B------:R-:W-:Y:S02]  /*14540*/  LEA.HI.X.SX32 R165, R2, R0.reuse, 0x2, P3 ;  /* 0x0000000002a57211 */ /* 0x080fe400018f16ff */
[----:B------:R-:W-:-:S02]  /*14550*/  LEA.HI.X.SX32 R147, R14, R0, 0x2, P1 ;  /* 0x000000000e937211 */ /* 0x000fc400008f16ff */
[-C--:B------:R-:W-:Y:S02]  /*14560*/  LEA R160, P3, R5, R4.reuse, 0x2 ;  /* 0x0000000405a07211 */ /* 0x080fe400078610ff */
[----:B------:R-:W-:Y:S02]  /*14570*/  LEA R142, P1, R17, R4, 0x2 ;  /* 0x00000004118e7211 */ /* 0x000fe400078210ff */
[-C--:B------:R-:W-:Y:S02]  /*14580*/  LEA.HI.X.SX32 R161, R5, R0.reuse, 0x2, P3 ;  /* 0x0000000005a17211 */ /* 0x080fe400018f16ff */
[----:B------:R-:W-:Y:S01]  /*14590*/  LEA.HI.X.SX32 R143, R17, R0, 0x2, P1 ;  /* 0x00000000118f7211 */ /* 0x000fe200008f16ff */
[----:B------:R-:W-:Y:S01]  /*145a0*/  IMAD.MOV.U32 R80, RZ, RZ, R78 ;  /* 0x000000ffff507224 */ /* 0x000fe200078e004e */
[-C--:B------:R-:W-:Y:S02]  /*145b0*/  LEA R156, P3, R7, R4.reuse, 0x2 ;  /* 0x00000004079c7211 */ /* 0x080fe400078610ff */
[----:B------:R-:W-:Y:S01]  /*145c0*/  LEA R138, P1, R19, R4, 0x2 ;  /* 0x00000004138a7211 */ /* 0x000fe200078210ff */
[----:B------:R-:W-:Y:S01]  /*145d0*/  IMAD.MOV.U32 R78, RZ, RZ, R76 ;  /* 0x000000ffff4e7224 */ /* 0x000fe200078e004c */
[-C--:B------:R-:W-:Y:S01]  /*145e0*/  LEA.HI.X.SX32 R157, R7, R0.reuse, 0x2, P3 ;  /* 0x00000000079d7211 */ /* 0x080fe200018f16ff */
[----:B------:R-:W-:Y:S01]  /*145f0*/  IMAD.MOV.U32 R76, RZ, RZ, R74 ;  /* 0x000000ffff4c7224 */ /* 0x000fe200078e004a */
[----:B------:R-:W-:Y:S01]  /*14600*/  LEA.HI.X.SX32 R139, R19, R0, 0x2, P1 ;  /* 0x00000000138b7211 */ /* 0x000fe200008f16ff */
[----:B------:R-:W-:Y:S01]  /*14610*/  IMAD.MOV.U32 R74, RZ, RZ, R152 ;  /* 0x000000ffff4a7224 */ /* 0x000fe200078e0098 */
[----:B------:R-:W-:-:S02]  /*14620*/  LEA R152, P3, R10, R4, 0x2 ;  /* 0x000000040a987211 */ /* 0x000fc400078610ff */
[C---:B------:R-:W-:Y:S02]  /*14630*/  LEA R134, P1, R21.reuse, R4, 0x2 ;  /* 0x0000000415867211 */ /* 0x040fe400078210ff */
[----:B------:R-:W-:Y:S02]  /*14640*/  MOV R79, R153 ;  /* 0x00000099004f7202 */ /* 0x000fe40000000f00 */
        /* <DEDUP_REMOVED lines=10> */
[CC--:B------:R-:W-:Y:S02]  /*146f0*/  LEA R140, P3, R18.reuse, R4.reuse, 0x2 ;  /* 0x00000004128c7211 */ /* 0x0c0fe400078610ff */
[C---:B------:R-:W-:Y:S02]  /*14700*/  LEA R122, P1, R27.reuse, R4, 0x2 ;  /* 0x000000041b7a7211 */ /* 0x040fe400078210ff */
[-C--:B------:R-:W-:Y:S02]  /*14710*/  LEA.HI.X.SX32 R141, R18, R0.reuse, 0x2, P3 ;  /* 0x00000000128d7211 */ /* 0x080fe400018f16ff */
[----:B------:R-:W-:Y:S02]  /*14720*/  LEA.HI.X.SX32 R123, R27, R0, 0x2, P1 ;  /* 0x000000001b7b7211 */ /* 0x000fe400008f16ff */
[-C--:B------:R-:W-:Y:S02]  /*14730*/  LEA R136, P3, R20, R4.reuse, 0x2 ;  /* 0x0000000414887211 */ /* 0x080fe400078610ff */
[----:B------:R-:W-:-:S02]  /*14740*/  LEA R118, P1, R29, R4, 0x2 ;  /* 0x000000041d767211 */ /* 0x000fc400078210ff */
[-C--:B------:R-:W-:Y:S02]  /*14750*/  LEA.HI.X.SX32 R137, R20, R0.reuse, 0x2, P3 ;  /* 0x0000000014897211 */ /* 0x080fe400018f16ff */
[----:B------:R-:W-:Y:S02]  /*14760*/  LEA.HI.X.SX32 R119, R29, R0, 0x2, P1 ;  /* 0x000000001d777211 */ /* 0x000fe400008f16ff */
[CC--:B------:R-:W-:Y:S02]  /*14770*/  LEA R132, P3, R22.reuse, R4.reuse, 0x2 ;  /* 0x0000000416847211 */ /* 0x0c0fe400078610ff */
[C---:B------:R-:W-:Y:S02]  /*14780*/  LEA R114, P1, R31.reuse, R4, 0x2 ;  /* 0x000000041f727211 */ /* 0x040fe400078210ff */
        /* <DEDUP_REMOVED lines=14> */
[-C--:B------:R-:W-:Y:S02]  /*14870*/  LEA R116, P3, R30, R4.reuse, 0x2 ;  /* 0x000000041e747211 */ /* 0x080fe400078610ff */
[C---:B------:R-:W-:Y:S01]  /*14880*/  LEA R98, P1, R39.reuse, R4, 0x2 ;  /* 0x0000000427627211 */ /* 0x040fe200078210ff */
[----:B------:R-:W-:Y:S01]  /*14890*/  IMAD R44, R44, c[0x0][0x190], RZ ;  /* 0x000064002c2c7a24 */ /* 0x000fe200078e02ff */
[-C--:B------:R-:W-:Y:S02]  /*148a0*/  LEA.HI.X.SX32 R117, R30, R0.reuse, 0x2, P3 ;  /* 0x000000001e757211 */ /* 0x080fe400018f16ff */
[----:B------:R-:W-:Y:S02]  /*148b0*/  LEA.HI.X.SX32 R99, R39, R0, 0x2, P1 ;  /* 0x0000000027637211 */ /* 0x000fe400008f16ff */
[-C--:B------:R-:W-:Y:S02]  /*148c0*/  LEA R112, P3, R32, R4.reuse, 0x2 ;  /* 0x0000000420707211 */ /* 0x080fe400078610ff */
[----:B------:R-:W-:Y:S01]  /*148d0*/  LEA R94, P1, R41, R4, 0x2 ;  /* 0x00000004295e7211 */ /* 0x000fe200078210ff */
[----:B------:R-:W-:Y:S01]  /*148e0*/  IMAD R42, R42, c[0x0][0x190], RZ ;  /* 0x000064002a2a7a24 */ /* 0x000fe200078e02ff */
[----:B------:R-:W-:-:S02]  /*148f0*/  LEA.HI.X.SX32 R113, R32, R0, 0x2, P3 ;  /* 0x0000000020717211 */ /* 0x000fc400018f16ff */
[----:B------:R-:W-:Y:S02]  /*14900*/  LEA.HI.X.SX32 R95, R41, R0, 0x2, P1 ;  /* 0x00000000295f7211 */ /* 0x000fe400008f16ff */
[-C--:B------:R-:W-:Y:S02]  /*14910*/  LEA R108, P3, R34, R4.reuse, 0x2 ;  /* 0x00000004226c7211 */ /* 0x080fe400078610ff */
[----:B------:R-:W-:Y:S01]  /*14920*/  LEA R90, P1, R44, R4, 0x2 ;  /* 0x000000042c5a7211 */ /* 0x000fe200078210ff */
[----:B------:R-:W-:Y:S01]  /*14930*/  IMAD R53, R53, c[0x0][0x190], RZ ;  /* 0x0000640035357a24 */ /* 0x000fe200078e02ff */
[-C--:B------:R-:W-:Y:S02]  /*14940*/  LEA.HI.X.SX32 R109, R34, R0.reuse, 0x2, P3 ;  /* 0x00000000226d7211 */ /* 0x080fe400018f16ff */
[----:B------:R-:W-:Y:S02]  /*14950*/  LEA.HI.X.SX32 R91, R44, R0, 0x2, P1 ;  /* 0x000000002c5b7211 */ /* 0x000fe400008f16ff */
[----:B------:R-:W-:-:S02]  /*14960*/  LEA R104, P3, R36, R4, 0x2 ;  /* 0x0000000424687211 */ /* 0x000fc400078610ff */
[----:B------:R-:W-:Y:S01]  /*14970*/  LEA R86, P1, R42, R4, 0x2 ;  /* 0x000000042a567211 */ /* 0x000fe200078210ff */
[----:B------:R-:W-:Y:S01]  /*14980*/  IMAD R51, R51, c[0x0][0x190], RZ ;  /* 0x0000640033337a24 */ /* 0x000fe200078e02ff */
[-C--:B------:R-:W-:Y:S02]  /*14990*/  LEA.HI.X.SX32 R105, R36, R0.reuse, 0x2, P3 ;  /* 0x0000000024697211 */ /* 0x080fe400018f16ff */
[----:B------:R-:W-:Y:S02]  /*149a0*/  LEA.HI.X.SX32 R87, R42, R0, 0x2, P1 ;  /* 0x000000002a577211 */ /* 0x000fe400008f16ff */
[-C--:B------:R-:W-:Y:S02]  /*149b0*/  LEA R100, P3, R38, R4.reuse, 0x2 ;  /* 0x0000000426647211 */ /* 0x080fe400078610ff */
[----:B------:R-:W-:Y:S01]  /*149c0*/  LEA R82, P1, R53, R4, 0x2 ;  /* 0x0000000435527211 */ /* 0x000fe200078210ff */
[----:B------:R-:W-:Y:S01]  /*149d0*/  IMAD R15, R78, c[0x0][0x190], RZ ;  /* 0x000064004e0f7a24 */ /* 0x000fe200078e02ff */
[-C--:B------:R-:W-:Y:S01]  /*149e0*/  LEA.HI.X.SX32 R101, R38, R0.reuse, 0x2, P3 ;  /* 0x0000000026657211 */ /* 0x080fe200018f16ff */
[----:B------:R-:W-:Y:S01]  /*149f0*/  IMAD R45, R45, c[0x0][0x190], RZ ;  /* 0x000064002d2d7a24 */ /* 0x000fe200078e02ff */
[----:B------:R-:W-:Y:S01]  /*14a00*/  LEA.HI.X.SX32 R83, R53, R0, 0x2, P1 ;  /* 0x0000000035537211 */ /* 0x000fe200008f16ff */
[----:B------:R-:W-:Y:S01]  /*14a10*/  IMAD R49, R49, c[0x0][0x190], RZ ;  /* 0x0000640031317a24 */ /* 0x000fe200078e02ff */
[----:B------:R-:W-:-:S02]  /*14a20*/  LEA R96, P3, R40, R4, 0x2 ;  /* 0x0000000428607211 */ /* 0x000fc400078610ff */
[----:B------:R-:W-:Y:S01]  /*14a30*/  LEA R78, P1, R51, R4, 0x2 ;  /* 0x00000004334e7211 */ /* 0x000fe200078210ff */
        /* <DEDUP_REMOVED lines=30> */
[C---:B------:R-:W-:Y:S01]  /*14c20*/  LEA R62, P1, R15.reuse, R4, 0x2 ;  /* 0x000000040f3e7211 */ /* 0x040fe200078210ff */
[----:B---3--:R-:W-:Y:S01]  /*14c30*/  IMAD.MOV.U32 R237, RZ, RZ, R63 ;  /* 0x000000ffffed7224 */ /* 0x008fe200078e003f */
[-C--:B------:R-:W-:Y:S01]  /*14c40*/  LEA.HI.X.SX32 R81, R52, R0.reuse, 0x2, P3 ;  /* 0x0000000034517211 */ /* 0x080fe200018f16ff */
[----:B------:R-:W-:Y:S01]  /*14c50*/  IMAD R48, R48, c[0x0][0x190], RZ ;  /* 0x0000640030307a24 */ /* 0x000fe200078e02ff */
[----:B------:R-:W-:-:S02]  /*14c60*/  LEA.HI.X.SX32 R63, R15, R0, 0x2, P1 ;  /* 0x000000000f3f7211 */ /* 0x000fc400008f16ff */
[C---:B------:R-:W-:Y:S01]  /*14c70*/  LEA R76, P3, R50.reuse, R4, 0x2 ;  /* 0x00000004324c7211 */ /* 0x040fe200078610ff */
[----:B------:R-:W-:Y:S02]  /*14c80*/  IMAD R14, R77, c[0x0][0x190], RZ ;  /* 0x000064004d0e7a24 */ /* 0x000fe400078e02ff */
[----:B------:R-:W-:Y:S01]  /*14c90*/  IMAD.MOV.U32 R240, RZ, RZ, R59 ;  /* 0x000000fffff07224 */ /* 0x000fe200078e003b */
[----:B------:R-:W-:Y:S01]  /*14ca0*/  LEA.HI.X.SX32 R77, R50, R0, 0x2, P3 ;  /* 0x00000000324d7211 */ /* 0x000fe200018f16ff */
[----:B------:R-:W-:Y:S01]  /*14cb0*/  IMAD R9, R72, c[0x0][0x190], RZ ;  /* 0x0000640048097a24 */ /* 0x000fe200078e02ff */
[----:B------:R-:W-:Y:S01]  /*14cc0*/  LEA R72, P3, R48, R4, 0x2 ;  /* 0x0000000430487211 */ /* 0x000fe200078610ff */
[----:B------:R-:W-:Y:S02]  /*14cd0*/  IMAD R46, R46, c[0x0][0x190], RZ ;  /* 0x000064002e2e7a24 */ /* 0x000fe400078e02ff */
[----:B------:R-:W-:Y:S01]  /*14ce0*/  IMAD R10, R73, c[0x0][0x190], RZ ;  /* 0x00006400490a7a24 */ /* 0x000fe200078e02ff */
[----:B------:R-:W-:Y:S01]  /*14cf0*/  LEA.HI.X.SX32 R73, R48, R0, 0x2, P3 ;  /* 0x0000000030497211 */ /* 0x000fe200018f16ff */
[----:B------:R-:W-:-:S02]  /*14d00*/  IMAD R15, R55, c[0x0][0x190], RZ ;  /* 0x00006400370f7a24 */ /* 0x000fc400078e02ff */
[----:B------:R-:W-:Y:S01]  /*14d10*/  IMAD R5, R68, c[0x0][0x190], RZ ;  /* 0x0000640044057a24 */ /* 0x000fe200078e02ff */
[C---:B------:R-:W-:Y:S01]  /*14d20*/  LEA R68, P3, R46.reuse, R4, 0x2 ;  /* 0x000000042e447211 */ /* 0x040fe200078610ff */
[----:B------:R-:W-:Y:S01]  /*14d30*/  IMAD.MOV.U32 R238, RZ, RZ, R64 ;  /* 0x000000ffffee7224 */ /* 0x000fe200078e0040 */
[----:B------:R-:W-:Y:S01]  /*14d40*/  MOV R239, R61 ;  /* 0x0000003d00ef7202 */ /* 0x000fe20000000f00 */
[----:B------:R-:W-:Y:S01]  /*14d50*/  IMAD R6, R69, c[0x0][0x190], RZ ;  /* 0x0000640045067a24 */ /* 0x000fe200078e02ff */
[----:B------:R-:W-:Y:S01]  /*14d60*/  LEA.HI.X.SX32 R69, R46, R0, 0x2, P3 ;  /* 0x000000002e457211 */ /* 0x000fe200018f16ff */
[----:B------:R-:W-:Y:S02]  /*14d70*/  IMAD.MOV.U32 R236, RZ, RZ, R238 ;  /* 0x000000ffffec7224 */ /* 0x000fe400078e00ee */
[----:B------:R-:W-:Y:S02]  /*14d80*/  IMAD.MOV.U32 R241, RZ, RZ, R57 ;  /* 0x000000fffff17224 */ /* 0x000fe400078e0039 */
[----:B--2---:R-:W-:Y:S01]  /*14d90*/  IMAD R18, R58, c[0x0][0x190], RZ ;  /* 0x000064003a127a24 */ /* 0x004fe200078e02ff */
[----:B------:R-:W-:-:S04]  /*14da0*/  LEA R58, P1, R13, R4, 0x2 ;  /* 0x000000040d3a7211 */ /* 0x000fc800078210ff */
[----:B------:R-:W-:Y:S02]  /*14db0*/  LEA.HI.X.SX32 R59, R13, R0, 0x2, P1 ;  /* 0x000000000d3b7211 */ /* 0x000fe400008f16ff */
[----:B------:R-:W-:-:S04]  /*14dc0*/  LEA R54, P1, R11, R4, 0x2 ;  /* 0x000000040b367211 */ /* 0x000fc800078210ff */
[----:B------:R-:W-:Y:S02]  /*14dd0*/  LEA.HI.X.SX32 R55, R11, R0, 0x2, P1 ;  /* 0x000000000b377211 */ /* 0x000fe400008f16ff */
[----:B------:R-:W-:Y:S01]  /*14de0*/  LEA R50, P1, R9, R4, 0x2 ;  /* 0x0000000409327211 */ /* 0x000fe200078210ff */
[----:B------:R-:W-:Y:S02]  /*14df0*/  IMAD R13, R237, c[0x0][0x190], RZ ;  /* 0x00006400ed0d7a24 */ /* 0x000fe400078e02ff */
[----:B------:R-:W2:Y:S01]  /*14e00*/  LDL.LU R237, [R1+0x4e4] ;  /* 0x0004e40001ed7983 */ /* 0x000ea20000300800 */
[----:B------:R-:W-:Y:S02]  /*14e10*/  LEA.HI.X.SX32 R51, R9, R0, 0x2, P1 ;  /* 0x0000000009337211 */ /* 0x000fe400008f16ff */
[----:B------:R-:W-:Y:S01]  /*14e20*/  LEA R46, P1, R7, R4, 0x2 ;  /* 0x00000004072e7211 */ /* 0x000fe200078210ff */
[----:B------:R-:W3:Y:S01]  /*14e30*/  LDL.LU R238, [R1+0x4e8] ;  /* 0x0004e80001ee7983 */ /* 0x000ee20000300800 */
[----:B------:R-:W-:-:S02]  /*14e40*/  IMAD R11, R239, c[0x0][0x190], RZ ;  /* 0x00006400ef0b7a24 */ /* 0x000fc400078e02ff */
[----:B------:R-:W-:Y:S01]  /*14e50*/  LEA.HI.X.SX32 R47, R7, R0, 0x2, P1 ;  /* 0x00000000072f7211 */ /* 0x000fe200008f16ff */
[----:B------:R-:W-:Y:S01]  /*14e60*/  IMAD R9, R240, c[0x0][0x190], RZ ;  /* 0x00006400f0097a24 */ /* 0x000fe200078e02ff */
[----:B------:R-:W3:Y:S01]  /*14e70*/  LDL.LU R239, [R1+0x4ec] ;  /* 0x0004ec0001ef7983 */ /* 0x000ee20000300800 */
[----:B------:R-:W-:-:S03]  /*14e80*/  LEA R42, P1, R5, R4, 0x2 ;  /* 0x00000004052a7211 */ /* 0x000fc600078210ff */
[----:B------:R-:W3:Y:S01]  /*14e90*/  LDL.LU R240, [R1+0x4f0] ;  /* 0x0004f00001f07983 */ /* 0x000ee20000300800 */
[----:B------:R-:W-:Y:S01]  /*14ea0*/  IMAD R7, R241, c[0x0][0x190], RZ ;  /* 0x00006400f1077a24 */ /* 0x000fe200078e02ff */
[----:B------:R-:W-:Y:S01]  /*14eb0*/  LEA.HI.X.SX32 R43, R5, R0, 0x2, P1 ;  /* 0x00000000052b7211 */ /* 0x000fe200008f16ff */
[----:B------:R-:W-:Y:S01]  /*14ec0*/  IMAD R5, R242, c[0x0][0x190], RZ ;  /* 0x00006400f2057a24 */ /* 0x000fe200078e02ff */
[----:B------:R-:W3:Y:S04]  /*14ed0*/  LDL.LU R241, [R1+0x4f4] ;  /* 0x0004f40001f17983 */ /* 0x000ee80000300800 */
[----:B------:R-:W3:Y:S01]  /*14ee0*/  LDL.LU R242, [R1+0x4f8] ;  /* 0x0004f80001f27983 */ /* 0x000ee20000300800 */
[----:B------:R-:W-:Y:S01]  /*14ef0*/  LEA R64, P3, R16, R4, 0x2 ;  /* 0x0000000410407211 */ /* 0x000fe200078610ff */
[----:B------:R-:W-:-:S02]  /*14f00*/  IMAD R21, R65, c[0x0][0x190], RZ ;  /* 0x0000640041157a24 */ /* 0x000fc400078e02ff */
[----:B------:R-:W-:Y:S01]  /*14f10*/  IMAD R19, R60, c[0x0][0x190], RZ ;  /* 0x000064003c137a24 */ /* 0x000fe200078e02ff */
[----:B------:R-:W-:Y:S02]  /*14f20*/  LEA.HI.X.SX32 R65, R16, R0, 0x2, P3 ;  /* 0x0000000010417211 */ /* 0x000fe400018f16ff */
[----:B------:R-:W-:Y:S01]  /*14f30*/  LEA R60, P3, R14, R4, 0x2 ;  /* 0x000000040e3c7211 */ /* 0x000fe200078610ff */
[----:B------:R-:W-:-:S03]  /*14f40*/  IMAD R17, R56, c[0x0][0x190], RZ ;  /* 0x0000640038117a24 */ /* 0x000fc600078e02ff */
[----:B------:R-:W-:Y:S02]  /*14f50*/  LEA.HI.X.SX32 R61, R14, R0, 0x2, P3 ;  /* 0x000000000e3d7211 */ /* 0x000fe400018f16ff */
[----:B------:R-:W-:-:S04]  /*14f60*/  LEA R56, P3, R12, R4, 0x2 ;  /* 0x000000040c387211 */ /* 0x000fc800078610ff */
[----:B------:R-:W-:Y:S02]  /*14f70*/  LEA.HI.X.SX32 R57, R12, R0, 0x2, P3 ;  /* 0x000000000c397211 */ /* 0x000fe400018f16ff */
[----:B------:R-:W-:-:S04]  /*14f80*/  LEA R52, P3, R10, R4, 0x2 ;  /* 0x000000040a347211 */ /* 0x000fc800078610ff */
[----:B------:R-:W-:Y:S02]  /*14f90*/  LEA.HI.X.SX32 R53, R10, R0, 0x2, P3 ;  /* 0x000000000a357211 */ /* 0x000fe400018f16ff */
[----:B------:R-:W-:-:S04]  /*14fa0*/  LEA R48, P3, R8, R4, 0x2 ;  /* 0x0000000408307211 */ /* 0x000fc800078610ff */
[----:B------:R-:W-:Y:S02]  /*14fb0*/  LEA.HI.X.SX32 R49, R8, R0, 0x2, P3 ;  /* 0x0000000008317211 */ /* 0x000fe400018f16ff */
[-C--:B------:R-:W-:Y:S02]  /*14fc0*/  LEA R44, P3, R6, R4.reuse, 0x2 ;  /* 0x00000004062c7211 */ /* 0x080fe400078610ff */
[----:B------:R-:W-:Y:S02]  /*14fd0*/  LEA R38, P1, R2, R4, 0x2 ;  /* 0x0000000402267211 */ /* 0x000fe400078210ff */
[----:B------:R-:W-:Y:S02]  /*14fe0*/  LEA.HI.X.SX32 R45, R6, R0, 0x2, P3 ;  /* 0x00000000062d7211 */ /* 0x000fe400018f16ff */
[----:B------:R-:W-:Y:S02]  /*14ff0*/  LEA R40, P3, R3, R4, 0x2 ;  /* 0x0000000403287211 */ /* 0x000fe400078610ff */
[----:B------:R-:W-:-:S02]  /*15000*/  LEA.HI.X.SX32 R39, R2, R0, 0x2, P1 ;  /* 0x0000000002277211 */ /* 0x000fc400008f16ff */
[----:B------:R-:W-:Y:S02]  /*15010*/  LEA.HI.X.SX32 R41, R3, R0, 0x2, P3 ;  /* 0x0000000003297211 */ /* 0x000fe400018f16ff */
[CC--:B------:R-:W-:Y:S02]  /*15020*/  LEA R36, P3, R21.reuse, R4.reuse, 0x2 ;  /* 0x0000000415247211 */ /* 0x0c0fe400078610ff */
[C---:B------:R-:W-:Y:S02]  /*15030*/  LEA R34, P1, R20.reuse, R4, 0x2 ;  /* 0x0000000414227211 */ /* 0x040fe400078210ff */
[----:B------:R-:W-:Y:S02]  /*15040*/  LEA.HI.X.SX32 R37, R21, R0, 0x2, P3 ;  /* 0x0000000015257211 */ /* 0x000fe400018f16ff */
[----:B------:R-:W-:Y:S02]  /*15050*/  LEA R32, P3, R19, R4, 0x2 ;  /* 0x0000000413207211 */ /* 0x000fe400078610ff */
[----:B------:R-:W-:-:S02]  /*15060*/  LEA.HI.X.SX32 R35, R20, R0, 0x2, P1 ;  /* 0x0000000014237211 */ /* 0x000fc400008f16ff */
[C---:B------:R-:W-:Y:S02]  /*15070*/  LEA R30, P1, R18.reuse, R4, 0x2 ;  /* 0x00000004121e7211 */ /* 0x040fe400078210ff */
[----:B------:R-:W-:Y:S02]  /*15080*/  LEA.HI.X.SX32 R33, R19, R0, 0x2, P3 ;  /* 0x0000000013217211 */ /* 0x000fe400018f16ff */
[----:B------:R-:W-:Y:S02]  /*15090*/  LEA R28, P3, R17, R4, 0x2 ;  /* 0x00000004111c7211 */ /* 0x000fe400078610ff */
[----:B------:R-:W-:Y:S02]  /*150a0*/  LEA.HI.X.SX32 R31, R18, R0, 0x2, P1 ;  /* 0x00000000121f7211 */ /* 0x000fe400008f16ff */
[----:B------:R-:W-:Y:S02]  /*150b0*/  LEA R26, P1, R15, R4, 0x2 ;  /* 0x000000040f1a7211 */ /* 0x000fe400078210ff */
[----:B------:R-:W-:-:S02]  /*150c0*/  LEA.HI.X.SX32 R29, R17, R0, 0x2, P3 ;  /* 0x00000000111d7211 */ /* 0x000fc400018f16ff */
[----:B------:R-:W-:Y:S02]  /*150d0*/  LEA R24, P3, R13, R4, 0x2 ;  /* 0x000000040d187211 */ /* 0x000fe400078610ff */
[----:B------:R-:W-:Y:S02]  /*150e0*/  LEA.HI.X.SX32 R27, R15, R0, 0x2, P1 ;  /* 0x000000000f1b7211 */ /* 0x000fe400008f16ff */
[----:B------:R-:W-:Y:S02]  /*150f0*/  LEA R22, P1, R11, R4, 0x2 ;  /* 0x000000040b167211 */ /* 0x000fe400078210ff */
[----:B------:R-:W-:Y:S01]  /*15100*/  LEA.HI.X.SX32 R25, R13, R0, 0x2, P3 ;  /* 0x000000000d197211 */ /* 0x000fe200018f16ff */
[----:B------:R-:W-:Y:S01]  /*15110*/  IMAD R2, R236, c[0x0][0x190], RZ ;  /* 0x00006400ec027a24 */ /* 0x000fe200078e02ff */
[----:B------:R-:W-:Y:S02]  /*15120*/  LEA R20, P3, R9, R4, 0x2 ;  /* 0x0000000409147211 */ /* 0x000fe400078610ff */
[----:B------:R-:W-:-:S02]  /*15130*/  LEA.HI.X.SX32 R23, R11, R0, 0x2, P1 ;  /* 0x000000000b177211 */ /* 0x000fc400008f16ff */
[----:B------:R-:W-:Y:S02]  /*15140*/  LEA R18, P1, R7, R4, 0x2 ;  /* 0x0000000407127211 */ /* 0x000fe400078210ff */
[----:B------:R-:W-:Y:S02]  /*15150*/  LEA.HI.X.SX32 R21, R9, R0, 0x2, P3 ;  /* 0x0000000009157211 */ /* 0x000fe400018f16ff */
[----:B------:R-:W-:Y:S02]  /*15160*/  LEA R16, P3, R5, R4, 0x2 ;  /* 0x0000000405107211 */ /* 0x000fe400078610ff */
[----:B------:R-:W-:Y:S02]  /*15170*/  LEA.HI.X.SX32 R19, R7, R0, 0x2, P1 ;  /* 0x0000000007137211 */ /* 0x000fe400008f16ff */
[----:B------:R-:W-:Y:S02]  /*15180*/  LEA R14, P1, R2, R4, 0x2 ;  /* 0x00000004020e7211 */ /* 0x000fe400078210ff */
[----:B------:R-:W-:-:S02]  /*15190*/  LEA.HI.X.SX32 R17, R5, R0, 0x2, P3 ;  /* 0x0000000005117211 */ /* 0x000fc400018f16ff */
[----:B------:R-:W-:Y:S01]  /*151a0*/  LEA.HI.X.SX32 R15, R2, R0, 0x2, P1 ;  /* 0x00000000020f7211 */ /* 0x000fe200008f16ff */
[----:B----4-:R-:W-:-:S04]  /*151b0*/  IMAD.WIDE R230, R252, 0x4, R246 ;  /* 0x00000004fce67825 */ /* 0x010fc800078e02f6 */
[C---:B------:R-:W-:Y:S01]  /*151c0*/  IMAD.WIDE R228, R252.reuse, 0x4, R248 ;  /* 0x00000004fce47825 */ /* 0x040fe200078e02f8 */
[----:B------:R1:W-:Y:S03]  /*151d0*/  STL.64 [R1+0xde0], R230 ;  /* 0x000de0e601007387 */ /* 0x0003e60000100a00 */
[----:B------:R-:W-:Y:S01]  /*151e0*/  IMAD.WIDE R226, R252, 0x4, R250 ;  /* 0x00000004fce27825 */ /* 0x000fe200078e02fa */
[----:B------:R4:W-:Y:S04]  /*151f0*/  STL.64 [R1+0xdd8], R228 ;  /* 0x000dd8e401007387 */ /* 0x0009e80000100a00 */
[----:B------:R1:W-:Y:S01]  /*15200*/  STL.64 [R1+0xdd0], R226 ;  /* 0x000dd0e201007387 */ /* 0x0003e20000100a00 */
[----:B--2---:R-:W-:-:S02]  /*15210*/  IMAD R8, R237, c[0x0][0x190], RZ ;  /* 0x00006400ed087a24 */ /* 0x004fc400078e02ff */
[----:B---3--:R-:W-:-:S03]  /*15220*/  IMAD R6, R238, c[0x0][0x190], RZ ;  /* 0x00006400ee067a24 */ /* 0x008fc600078e02ff */
[-C--:B------:R-:W-:Y:S01]  /*15230*/  LEA R12, P3, R8, R4.reuse, 0x2 ;  /* 0x00000004080c7211 */ /* 0x080fe200078610ff */
[----:B------:R-:W-:Y:S01]  /*15240*/  IMAD R224, R239, c[0x0][0x190], RZ ;  /* 0x00006400efe07a24 */ /* 0x000fe200078e02ff */
[----:B------:R-:W-:Y:S01]  /*15250*/  LEA R10, P1, R6, R4, 0x2 ;  /* 0x00000004060a7211 */ /* 0x000fe200078210ff */
[----:B------:R-:W-:Y:S01]  /*15260*/  IMAD R222, R240, c[0x0][0x190], RZ ;  /* 0x00006400f0de7a24 */ /* 0x000fe200078e02ff */
[----:B------:R-:W-:Y:S02]  /*15270*/  LEA.HI.X.SX32 R13, R8, R0, 0x2, P3 ;  /* 0x00000000080d7211 */ /* 0x000fe400018f16ff */
[----:B------:R-:W-:Y:S01]  /*15280*/  LEA R8, P3, R224, R4, 0x2 ;  /* 0x00000004e0087211 */ /* 0x000fe200078610ff */
[----:B------:R-:W-:Y:S01]  /*15290*/  IMAD R3, R241, c[0x0][0x190], RZ ;  /* 0x00006400f1037a24 */ /* 0x000fe200078e02ff */
[----:B------:R-:W-:Y:S02]  /*152a0*/  LEA.HI.X.SX32 R11, R6, R0, 0x2, P1 ;  /* 0x00000000060b7211 */ /* 0x000fe400008f16ff */
[----:B------:R-:W-:Y:S01]  /*152b0*/  LEA R6, P1, R222, R4, 0x2 ;  /* 0x00000004de067211 */ /* 0x000fe200078210ff */
[----:B------:R-:W-:Y:S01]  /*152c0*/  IMAD R5, R242, c[0x0][0x190], RZ ;  /* 0x00006400f2057a24 */ /* 0x000fe200078e02ff */
[----:B------:R-:W-:-:S02]  /*152d0*/  MOV R240, c[0x0][0x180] ;  /* 0x0000600000f07a02 */ /* 0x000fc40000000f00 */
[----:B------:R-:W-:Y:S02]  /*152e0*/  LEA.HI.X.SX32 R9, R224, R0, 0x2, P3 ;  /* 0x00000000e0097211 */ /* 0x000fe400018f16ff */
[----:B------:R-:W-:Y:S02]  /*152f0*/  LEA R2, P3, R3, R4, 0x2 ;  /* 0x0000000403027211 */ /* 0x000fe400078610ff */
[----:B------:R-:W-:Y:S01]  /*15300*/  LEA.HI.X.SX32 R7, R222, R0, 0x2, P1 ;  /* 0x00000000de077211 */ /* 0x000fe200008f16ff */
[----:B------:R-:W-:Y:S01]  /*15310*/  IMAD.SHL.U32 R241, R243, 0x4, RZ ;  /* 0x00000004f3f17824 */ /* 0x000fe200078e00ff */
[C---:B------:R-:W-:Y:S02]  /*15320*/  LEA R4, P1, R5.reuse, R4, 0x2 ;  /* 0x0000000405047211 */ /* 0x040fe400078210ff */
[----:B------:R-:W-:Y:S02]  /*15330*/  IADD3 R222, R240, -0x1a, RZ ;  /* 0xffffffe6f0de7810 */ /* 0x000fe40007ffe0ff */
[----:B------:R-:W-:-:S02]  /*15340*/  LEA.HI.X.SX32 R5, R5, R0, 0x2, P1 ;  /* 0x0000000005057211 */ /* 0x000fc400008f16ff */
[----:B------:R-:W-:Y:S02]  /*15350*/  ISETP.GE.U32.AND P1, PT, R222, 0x7fffff67, PT ;  /* 0x7fffff67de00780c */ /* 0x000fe40003f26070 */
[----:B------:R-:W-:Y:S02]  /*15360*/  IADD3 R223, R240, -0x16, RZ ;  /* 0xffffffeaf0df7810 */ /* 0x000fe40007ffe0ff */
[----:B------:R-:W-:Y:S02]  /*15370*/  LOP3.LUT R222, R241, 0x20, RZ, 0x3c, !PT ;  /* 0x00000020f1de7812 */ /* 0x000fe400078e3cff */
[----:B------:R-:W-:Y:S01]  /*15380*/  LEA.HI.X.SX32 R3, R3, R0, 0x2, P3 ;  /* 0x0000000003037211 */ /* 0x000fe200018f16ff */
[C---:B------:R-:W-:Y:S01]  /*15390*/  IMAD R0, R252.reuse, 0x5, RZ ;  /* 0x00000005fc007824 */ /* 0x040fe200078e02ff */
[----:B------:R-:W-:Y:S01]  /*153a0*/  ISETP.GE.U32.AND P3, PT, R223, 0x7fffff6b, PT ;  /* 0x7fffff6bdf00780c */ /* 0x000fe20003f66070 */
[----:B------:R-:W-:Y:S01]  /*153b0*/  IMAD.WIDE R224, R252, 0x4, R244 ;  /* 0x00000004fce07825 */ /* 0x000fe200078e02f4 */
[----:B------:R-:W-:Y:S01]  /*153c0*/  IADD3 R223, R240, -0x1e, RZ ;  /* 0xffffffe2f0df7810 */ /* 0x000fe20007ffe0ff */
[----:B------:R1:W-:Y:S04]  /*153d0*/  LDGSTS.E [R222+0x800], [R230.64], !P4 ;  /* 0x00800000e6de7fae */ /* 0x0003e8000e121844 */
[----:B------:R4:W-:Y:S04]  /*153e0*/  LDGSTS.E [R222+0xa00], [R228.64], !P4 ;  /* 0x00a00000e4de7fae */ /* 0x0009e8000e121844 */
[----:B------:R2:W-:Y:S01]  /*153f0*/  LDGSTS.E [R222+0xc00], [R226.64], !P4 ;  /* 0x00c00000e2de7fae */ /* 0x0005e2000e121844 */
[----:B-1----:R-:W-:-:S03]  /*15400*/  IMAD.WIDE R230, R0, 0x4, R246 ;  /* 0x0000000400e67825 */ /* 0x002fc600078e02f6 */
[----:B------:R1:W-:Y:S01]  /*15410*/  STL.64 [R1+0xdc8], R224 ;  /* 0x000dc8e001007387 */ /* 0x0003e20000100a00 */
[----:B----4-:R-:W-:-:S03]  /*15420*/  IMAD.WIDE R228, R0, 0x4, R248 ;  /* 0x0000000400e47825 */ /* 0x010fc600078e02f8 */
[----:B------:R1:W-:Y:S01]  /*15430*/  LDGSTS.E [R222+0xe00], [R224.64], !P4 ;  /* 0x00e00000e0de7fae */ /* 0x0003e2000e121844 */
[----:B------:R-:W-:Y:S01]  /*15440*/  ISETP.GE.U32.AND P4, PT, R223, 0x7fffff63, PT ;  /* 0x7fffff63df00780c */ /* 0x000fe20003f86070 */
[----:B--2---:R-:W-:Y:S02]  /*15450*/  IMAD.WIDE R226, R0, 0x4, R250 ;  /* 0x0000000400e27825 */ /* 0x004fe400078e02fa */
[----:B------:R2:W-:Y:S02]  /*15460*/  LDGSTS.E [R222+0x2800], [R230.64], !P5 ;  /* 0x02800000e6de7fae */ /* 0x0005e4000e921844 */
[----:B------:R-:W-:Y:S02]  /*15470*/  IMAD R223, R252, 0x9, RZ ;  /* 0x00000009fcdf7824 */ /* 0x000fe400078e02ff */
[----:B------:R3:W-:Y:S01]  /*15480*/  LDGSTS.E [R222+0x2a00], [R228.64], !P5 ;  /* 0x02a00000e4de7fae */ /* 0x0007e2000e921844 */
[----:B-1----:R-:W-:Y:S01]  /*15490*/  IMAD.WIDE R224, R0, 0x4, R244 ;  /* 0x0000000400e07825 */ /* 0x002fe200078e02f4 */
[----:B------:R-:W-:-:S02]  /*154a0*/  IADD3 R0, R240, -0x22, RZ ;  /* 0xffffffdef0007810 */ /* 0x000fc40007ffe0ff */
        /* <DEDUP_REMOVED lines=450> */
[----:B------:R3:W-:Y:S04]  /*170d0*/  LDGSTS.E [R222+0x3ec00], [R226.64], !P0 ;  /* 0x3ec00000e2de7fae */ /* 0x0007e8000c121844 */
[----:B------:R2:W-:Y:S04]  /*170e0*/  STL.64 [R1+0x470], R230 ;  /* 0x000470e601007387 */ /* 0x0005e80000100a00 */
[----:B------:R3:W-:Y:S01]  /*170f0*/  LDGSTS.E [R222+0x3ee00], [R224.64], !P0 ;  /* 0x3ee00000e0de7fae */ /* 0x0007e2000c121844 */
[----:B------:R-:W-:Y:S01]  /*17100*/  ISETP.GE.U32.AND P0, PT, R0, 0x7fffff66, PT ;  /* 0x7fffff660000780c */ /* 0x000fe20003f06070 */
[----:B------:R-:W-:-:S02]  /*17110*/  IMAD R0, R252, 0x6, RZ ;  /* 0x00000006fc007824 */ /* 0x000fc400078e02ff */
[----:B------:R1:W-:Y:S01]  /*17120*/  STL.64 [R1+0x468], R228 ;  /* 0x000468e401007387 */ /* 0x0003e20000100a00 */
[----:B--2---:R-:W-:-:S03]  /*17130*/  IMAD.WIDE R230, R223, 0x4, R246 ;  /* 0x00000004dfe67825 */ /* 0x004fc600078e02f6 */
[----:B------:R2:W-:Y:S01]  /*17140*/  STL.64 [R1+0x460], R226 ;  /* 0x000460e201007387 */ /* 0x0005e20000100a00 */
[----:B---3--:R-:W-:-:S03]  /*17150*/  LOP3.LUT R222, R241, 0x40, RZ, 0x3c, !PT ;  /* 0x00000040f1de7812 */ /* 0x008fc600078e3cff */
[----:B------:R3:W-:Y:S01]  /*17160*/  STL.64 [R1+0x458], R224 ;  /* 0x000458e001007387 */ /* 0x0007e20000100a00 */
[----:B-1----:R-:W-:-:S03]  /*17170*/  IMAD.WIDE R228, R223, 0x4, R248 ;  /* 0x00000004dfe47825 */ /* 0x002fc600078e02f8 */
[----:B------:R1:W-:Y:S01]  /*17180*/  STL.64 [R1+0xdc0], R230 ;  /* 0x000dc0e601007387 */ /* 0x0003e20000100a00 */
[----:B--2---:R-:W-:-:S03]  /*17190*/  IMAD.WIDE R226, R223, 0x4, R250 ;  /* 0x00000004dfe27825 */ /* 0x004fc600078e02fa */
[----:B------:R1:W-:Y:S01]  /*171a0*/  LDGSTS.E [R222+0x1000], [R230.64], !P2 ;  /* 0x01000000e6de7fae */ /* 0x0003e2000d121844 */
[----:B---3--:R-:W-:Y:S01]  /*171b0*/  IMAD.WIDE R224, R223, 0x4, R244 ;  /* 0x00000004dfe07825 */ /* 0x008fe200078e02f4 */
[----:B------:R-:W-:Y:S02]  /*171c0*/  IADD3 R223, R240, -0x1f, RZ ;  /* 0xffffffe1f0df7810 */ /* 0x000fe40007ffe0ff */
[----:B------:R2:W-:Y:S04]  /*171d0*/  STL.64 [R1+0xdb8], R228 ;  /* 0x000db8e401007387 */ /* 0x0005e80000100a00 */
[----:B------:R2:W-:Y:S01]  /*171e0*/  LDGSTS.E [R222+0x1200], [R228.64], !P2 ;  /* 0x01200000e4de7fae */ /* 0x0005e2000d121844 */
[----:B-1----:R-:W-:-:S03]  /*171f0*/  IMAD.WIDE R230, R0, 0x4, R246 ;  /* 0x0000000400e67825 */ /* 0x002fc600078e02f6 */
[----:B------:R1:W-:Y:S04]  /*17200*/  STL.64 [R1+0xdb0], R226 ;  /* 0x000db0e201007387 */ /* 0x0003e80000100a00 */
[----:B------:R1:W-:Y:S01]  /*17210*/  LDGSTS.E [R222+0x1400], [R226.64], !P2 ;  /* 0x01400000e2de7fae */ /* 0x0003e2000d121844 */
[----:B--2---:R-:W-:-:S03]  /*17220*/  IMAD.WIDE R228, R0, 0x4, R248 ;  /* 0x0000000400e47825 */ /* 0x004fc600078e02f8 */
[----:B------:R2:W-:Y:S04]  /*17230*/  STL.64 [R1+0xda8], R224 ;  /* 0x000da8e001007387 */ /* 0x0005e80000100a00 */
[----:B------:R2:W-:Y:S01]  /*17240*/  LDGSTS.E [R222+0x1600], [R224.64], !P2 ;  /* 0x01600000e0de7fae */ /* 0x0005e2000d121844 */
[----:B------:R-:W-:Y:S01]  /*17250*/  ISETP.GE.U32.AND P2, PT, R223, 0x7fffff62, PT ;  /* 0x7fffff62df00780c */ /* 0x000fe20003f46070 */
[----:B-1----:R-:W-:Y:S02]  /*17260*/  IMAD.WIDE R226, R0, 0x4, R250 ;  /* 0x0000000400e27825 */ /* 0x002fe400078e02fa */
[----:B------:R1:W-:Y:S02]  /*17270*/  LDGSTS.E [R222+0x3000], [R230.64], !P3 ;  /* 0x03000000e6de7fae */ /* 0x0003e4000d921844 */
[----:B------:R-:W-:-:S02]  /*17280*/  IMAD R223, R252, 0xa, RZ ;  /* 0x0000000afcdf7824 */ /* 0x000fc400078e02ff */
[----:B------:R3:W-:Y:S01]  /*17290*/  LDGSTS.E [R222+0x3200], [R228.64], !P3 ;  /* 0x03200000e4de7fae */ /* 0x0007e2000d921844 */
[----:B--2---:R-:W-:Y:S01]  /*172a0*/  IMAD.WIDE R224, R0, 0x4, R244 ;  /* 0x0000000400e07825 */ /* 0x004fe200078e02f4 */
[----:B------:R-:W-:Y:S02]  /*172b0*/  IADD3 R0, R240, -0x23, RZ ;  /* 0xffffffddf0007810 */ /* 0x000fe40007ffe0ff */
[----:B------:R1:W-:Y:S04]  /*172c0*/  STL.64 [R1+0xd60], R230 ;  /* 0x000d60e601007387 */ /* 0x0003e80000100a00 */
[----:B------:R2:W-:Y:S04]  /*172d0*/  LDGSTS.E [R222+0x3400], [R226.64], !P3 ;  /* 0x03400000e2de7fae */ /* 0x0005e8000d921844 */
[----:B------:R3:W-:Y:S04]  /*172e0*/  STL.64 [R1+0xd58], R228 ;  /* 0x000d58e401007387 */ /* 0x0007e80000100a00 */
[----:B------:R4:W-:Y:S01]  /*172f0*/  LDGSTS.E [R222+0x3600], [R224.64], !P3 ;  /* 0x03600000e0de7fae */ /* 0x0009e2000d921844 */
[----:B-1----:R-:W-:Y:S01]  /*17300*/  IMAD.WIDE R230, R223, 0x4, R246 ;  /* 0x00000004dfe67825 */ /* 0x002fe200078e02f6 */
[----:B------:R-:W-:-:S02]  /*17310*/  ISETP.GE.U32.AND P3, PT, R0, 0x7fffff5e, PT ;  /* 0x7fffff5e0000780c */ /* 0x000fc40003f66070 */
[----:B------:R2:W-:Y:S01]  /*17320*/  STL.64 [R1+0xd50], R226 ;  /* 0x000d50e201007387 */ /* 0x0005e20000100a00 */
[----:B------:R-:W-:Y:S02]  /*17330*/  IMAD R0, R252, 0xe, RZ ;  /* 0x0000000efc007824 */ /* 0x000fe400078e02ff */
[C---:B---3--:R-:W-:Y:S01]  /*17340*/  IMAD.WIDE R228, R223.reuse, 0x4, R248 ;  /* 0x00000004dfe47825 */ /* 0x048fe200078e02f8 */
[----:B------:R4:W-:Y:S04]  /*17350*/  STL.64 [R1+0xd48], R224 ;  /* 0x000d48e001007387 */ /* 0x0009e80000100a00 */
[----:B------:R1:W-:Y:S01]  /*17360*/  STL.64 [R1+0xd00], R230 ;  /* 0x000d00e601007387 */ /* 0x0003e20000100a00 */
[----:B--2---:R-:W-:-:S03]  /*17370*/  IMAD.WIDE R226, R223, 0x4, R250 ;  /* 0x00000004dfe27825 */ /* 0x004fc600078e02fa */
[----:B------:R1:W-:Y:S01]  /*17380*/  LDGSTS.E [R222+0x5000], [R230.64], !P1 ;  /* 0x05000000e6de7fae */ /* 0x0003e2000c921844 */
[----:B----4-:R-:W-:Y:S01]  /*17390*/  IMAD.WIDE R224, R223, 0x4, R244 ;  /* 0x00000004dfe07825 */ /* 0x010fe200078e02f4 */
        /* <DEDUP_REMOVED lines=436> */
[----:B------:R3:W-:Y:S04]  /*18ee0*/  LDGSTS.E [R222+0x3f400], [R226.64], !P4 ;  /* 0x3f400000e2de7fae */ /* 0x0007e8000e121844 */
[----:B------:R1:W-:Y:S04]  /*18ef0*/  STL.64 [R1+0x450], R230 ;  /* 0x000450e601007387 */ /* 0x0003e80000100a00 */
[----:B------:R3:W-:Y:S01]  /*18f00*/  LDGSTS.E [R222+0x3f600], [R224.64], !P4 ;  /* 0x3f600000e0de7fae */ /* 0x0007e2000e121844 */
[----:B------:R-:W-:Y:S01]  /*18f10*/  ISETP.GE.U32.AND P4, PT, R0, 0x7fffff65, PT ;  /* 0x7fffff650000780c */ /* 0x000fe20003f86070 */
[----:B------:R-:W-:-:S02]  /*18f20*/  IMAD R0, R252, 0x7, RZ ;  /* 0x00000007fc007824 */ /* 0x000fc400078e02ff */
[----:B------:R2:W-:Y:S01]  /*18f30*/  STL.64 [R1+0x448], R228 ;  /* 0x000448e401007387 */ /* 0x0005e20000100a00 */
[----:B-1----:R-:W-:-:S03]  /*18f40*/  IMAD.WIDE R230, R223, 0x4, R246 ;  /* 0x00000004dfe67825 */ /* 0x002fc600078e02f6 */
[----:B------:R1:W-:Y:S01]  /*18f50*/  STL.64 [R1+0x440], R226 ;  /* 0x000440e201007387 */ /* 0x0003e20000100a00 */
[----:B---3--:R-:W-:-:S03]  /*18f60*/  LOP3.LUT R222, R241, 0x60, RZ, 0x3c, !PT ;  /* 0x00000060f1de7812 */ /* 0x008fc600078e3cff */
[----:B------:R3:W-:Y:S01]  /*18f70*/  STL.64 [R1+0x438], R224 ;  /* 0x000438e001007387 */ /* 0x0007e20000100a00 */
[----:B--2---:R-:W-:-:S03]  /*18f80*/  IMAD.WIDE R228, R223, 0x4, R248 ;  /* 0x00000004dfe47825 */ /* 0x004fc600078e02f8 */
[----:B------:R2:W-:Y:S01]  /*18f90*/  STL.64 [R1+0xda0], R230 ;  /* 0x000da0e601007387 */ /* 0x0005e20000100a00 */
[----:B-1----:R-:W-:-:S03]  /*18fa0*/  IMAD.WIDE R226, R223, 0x4, R250 ;  /* 0x00000004dfe27825 */ /* 0x002fc600078e02fa */
[----:B------:R2:W-:Y:S01]  /*18fb0*/  LDGSTS.E [R222+0x1800], [R230.64], !P5 ;  /* 0x01800000e6de7fae */ /* 0x0005e2000e921844 */
[----:B---3--:R-:W-:Y:S01]  /*18fc0*/  IMAD.WIDE R224, R223, 0x4, R244 ;  /* 0x00000004dfe07825 */ /* 0x008fe200078e02f4 */
        /* <DEDUP_REMOVED lines=389> */
[----:B----4-:R-:W-:-:S03]  /*1a820*/  IMAD.WIDE R224, R223, 0x4, R244 ;  /* 0x00000004dfe07825 */ /* 0x010fc600078e02f4 */
        /* <DEDUP_REMOVED lines=8> */
[----:B--2---:R-:W-:-:S03]  /*1a8b0*/  IMAD.WIDE R226, R0, 0x4, R250 ;  /* 0x0000000400e27825 */ /* 0x004fc600078e02fa */
[----:B------:R2:W-:Y:S01]  /*1a8c0*/  LDGSTS.E [R222+0x37800], [R230.64], !P4 ;  /* 0x37800000e6de7fae */ /* 0x0005e2000e121844 */
[----:B------:R-:W-:-:S03]  /*1a8d0*/  IADD3 R223, R240, -0x89, RZ ;  /* 0xffffff77f0df7810 */ /* 0x000fc60007ffe0ff */
[----:B------:R2:W-:Y:S01]  /*1a8e0*/  LDGSTS.E [R222+0x37a00], [R228.64], !P4 ;  /* 0x37a00000e4de7fae */ /* 0x0005e2000e121844 */
[----:B-1----:R-:W-:Y:S01]  /*1a8f0*/  IMAD.WIDE R224, R0, 0x4, R244 ;  /* 0x0000000400e07825 */ /* 0x002fe200078e02f4 */
[----:B------:R-:W-:Y:S02]  /*1a900*/  IADD3 R0, R240, -0x8d, RZ ;  /* 0xffffff73f0007810 */ /* 0x000fe40007ffe0ff */
[----:B------:R2:W-:Y:S04]  /*1a910*/  LDGSTS.E [R222+0x37c00], [R226.64], !P4 ;  /* 0x37c00000e2de7fae */ /* 0x0005e8000e121844 */
[----:B------:R2:W-:Y:S01]  /*1a920*/  LDGSTS.E [R222+0x37e00], [R224.64], !P4 ;  /* 0x37e00000e0de7fae */ /* 0x0005e2000e121844 */
[----:B------:R-:W-:Y:S01]  /*1a930*/  ISETP.GE.U32.AND P4, PT, R0, 0x7ffffef4, PT ;  /* 0x7ffffef40000780c */ /* 0x000fe20003f86070 */
[----:B------:R-:W-:-:S02]  /*1a940*/  IMAD R0, R252, 0x73, RZ ;  /* 0x00000073fc007824 */ /* 0x000fc400078e02ff */
[C---:B------:R-:W-:Y:S01]  /*1a950*/  IMAD R234, R252.reuse, 0x77, RZ ;  /* 0x00000077fcea7824 */ /* 0x040fe200078e02ff */
[----:B------:R1:W-:Y:S01]  /*1a960*/  STL.64 [R1+0x1478], R230 ;  /* 0x001478e601007387 */ /* 0x0003e20000100a00 */
[----:B------:R-:W-:Y:S01]  /*1a970*/  ISETP.GE.U32.AND P1, PT, R223, 0x7ffffef8, PT ;  /* 0x7ffffef8df00780c */ /* 0x000fe20003f26070 */
[C---:B------:R-:W-:Y:S02]  /*1a980*/  IMAD R237, R252.reuse, 0x7b, RZ ;  /* 0x0000007bfced7824 */ /* 0x040fe400078e02ff */
[----:B------:R3:W-:Y:S01]  /*1a990*/  STL.64 [R1+0x1470], R228 ;  /* 0x001470e401007387 */ /* 0x0007e20000100a00 */
[----:B------:R-:W-:Y:S01]  /*1a9a0*/  IMAD R242, R252, 0x7f, RZ ;  /* 0x0000007ffcf27824 */ /* 0x000fe200078e02ff */
[----:B------:R-:W-:Y:S01]  /*1a9b0*/  LOP3.LUT R252, R241, 0x60, RZ, 0x3c, !PT ;  /* 0x00000060f1fc7812 */ /* 0x000fe200078e3cff */
[--C-:B--2---:R-:W-:Y:S01]  /*1a9c0*/  IMAD.WIDE R222, R0, 0x4, R246.reuse ;  /* 0x0000000400de7825 */ /* 0x104fe200078e02f6 */
[----:B------:R2:W-:Y:S04]  /*1a9d0*/  STL.64 [R1+0x1468], R226 ;  /* 0x001468e201007387 */ /* 0x0005e80000100a00 */
[----:B------:R4:W-:Y:S01]  /*1a9e0*/  STL.64 [R1+0x1460], R224 ;  /* 0x001460e001007387 */ /* 0x0009e20000100a00 */
[----:B-1----:R-:W-:Y:S01]  /*1a9f0*/  IMAD.WIDE R230, R234, 0x4, R246 ;  /* 0x00000004eae67825 */ /* 0x002fe200078e02f6 */
[----:B------:R-:W-:-:S02]  /*1aa00*/  IADD3 R232, R240, -0x80, RZ ;  /* 0xffffff80f0e87810 */ /* 0x000fc40007ffe0ff */
[----:B------:R-:W-:Y:S01]  /*1aa10*/  IADD3 R233, R240, 0x7f, RZ ;  /* 0x0000007ff0e97810 */ /* 0x000fe20007ffe0ff */
[----:B---3--:R-:W-:Y:S01]  /*1aa20*/  IMAD.WIDE R228, R0, 0x4, R244 ;  /* 0x0000000400e47825 */ /* 0x008fe200078e02f4 */
[----:B------:R-:W-:Y:S01]  /*1aa30*/  IADD3 R236, R240, -0x91, RZ ;  /* 0xffffff6ff0ec7810 */ /* 0x000fe20007ffe0ff */
[----:B------:R1:W-:Y:S02]  /*1aa40*/  STL.64 [R1+0x1458], R222 ;  /* 0x001458de01007387 */ /* 0x0003e40000100a00 */
[C---:B--2---:R-:W-:Y:S02]  /*1aa50*/  IMAD.WIDE R226, R0.reuse, 0x4, R250 ;  /* 0x0000000400e27825 */ /* 0x044fe400078e02fa */
[----:B------:R1:W-:Y:S02]  /*1aa60*/  LDGSTS.E [R252+0x39800], [R222.64], !P5 ;  /* 0x39800000defc7fae */ /* 0x0003e4000e921844 */
[--C-:B----4-:R-:W-:Y:S02]  /*1aa70*/  IMAD.WIDE R224, R0, 0x4, R248.reuse ;  /* 0x0000000400e07825 */ /* 0x110fe400078e02f8 */
[----:B------:R-:W-:Y:S02]  /*1aa80*/  STL.64 [R1+0x1438], R230 ;  /* 0x001438e601007387 */ /* 0x000fe40000100a00 */
[----:B------:R-:W-:-:S02]  /*1aa90*/  IMAD.WIDE R240, R234, 0x4, R248 ;  /* 0x00000004eaf07825 */ /* 0x000fc400078e02f8 */
[----:B------:R2:W-:Y:S02]  /*1aaa0*/  STL.64 [R1+0x1450], R224 ;  /* 0x001450e001007387 */ /* 0x0005e40000100a00 */
[C---:B------:R-:W-:Y:S02]  /*1aab0*/  IMAD.WIDE R238, R234.reuse, 0x4, R250 ;  /* 0x00000004eaee7825 */ /* 0x040fe400078e02fa */
[----:B------:R2:W-:Y:S02]  /*1aac0*/  LDGSTS.E [R252+0x39a00], [R224.64], !P5 ;  /* 0x39a00000e0fc7fae */ /* 0x0005e4000e921844 */
[----:B------:R-:W-:Y:S02]  /*1aad0*/  IMAD.WIDE R234, R234, 0x4, R244 ;  /* 0x00000004eaea7825 */ /* 0x000fe400078e02f4 */
[----:B------:R3:W-:Y:S04]  /*1aae0*/  STL.64 [R1+0x1448], R226 ;  /* 0x001448e201007387 */ /* 0x0007e80000100a00 */
[----:B------:R3:W-:Y:S04]  /*1aaf0*/  LDGSTS.E [R252+0x39c00], [R226.64], !P5 ;  /* 0x39c00000e2fc7fae */ /* 0x0007e8000e921844 */
[----:B------:R-:W-:Y:S04]  /*1ab00*/  STL.64 [R1+0x1440], R228 ;  /* 0x001440e401007387 */ /* 0x000fe80000100a00 */
[----:B------:R2:W-:Y:S04]  /*1ab10*/  LDGSTS.E [R252+0x39e00], [R228.64], !P5 ;  /* 0x39e00000e4fc7fae */ /* 0x0005e8000e921844 */
[----:B-1----:R-:W4:Y:S04]  /*1ab20*/  LDL.LU.64 R222, [R1+0x3648] ;  /* 0x0036480001de7983 */ /* 0x002f280000300a00 */
[----:B------:R1:W-:Y:S01]  /*1ab30*/  LDGSTS.E [R252+0x3b800], [R230.64], !P6 ;  /* 0x3b800000e6fc7fae */ /* 0x0003e2000f121844 */
[----:B------:R-:W-:-:S03]  /*1ab40*/  ISETP.GT.AND P5, PT, R233, 0x7f, PT ;  /* 0x0000007fe900780c */ /* 0x000fc60003fa4270 */
[----:B------:R1:W-:Y:S04]  /*1ab50*/  STL.64 [R1+0x1430], R240 ;  /* 0x001430f001007387 */ /* 0x0003e80000100a00 */
[----:B------:R1:W-:Y:S04]  /*1ab60*/  LDGSTS.E [R252+0x3ba00], [R240.64], !P6 ;  /* 0x3ba00000f0fc7fae */ /* 0x0003e8000f121844 */
[----:B--2---:R-:W2:Y:S04]  /*1ab70*/  LDL.LU.64 R224, [R1+0x3640] ;  /* 0x0036400001e07983 */ /* 0x004ea80000300a00 */
[----:B------:R1:W-:Y:S04]  /*1ab80*/  LDGSTS.E [R252+0x3bc00], [R238.64], !P6 ;  /* 0x3bc00000eefc7fae */ /* 0x0003e8000f121844 */
[----:B------:R1:W-:Y:S04]  /*1ab90*/  STL.64 [R1+0x1428], R238 ;  /* 0x001428ee01007387 */ /* 0x0003e80000100a00 */
[----:B------:R1:W-:Y:S01]  /*1aba0*/  LDGSTS.E [R252+0x3be00], [R234.64], !P6 ;  /* 0x3be00000eafc7fae */ /* 0x0003e2000f121844 */
[----:B------:R-:W-:Y:S01]  /*1abb0*/  ISETP.GE.U32.AND P6, PT, R232, 0x7fffff01, PT ;  /* 0x7fffff01e800780c */ /* 0x000fe20003fc6070 */
[----:B------:R-:W-:-:S02]  /*1abc0*/  IMAD.WIDE R232, R237, 0x4, R246 ;  /* 0x00000004ede87825 */ /* 0x000fc400078e02f6 */
[----:B---3--:R-:W3:Y:S01]  /*1abd0*/  LDL.LU.64 R226, [R1+0x3638] ;  /* 0x0036380001e27983 */ /* 0x008ee20000300a00 */
[----:B------:R-:W-:-:S03]  /*1abe0*/  SEL R0, RZ, 0x4, !P5 ;  /* 0x00000004ff007807 */ /* 0x000fc60006800000 */
[----:B------:R1:W-:Y:S02]  /*1abf0*/  STL.64 [R1+0x1420], R234 ;  /* 0x001420ea01007387 */ /* 0x0003e40000100a00 */
[----:B-1----:R-:W-:Y:S01]  /*1ac00*/  IMAD.WIDE R240, R237, 0x4, R250 ;  /* 0x00000004edf07825 */ /* 0x002fe200078e02fa */
[----:B------:R-:W-:Y:S01]  /*1ac10*/  ISETP.GE.AND P5, PT, R243, c[0x0][0x180], PT ;  /* 0x00006000f3007a0c */ /* 0x000fe20003fa6270 */
[----:B------:R-:W2:Y:S02]  /*1ac20*/  LDL.LU.64 R228, [R1+0x3630] ;  /* 0x0036300001e47983 */ /* 0x000ea40000300a00 */
[C---:B------:R-:W-:Y:S02]  /*1ac30*/  IMAD.WIDE R238, R237.reuse, 0x4, R244 ;  /* 0x00000004edee7825 */ /* 0x040fe400078e02f4 */
[----:B------:R-:W2:Y:S02]  /*1ac40*/  LDL.LU.64 R230, [R1+0x3628] ;  /* 0x0036280001e67983 */ /* 0x000ea40000300a00 */
[----:B------:R-:W-:-:S02]  /*1ac50*/  IMAD.WIDE R234, R237, 0x4, R248 ;  /* 0x00000004edea7825 */ /* 0x000fc400078e02f8 */
[----:B------:R1:W-:Y:S01]  /*1ac60*/  STL.64 [R1+0x1418], R232 ;  /* 0x001418e801007387 */ /* 0x0003e20000100a00 */
[----:B------:R-:W-:-:S03]  /*1ac70*/  SEL R0, R0, RZ, !P5 ;  /* 0x000000ff00007207 */ /* 0x000fc60006800000 */
[----:B------:R1:W-:Y:S01]  /*1ac80*/  STL.64 [R1+0x1410], R234 ;  /* 0x001410ea01007387 */ /* 0x0003e20000100a00 */
[----:B------:R-:W-:-:S03]  /*1ac90*/  ISETP.GE.U32.AND P5, PT, R236, 0x7ffffef0, PT ;  /* 0x7ffffef0ec00780c */ /* 0x000fc60003fa6070 */
[----:B------:R1:W-:Y:S01]  /*1aca0*/  LDGSTS.E [R252+0x3d800], [R232.64], !P0 ;  /* 0x3d800000e8fc7fae */ /* 0x0003e2000c121844 */
[----:B------:R-:W-:-:S03]  /*1acb0*/  IMAD.WIDE R236, R242, 0x4, R246 ;  /* 0x00000004f2ec7825 */ /* 0x000fc600078e02f6 */
[----:B------:R1:W-:Y:S04]  /*1acc0*/  LDGSTS.E [R252+0x3da00], [R234.64], !P0 ;  /* 0x3da00000eafc7fae */ /* 0x0003e8000c121844 */
[----:B------:R1:W-:Y:S04]  /*1acd0*/  LDGSTS.E [R252+0x3dc00], [R240.64], !P0 ;  /* 0x3dc00000f0fc7fae */ /* 0x0003e8000c121844 */
[----:B-1----:R-:W2:Y:S04]  /*1ace0*/  LDL.LU.64 R232, [R1+0x3620] ;  /* 0x0036200001e87983 */ /* 0x002ea80000300a00 */
[----:B------:R1:W-:Y:S04]  /*1acf0*/  STL.64 [R1+0x1408], R240 ;  /* 0x001408f001007387 */ /* 0x0003e80000100a00 */
[----:B------:R-:W2:Y:S04]  /*1ad00*/  LDL.LU.64 R234, [R1+0x3618] ;  /* 0x0036180001ea7983 */ /* 0x000ea80000300a00 */
[----:B------:R1:W-:Y:S04]  /*1ad10*/  STL.64 [R1+0x1400], R238 ;  /* 0x001400ee01007387 */ /* 0x0003e80000100a00 */
[----:B------:R1:W-:Y:S02]  /*1ad20*/  LDGSTS.E [R252+0x3de00], [R238.64], !P0 ;  /* 0x3de00000eefc7fae */ /* 0x0003e4000c121844 */
[----:B-1----:R-:W-:-:S02]  /*1ad30*/  IMAD.WIDE R240, R242, 0x4, R250 ;  /* 0x00000004f2f07825 */ /* 0x002fc400078e02fa */
[----:B------:R1:W-:Y:S04]  /*1ad40*/  STL.64 [R1+0x13f8], R236 ;  /* 0x0013f8ec01007387 */ /* 0x0003e80000100a00 */
[----:B------:R1:W-:Y:S01]  /*1ad50*/  LDGSTS.E [R252+0x3f800], [R236.64], !P6 ;  /* 0x3f800000ecfc7fae */ /* 0x0003e2000f121844 */
[----:B------:R-:W-:-:S04]  /*1ad60*/  IMAD.WIDE R238, R242, 0x4, R248 ;  /* 0x00000004f2ee7825 */ /* 0x000fc800078e02f8 */
[----:B------:R-:W-:Y:S01]  /*1ad70*/  IMAD.WIDE R242, R242, 0x4, R244 ;  /* 0x00000004f2f27825 */ /* 0x000fe200078e02f4 */
[----:B------:R1:W-:Y:S04]  /*1ad80*/  STL.64 [R1+0x13f0], R238 ;  /* 0x0013f0ee01007387 */ /* 0x0003e80000100a00 */
[----:B-1----:R-:W2:Y:S04]  /*1ad90*/  LDL.LU.64 R236, [R1+0x3610] ;  /* 0x0036100001ec7983 */ /* 0x002ea80000300a00 */
[----:B------:R1:W-:Y:S04]  /*1ada0*/  STL.64 [R1+0x13e8], R240 ;  /* 0x0013e8f001007387 */ /* 0x0003e80000100a00 */
[----:B------:R1:W-:Y:S04]  /*1adb0*/  LDGSTS.E [R252+0x3fa00], [R238.64], !P6 ;  /* 0x3fa00000eefc7fae */ /* 0x0003e8000f121844 */
[----:B------:R1:W-:Y:S04]  /*1adc0*/  LDGSTS.E [R252+0x3fc00], [R240.64], !P6 ;  /* 0x3fc00000f0fc7fae */ /* 0x0003e8000f121844 */
[----:B------:R1:W-:Y:S04]  /*1add0*/  LDGSTS.E [R252+0x3fe00], [R242.64], !P6 ;  /* 0x3fe00000f2fc7fae */ /* 0x0003e8000f121844 */
[----:B-1----:R-:W2:Y:S04]  /*1ade0*/  LDL.LU.64 R238, [R1+0x3608] ;  /* 0x0036080001ee7983 */ /* 0x002ea80000300a00 */
[----:B------:R1:W-:Y:S04]  /*1adf0*/  STL.64 [R1+0x13e0], R242 ;  /* 0x0013e0f201007387 */ /* 0x0003e80000100a00 */
[----:B------:R-:W2:Y:S01]  /*1ae00*/  LDL.LU.64 R240, [R1+0x3600] ;  /* 0x0036000001f07983 */ /* 0x000ea20000300a00 */
[----:B------:R-:W-:-:S03]  /*1ae10*/  ISETP.NE.U32.AND P0, PT, R0, RZ, PT ;  /* 0x000000ff0000720c */ /* 0x000fc60003f05070 */
[----:B------:R-:W0:Y:S04]  /*1ae20*/  LDGDEPBAR ;  /* 0x00000000000079af */ /* 0x000e280000000000 */
[----:B-1----:R-:W2:Y:S04]  /*1ae30*/  LDL.LU.64 R242, [R1+0x35f8] ;  /* 0x0035f80001f27983 */ /* 0x002ea80000300a00 */
[----:B------:R1:W-:Y:S04]  /*1ae40*/  STL.64 [R1+0x3750], R192 ;  /* 0x003750c001007387 */ /* 0x0003e80000100a00 */
[----:B-1----:R-:W3:Y:S04]  /*1ae50*/  LDL.64 R192, [R1+0x3b0] ;  /* 0x0003b00001c07983 */ /* 0x002ee80000100a00 */
        /* <DEDUP_REMOVED lines=14> */
[----:B------:R-:W-:Y:S04]  /*1af40*/  STL.64 [R1+0x3710], R64 ;  /* 0x0037104001007387 */ /* 0x000fe80000100a00 */
[----:B------:R-:W-:Y:S04]  /*1af50*/  STL.64 [R1+0x3708], R48 ;  /* 0x0037083001007387 */ /* 0x000fe80000100a00 */
[----:B------:R-:W-:Y:S04]  /*1af60*/  STL.64 [R1+0x3700], R32 ;  /* 0x0037002001007387 */ /* 0x000fe80000100a00 */
[----:B------:R-:W-:Y:S04]  /*1af70*/  STL.64 [R1+0x36f8], R16 ;  /* 0x0036f81001007387 */ /* 0x000fe80000100a00 */
[----:B--2---:R-:W-:Y:S04]  /*1af80*/  STL.64 [R1+0x36f0], R242 ;  /* 0x0036f0f201007387 */ /* 0x004fe80000100a00 */
[----:B------:R1:W-:Y:S04]  /*1af90*/  STL.64 [R1+0x36e8], R246 ;  /* 0x0036e8f601007387 */ /* 0x0003e80000100a00 */
[----:B-1----:R-:W2:Y:S01]  /*1afa0*/  LDL.64 R246, [R1+0x430] ;  /* 0x0004300001f67983 */ /* 0x002ea20000100a00 */
[----:B------:R-:W-:-:S03]  /*1afb0*/  IMAD.MOV.U32 R0, RZ, RZ, c[0x0][0x180] ;  /* 0x00006000ff007624 */ /* 0x000fc600078e00ff */
[----:B------:R-:W1:Y:S02]  /*1afc0*/  S2R R65, SR_TID.X ;  /* 0x0000000000417919 */ /* 0x000e640000002100 */
[----:B------:R-:W-:-:S04]  /*1afd0*/  IADD3 R0, R0, -0x95, RZ ;  /* 0xffffff6b00007810 */ /* 0x000fc80007ffe0ff */
[----:B------:R-:W-:Y:S02]  /*1afe0*/  ISETP.GE.U32.AND P6, PT, R0, 0x7ffffeec, PT ;  /* 0x7ffffeec0000780c */ /* 0x000fe40003fc6070 */
[----:B------:R-:W4:Y:S04]  /*1aff0*/  S2R R0, SR_TID.X ;  /* 0x0000000000007919 */ /* 0x000f280000002100 */
[----:B------:R1:W-:Y:S04]  /*1b000*/  STL.64 [R1+0x36e0], R248 ;  /* 0x0036e0f801007387 */ /* 0x0003e80000100a00 */
[----:B------:R-:W3:Y:S04]  /*1b010*/  LDL.64 R48, [R1+0x170] ;  /* 0x0001700001307983 */ /* 0x000ee80000100a00 */
[----:B------:R-:W3:Y:S01]  /*1b020*/  LDL.64 R32, [R1+0x130] ;  /* 0x0001300001207983 */ /* 0x000ee20000100a00 */
[----:B-1----:R-:W-:-:S03]  /*1b030*/  LOP3.LUT R65, R65, 0x7f, RZ, 0xc0, !PT ;  /* 0x0000007f41417812 */ /* 0x002fc600078ec0ff */
[----:B------:R-:W3:Y:S02]  /*1b040*/  LDL.64 R16, [R1+0xf0] ;  /* 0x0000f00001107983 */ /* 0x000ee40000100a00 */
[----:B------:R-:W-:Y:S02]  /*1b050*/  IMAD.SHL.U32 R248, R65, 0x4, RZ ;  /* 0x0000000441f87824 */ /* 0x000fe400078e00ff */
[----:B------:R-:W3:Y:S04]  /*1b060*/  LDL.64 R242, [R1+0xb0] ;  /* 0x0000b00001f27983 */ /* 0x000ee80000100a00 */
[----:B------:R-:W3:Y:S04]  /*1b070*/  LDL.64 R64, [R1+0x1b0] ;  /* 0x0001b00001407983 */ /* 0x000ee80000100a00 */
[----:B------:R1:W-:Y:S01]  /*1b080*/  STL.64 [R1+0x36d8], R250 ;  /* 0x0036d8fa01007387 */ /* 0x0003e20000100a00 */
[----:B----4-:R-:W-:-:S03]  /*1b090*/  LOP3.LUT R0, R0, 0x7f, RZ, 0xc0, !PT ;  /* 0x0000007f00007812 */ /* 0x010fc600078ec0ff */
[----:B------:R4:W-:Y:S02]  /*1b0a0*/  STL.64 [R1+0x36d0], R244 ;  /* 0x0036d0f401007387 */ /* 0x0009e40000100a00 */
[----:B------:R-:W-:Y:S02]  /*1b0b0*/  IMAD.SHL.U32 R0, R0, 0x4, RZ ;  /* 0x0000000400007824 */ /* 0x000fe400078e00ff */
[----:B-1----:R-:W3:Y:S04]  /*1b0c0*/  LDL.64 R250, [R1+0x30] ;  /* 0x0000300001fa7983 */ /* 0x002ee80000100a00 */
[----:B----4-:R-:W4:Y:S01]  /*1b0d0*/  LDL.64 R244, [R1+0x3f0] ;  /* 0x0003f00001f47983 */ /* 0x010f220000100a00 */
[----:B------:R-:W-:-:S05]  /*1b0e0*/  IADD3 R0, R0, 0x100000, RZ ;  /* 0x0010000000007810 */ /* 0x000fca0007ffe0ff */
[----:B--2---:R1:W-:Y:S04]  /*1b0f0*/  LDGSTS.E [R0+-0x80000], [R246.64], P0 ;  /* 0x80000000f6007fae */ /* 0x0043e80008121844 */
[----:B-1----:R-:W2:Y:S01]  /*1b100*/  LDL.64 R246, [R1+0x70] ;  /* 0x0000700001f67983 */ /* 0x002ea20000100a00 */
[C---:B------:R-:W-:Y:S02]  /*1b110*/  IADD3 R249, R248.reuse, 0x100000, RZ ;  /* 0x00100000f8f97810 */ /* 0x040fe40007ffe0ff */
[----:B------:R-:W-:-:S03]  /*1b120*/  IADD3 R0, R248, 0x100000, RZ ;  /* 0x00100000f8007810 */ /* 0x000fc60007ffe0ff */
[----:B----4-:R1:W-:Y:S04]  /*1b130*/  LDGSTS.E [R249+-0x7f000], [R244.64], P0 ;  /* 0x81000000f4f97fae */ /* 0x0103e80008121844 */
[----:B---3--:R3:W-:Y:S01]  /*1b140*/  LDGSTS.E [R0+-0x7e000], [R192.64], P0 ;  /* 0x82000000c0007fae */ /* 0x0087e20008121844 */
[----:B-1----:R-:W-:-:S03]  /*1b150*/  IADD3 R244, R248, 0x100000, RZ ;  /* 0x00100000f8f47810 */ /* 0x002fc60007ffe0ff */
[----:B---3--:R-:W3:Y:S04]  /*1b160*/  LDL.LU.64 R192, [R1+0x3750] ;  /* 0x0037500001c07983 */ /* 0x008ee80000300a00 */
[----:B------:R1:W-:Y:S04]  /*1b170*/  LDGSTS.E [R244+-0x7d000], [R176.64], P0 ;  /* 0x83000000b0f47fae */ /* 0x0003e80008121844 */
[----:B------:R4:W-:Y:S04]  /*1b180*/  LDGSTS.E [R0+-0x7c000], [R160.64], P0 ;  /* 0x84000000a0007fae */ /* 0x0009e80008121844 */
[----:B------:R4:W-:Y:S04]  /*1b190*/  LDGSTS.E [R244+-0x7b000], [R144.64], P0 ;  /* 0x8500000090f47fae */ /* 0x0009e80008121844 */
[----:B-1----:R-:W3:Y:S04]  /*1b1a0*/  LDL.LU.64 R176, [R1+0x3748] ;  /* 0x0037480001b07983 */ /* 0x002ee80000300a00 */
[----:B----4-:R-:W4:Y:S04]  /*1b1b0*/  LDL.LU.64 R160, [R1+0x3740] ;  /* 0x0037400001a07983 */ /* 0x010f280000300a00 */
[----:B------:R-:W3:Y:S04]  /*1b1c0*/  LDL.LU.64 R144, [R1+0x3738] ;  /* 0x0037380001907983 */ /* 0x000ee80000300a00 */
[----:B------:R1:W-:Y:S04]  /*1b1d0*/  LDGSTS.E [R0+-0x7a000], [R128.64], P0 ;  /* 0x8600000080007fae */ /* 0x0003e80008121844 */
[----:B------:R1:W-:Y:S04]  /*1b1e0*/  LDGSTS.E [R244+-0x79000], [R112.64], P0 ;  /* 0x8700000070f47fae */ /* 0x0003e80008121844 */
[----:B------:R1:W-:Y:S04]  /*1b1f0*/  LDGSTS.E [R0+-0x78000], [R96.64], P0 ;  /* 0x8800000060007fae */ /* 0x0003e80008121844 */
[----:B-1----:R-:W3:Y:S04]  /*1b200*/  LDL.LU.64 R128, [R1+0x3730] ;  /* 0x0037300001807983 */ /* 0x002ee80000300a00 */
[----:B------:R-:W3:Y:S04]  /*1b210*/  LDL.LU.64 R112, [R1+0x3728] ;  /* 0x0037280001707983 */ /* 0x000ee80000300a00 */
        /* <DEDUP_REMOVED lines=13> */
[----:B--2---:R1:W-:Y:S04]  /*1b2f0*/  LDGSTS.E [R244+-0x71000], [R246.64], P0 ;  /* 0x8f000000f6f47fae */ /* 0x0043e80008121844 */
[----:B------:R2:W-:Y:S04]  /*1b300*/  LDGSTS.E [R0+-0x70000], [R250.64], P0 ;  /* 0x90000000fa007fae */ /* 0x0005e80008121844 */
[----:B------:R2:W-:Y:S04]  /*1b310*/  LDGSTS.E [R244+-0x6f000], [R238.64], P0 ;  /* 0x91000000eef47fae */ /* 0x0005e80008121844 */
[----:B-1----:R-:W3:Y:S04]  /*1b320*/  LDL.LU.64 R246, [R1+0x36e8] ;  /* 0x0036e80001f67983 */ /* 0x002ee80000300a00 */
[----:B------:R2:W-:Y:S04]  /*1b330*/  STL.64 [R1+0x35f8], R238 ;  /* 0x0035f8ee01007387 */ /* 0x0005e80000100a00 */
[----:B------:R1:W-:Y:S04]  /*1b340*/  STL.64 [R1+0x3600], R222 ;  /* 0x003600de01007387 */ /* 0x0003e80000100a00 */
[----:B------:R-:W-:Y:S04]  /*1b350*/  STL.64 [R1+0x3608], R206 ;  /* 0x003608ce01007387 */ /* 0x000fe80000100a00 */
[----:B------:R1:W-:Y:S04]  /*1b360*/  STL.64 [R1+0x3610], R190 ;  /* 0x003610be01007387 */ /* 0x0003e80000100a00 */
[----:B------:R-:W-:Y:S04]  /*1b370*/  STL.64 [R1+0x3618], R174 ;  /* 0x003618ae01007387 */ /* 0x000fe80000100a00 */
[----:B------:R1:W-:Y:S04]  /*1b380*/  STL.64 [R1+0x3620], R158 ;  /* 0x0036209e01007387 */ /* 0x0003e80000100a00 */
[----:B------:R-:W-:Y:S04]  /*1b390*/  STL.64 [R1+0x3628], R142 ;  /* 0x0036288e01007387 */ /* 0x000fe80000100a00 */
[----:B------:R-:W-:Y:S04]  /*1b3a0*/  STL.64 [R1+0x3630], R126 ;  /* 0x0036307e01007387 */ /* 0x000fe80000100a00 */
[----:B------:R1:W-:Y:S04]  /*1b3b0*/  STL.64 [R1+0x3638], R110 ;  /* 0x0036386e01007387 */ /* 0x0003e80000100a00 */
[----:B------:R1:W-:Y:S04]  /*1b3c0*/  STL.64 [R1+0x3640], R94 ;  /* 0x0036405e01007387 */ /* 0x0003e80000100a00 */
[----:B--2---:R-:W2:Y:S04]  /*1b3d0*/  LDL.64 R238, [R1+0x428] ;  /* 0x0004280001ee7983 */ /* 0x004ea80000100a00 */
[----:B------:R-:W4:Y:S04]  /*1b3e0*/  S2R R249, SR_TID.X ;  /* 0x0000000000f97919 */ /* 0x000f280000002100 */
[----:B------:R1:W-:Y:S04]  /*1b3f0*/  LDGSTS.E [R0+-0x6e000], [R222.64], P0 ;  /* 0x92000000de007fae */ /* 0x0003e80008121844 */
[----:B------:R4:W-:Y:S04]  /*1b400*/  LDGSTS.E [R244+-0x6d000], [R206.64], P0 ;  /* 0x93000000cef47fae */ /* 0x0009e80008121844 */
[----:B------:R4:W-:Y:S01]  /*1b410*/  LDGSTS.E [R0+-0x6c000], [R190.64], P0 ;  /* 0x94000000be007fae */ /* 0x0009e20008121844 */
[----:B-1----:R-:W-:-:S03]  /*1b420*/  IADD3 R222, R248, 0x100000, RZ ;  /* 0x00100000f8de7810 */ /* 0x002fc60007ffe0ff */
[----:B------:R-:W3:Y:S04]  /*1b430*/  LDL.64 R250, [R1+0x3a8] ;  /* 0x0003a80001fa7983 */ /* 0x000ee80000100a00 */
[----:B------:R1:W-:Y:S01]  /*1b440*/  LDGSTS.E [R222+-0x6b000], [R174.64], P0 ;  /* 0x95000000aede7fae */ /* 0x0003e20008121844 */
[----:B----4-:R-:W-:-:S03]  /*1b450*/  IADD3 R190, R248, 0x100000, RZ ;  /* 0x00100000f8be7810 */ /* 0x010fc60007ffe0ff */
[----:B------:R4:W-:Y:S01]  /*1b460*/  LDGSTS.E [R0+-0x6a000], [R158.64], P0 ;  /* 0x960000009e007fae */ /* 0x0009e20008121844 */
[----:B------:R-:W-:-:S03]  /*1b470*/  LOP3.LUT R249, R249, 0x7f, RZ, 0xc0, !PT ;  /* 0x0000007ff9f97812 */ /* 0x000fc600078ec0ff */
[----:B------:R1:W-:Y:S04]  /*1b480*/  LDGSTS.E [R190+-0x69000], [R142.64], P0 ;  /* 0x970000008ebe7fae */ /* 0x0003e80008121844 */
[----:B------:R1:W-:Y:S01]  /*1b490*/  LDGSTS.E [R0+-0x68000], [R126.64], P0 ;  /* 0x980000007e007fae */ /* 0x0003e20008121844 */
[----:B----4-:R-:W-:-:S03]  /*1b4a0*/  IADD3 R158, R248, 0x100000, RZ ;  /* 0x00100000f89e7810 */ /* 0x010fc60007ffe0ff */
[----:B------:R-:W4:Y:S04]  /*1b4b0*/  LDL.64 R244, [R1+0x368] ;  /* 0x0003680001f47983 */ /* 0x000f280000100a00 */
[----:B------:R1:W-:Y:S04]  /*1b4c0*/  LDGSTS.E [R158+-0x67000], [R110.64], P0 ;  /* 0x990000006e9e7fae */ /* 0x0003e80008121844 */
[----:B------:R1:W-:Y:S02]  /*1b4d0*/  LDGSTS.E [R0+-0x66000], [R94.64], P0 ;  /* 0x9a0000005e007fae */ /* 0x0003e40008121844 */
[----:B-1----:R-:W-:-:S02]  /*1b4e0*/  IMAD.SHL.U32 R111, R249, 0x4, RZ ;  /* 0x00000004f96f7824 */ /* 0x002fc400078e00ff */
[----:B------:R-:W3:Y:S03]  /*1b4f0*/  LDL.64 R248, [R1+0x3e8] ;  /* 0x0003e80001f87983 */ /* 0x000ee60000100a00 */
[C---:B------:R-:W-:Y:S02]  /*1b500*/  IADD3 R110, R111.reuse, 0x100000, RZ ;  /* 0x001000006f6e7810 */ /* 0x040fe40007ffe0ff */
[C---:B------:R-:W-:Y:S02]  /*1b510*/  IADD3 R0, R111.reuse, 0x100000, RZ ;  /* 0x001000006f007810 */ /* 0x040fe40007ffe0ff */
[C---:B------:R-:W-:Y:S01]  /*1b520*/  IADD3 R94, R111.reuse, 0x100000, RZ ;  /* 0x001000006f5e7810 */ /* 0x040fe20007ffe0ff */
[----:B------:R1:W-:Y:S04]  /*1b530*/  LDGSTS.E [R110+-0x65000], [R78.64], P0 ;  /* 0x9b0000004e6e7fae */ /* 0x0003e80008121844 */
[----:B------:R1:W-:Y:S04]  /*1b540*/  STL.64 [R1+0x3648], R78 ;  /* 0x0036484e01007387 */ /* 0x0003e80000100a00 */
[----:B------:R1:W-:Y:S04]  /*1b550*/  LDGSTS.E [R0+-0x64000], [R62.64], P0 ;  /* 0x9c0000003e007fae */ /* 0x0003e80008121844 */
[----:B------:R1:W-:Y:S04]  /*1b560*/  STL.64 [R1+0x3650], R62 ;  /* 0x0036503e01007387 */ /* 0x0003e80000100a00 */
[----:B------:R1:W-:Y:S04]  /*1b570*/  LDGSTS.E [R94+-0x63000], [R46.64], P0 ;  /* 0x9d0000002e5e7fae */ /* 0x0003e80008121844 */
[----:B-1----:R-:W4:Y:S04]  /*1b580*/  LDL.64 R78, [R1+0x268] ;  /* 0x00026800014e7983 */ /* 0x002f280000100a00 */
[----:B------:R-:W4:Y:S04]  /*1b590*/  LDL.64 R62, [R1+0x2a8] ;  /* 0x0002a800013e7983 */ /* 0x000f280000100a00 */
[----:B------:R-:W4:Y:S04]  /*1b5a0*/  LDL.64 R94, [R1+0x228] ;  /* 0x00022800015e7983 */ /* 0x000f280000100a00 */
[----:B------:R-:W4:Y:S04]  /*1b5b0*/  LDL.64 R126, [R1+0x1e8] ;  /* 0x0001e800017e7983 */ /* 0x000f280000100a00 */
[----:B------:R-:W4:Y:S04]  /*1b5c0*/  LDL.64 R142, [R1+0x1a8] ;  /* 0x0001a800018e7983 */ /* 0x000f280000100a00 */
[----:B------:R-:W4:Y:S04]  /*1b5d0*/  LDL.64 R158, [R1+0x168] ;  /* 0x00016800019e7983 */ /* 0x000f280000100a00 */
[----:B------:R1:W-:Y:S01]  /*1b5e0*/  STL.64 [R1+0x3658], R46 ;  /* 0x0036582e01007387 */ /* 0x0003e20000100a00 */
[----:B------:R-:W-:-:S03]  /*1b5f0*/  LOP3.LUT R110, R111, 0x10, RZ, 0x3c, !PT ;  /* 0x000000106f6e7812 */ /* 0x000fc600078e3cff */
[----:B------:R1:W-:Y:S01]  /*1b600*/  LDGSTS.E [R0+-0x62000], [R30.64], P0 ;  /* 0x9e0000001e007fae */ /* 0x0003e20008121844 */
[----:B------:R-:W-:-:S05]  /*1b610*/  IADD3 R174, R111, 0x100000, RZ ;  /* 0x001000006fae7810 */ /* 0x000fca0007ffe0ff */
[----:B------:R1:W-:Y:S04]  /*1b620*/  LDGSTS.E [R174+-0x61000], [R14.64], P0 ;  /* 0x9f0000000eae7fae */ /* 0x0003e80008121844 */
[----:B-1----:R-:W4:Y:S04]  /*1b630*/  LDL.64 R46, [R1+0x2e8] ;  /* 0x0002e800012e7983 */ /* 0x002f280000100a00 */
[----:B------:R1:W-:Y:S01]  /*1b640*/  STL.64 [R1+0x3660], R30 ;  /* 0x0036601e01007387 */ /* 0x0003e20000100a00 */
[----:B------:R-:W-:-:S03]  /*1b650*/  IADD3 R0, R110, 0x100000, RZ ;  /* 0x001000006e007810 */ /* 0x000fc60007ffe0ff */
[----:B------:R-:W4:Y:S04]  /*1b660*/  LDL.64 R174, [R1+0x128] ;  /* 0x0001280001ae7983 */ /* 0x000f280000100a00 */
[----:B------:R-:W4:Y:S04]  /*1b670*/  LDL.64 R190, [R1+0xe8] ;  /* 0x0000e80001be7983 */ /* 0x000f280000100a00 */
[----:B-1----:R-:W4:Y:S04]  /*1b680*/  LDL.64 R30, [R1+0x328] ;  /* 0x00032800011e7983 */ /* 0x002f280000100a00 */
[----:B------:R-:W4:Y:S04]  /*1b690*/  LDL.64 R206, [R1+0xa8] ;  /* 0x0000a80001ce7983 */ /* 0x000f280000100a00 */
[----:B------:R1:W-:Y:S04]  /*1b6a0*/  STL.64 [R1+0x3668], R14 ;  /* 0x0036680e01007387 */ /* 0x0003e80000100a00 */
[----:B------:R-:W4:Y:S04]  /*1b6b0*/  LDL.64 R222, [R1+0x68] ;  /* 0x0000680001de7983 */ /* 0x000f280000100a00 */
[----:B--2---:R2:W-:Y:S04]  /*1b6c0*/  LDGSTS.E [R0+-0x7fe00], [R238.64], P0 ;  /* 0x80200000ee007fae */ /* 0x0045e80008121844 */
[----:B--2---:R-:W2:Y:S01]  /*1b6d0*/  LDL.64 R238, [R1+0x28] ;  /* 0x0000280001ee7983 */ /* 0x004ea20000100a00 */
[----:B-1----:R-:W-:-:S02]  /*1b6e0*/  IADD3 R15, R110, 0x100000, RZ ;  /* 0x001000006e0f7810 */ /* 0x002fc40007ffe0ff */
[----:B------:R-:W-:-:S03]  /*1b6f0*/  IADD3 R14, R110, 0x100000, RZ ;  /* 0x001000006e0e7810 */ /* 0x000fc60007ffe0ff */
[----:B---3--:R1:W-:Y:S04]  /*1b700*/  LDGSTS.E [R15+-0x7ee00], [R248.64], P0 ;  /* 0x81200000f80f7fae */ /* 0x0083e80008121844 */
[----:B------:R3:W-:Y:S04]  /*1b710*/  LDGSTS.E [R0+-0x7de00], [R250.64], P0 ;  /* 0x82200000fa007fae */ /* 0x0007e80008121844 */
[----:B----4-:R4:W-:Y:S04]  /*1b720*/  LDGSTS.E [R14+-0x7ce00], [R244.64], P0 ;  /* 0x83200000f40e7fae */ /* 0x0109e80008121844 */
[----:B-1----:R-:W2:Y:S04]  /*1b730*/  LDL.LU.64 R248, [R1+0x36e0] ;  /* 0x0036e00001f87983 */ /* 0x002ea80000300a00 */
[----:B---3--:R-:W3:Y:S04]  /*1b740*/  LDL.LU.64 R250, [R1+0x36d8] ;  /* 0x0036d80001fa7983 */ /* 0x008ee80000300a00 */
[----:B----4-:R-:W4:Y:S04]  /*1b750*/  LDL.LU.64 R244, [R1+0x36d0] ;  /* 0x0036d00001f47983 */ /* 0x010f280000300a00 */
[----:B------:R-:W-:Y:S04]  /*1b760*/  STL.64 [R1+0x3670], R236 ;  /* 0x003670ec01007387 */ /* 0x000fe80000100a00 */
[----:B------:R-:W-:Y:S04]  /*1b770*/  STL.64 [R1+0x3678], R220 ;  /* 0x003678dc01007387 */ /* 0x000fe80000100a00 */
[----:B------:R-:W-:Y:S04]  /*1b780*/  STL.64 [R1+0x3680], R204 ;  /* 0x003680cc01007387 */ /* 0x000fe80000100a00 */
[----:B------:R1:W-:Y:S04]  /*1b790*/  STL.64 [R1+0x3688], R188 ;  /* 0x003688bc01007387 */ /* 0x0003e80000100a00 */
[----:B------:R1:W-:Y:S04]  /*1b7a0*/  STL.64 [R1+0x3690], R172 ;  /* 0x003690ac01007387 */ /* 0x0003e80000100a00 */
[----:B------:R-:W-:Y:S04]  /*1b7b0*/  STL.64 [R1+0x3698], R156 ;  /* 0x0036989c01007387 */ /* 0x000fe80000100a00 */
[----:B------:R-:W-:Y:S04]  /*1b7c0*/  STL.64 [R1+0x36a0], R140 ;  /* 0x0036a08c01007387 */ /* 0x000fe80000100a00 */
[----:B------:R-:W-:Y:S04]  /*1b7d0*/  STL.64 [R1+0x36a8], R124 ;  /* 0x0036a87c01007387 */ /* 0x000fe80000100a00 */
[----:B------:R1:W-:Y:S04]  /*1b7e0*/  LDGSTS.E [R0+-0x7be00], [R30.64], P0 ;  /* 0x842000001e007fae */ /* 0x0003e80008121844 */
        /* <DEDUP_REMOVED lines=11> */
[----:B--2---:R2:W-:Y:S04]  /*1b8a0*/  LDGSTS.E [R0+-0x6fe00], [R238.64], P0 ;  /* 0x90200000ee007fae */ /* 0x0045e80008121844 */
[----:B------:R1:W-:Y:S04]  /*1b8b0*/  LDGSTS.E [R14+-0x6ee00], [R236.64], P0 ;  /* 0x91200000ec0e7fae */ /* 0x0003e80008121844 */
[----:B------:R1:W-:Y:S04]  /*1b8c0*/  LDGSTS.E [R0+-0x6de00], [R220.64], P0 ;  /* 0x92200000dc007fae */ /* 0x0003e80008121844 */
[----:B--2---:R-:W2:Y:S04]  /*1b8d0*/  LDL.64 R238, [R1+0x420] ;  /* 0x0004200001ee7983 */ /* 0x004ea80000100a00 */
[----:B------:R1:W-:Y:S04]  /*1b8e0*/  LDGSTS.E [R14+-0x6ce00], [R204.64], P0 ;  /* 0x93200000cc0e7fae */ /* 0x0003e80008121844 */
[----:B------:R1:W-:Y:S04]  /*1b8f0*/  LDGSTS.E [R0+-0x6be00], [R188.64], P0 ;  /* 0x94200000bc007fae */ /* 0x0003e80008121844 */
[----:B------:R3:W-:Y:S04]  /*1b900*/  LDGSTS.E [R14+-0x6ae00], [R172.64], P0 ;  /* 0x95200000ac0e7fae */ /* 0x0007e80008121844 */
[----:B------:R2:W-:Y:S04]  /*1b910*/  LDGSTS.E [R0+-0x69e00], [R156.64], P0 ;  /* 0x962000009c007fae */ /* 0x0005e80008121844 */
[----:B-1----:R-:W4:Y:S04]  /*1b920*/  LDL.64 R188, [R1+0x3e0] ;  /* 0x0003e00001bc7983 */ /* 0x002f280000100a00 */
[----:B------:R-:W-:Y:S04]  /*1b930*/  STL.64 [R1+0x36b0], R108 ;  /* 0x0036b06c01007387 */ /* 0x000fe80000100a00 */
[----:B------:R-:W-:Y:S04]  /*1b940*/  STL.64 [R1+0x36b8], R92 ;  /* 0x0036b85c01007387 */ /* 0x000fe80000100a00 */
[----:B------:R3:W-:Y:S04]  /*1b950*/  LDGSTS.E [R14+-0x68e00], [R140.64], P0 ;  /* 0x972000008c0e7fae */ /* 0x0007e80008121844 */
[----:B------:R-:W4:Y:S01]  /*1b960*/  LDL.64 R204, [R1+0x3a0] ;  /* 0x0003a00001cc7983 */ /* 0x000f220000100a00 */
[----:B------:R-:W-:-:S03]  /*1b970*/  LOP3.LUT R222, R111, 0x20, RZ, 0x3c, !PT ;  /* 0x000000206fde7812 */ /* 0x000fc600078e3cff */
[----:B------:R1:W-:Y:S04]  /*1b980*/  LDGSTS.E [R0+-0x67e00], [R124.64], P0 ;  /* 0x982000007c007fae */ /* 0x0003e80008121844 */
[----:B------:R-:W4:Y:S04]  /*1b990*/  LDL.64 R220, [R1+0x360] ;  /* 0x0003600001dc7983 */ /* 0x000f280000100a00 */
[----:B------:R3:W-:Y:S04]  /*1b9a0*/  LDGSTS.E [R14+-0x66e00], [R108.64], P0 ;  /* 0x992000006c0e7fae */ /* 0x0007e80008121844 */
[----:B------:R-:W4:Y:S04]  /*1b9b0*/  LDL.64 R236, [R1+0x320] ;  /* 0x0003200001ec7983 */ /* 0x000f280000100a00 */
[----:B------:R1:W-:Y:S04]  /*1b9c0*/  LDGSTS.E [R0+-0x65e00], [R92.64], P0 ;  /* 0x9a2000005c007fae */ /* 0x0003e80008121844 */
[----:B------:R-:W4:Y:S04]  /*1b9d0*/  LDL.64 R30, [R1+0x2e0] ;  /* 0x0002e000011e7983 */ /* 0x000f280000100a00 */
[----:B------:R3:W-:Y:S04]  /*1b9e0*/  LDGSTS.E [R14+-0x64e00], [R76.64], P0 ;  /* 0x9b2000004c0e7fae */ /* 0x0007e80008121844 */
[----:B------:R-:W4:Y:S04]  /*1b9f0*/  LDL.64 R46, [R1+0x2a0] ;  /* 0x0002a000012e7983 */ /* 0x000f280000100a00 */
[----:B------:R-:W4:Y:S04]  /*1ba00*/  LDL.64 R62, [R1+0x260] ;  /* 0x00026000013e7983 */ /* 0x000f280000100a00 */
[----:B------:R-:W4:Y:S04]  /*1ba10*/  LDL.64 R78, [R1+0x220] ;  /* 0x00022000014e7983 */ /* 0x000f280000100a00 */
[----:B------:R-:W-:Y:S04]  /*1ba20*/  STL.64 [R1+0x36c0], R76 ;  /* 0x0036c04c01007387 */ /* 0x000fe80000100a00 */
[----:B------:R1:W-:Y:S04]  /*1ba30*/  LDGSTS.E [R0+-0x63e00], [R60.64], P0 ;  /* 0x9c2000003c007fae */ /* 0x0003e80008121844 */
[----:B------:R1:W-:Y:S04]  /*1ba40*/  STL.64 [R1+0x36c8], R60 ;  /* 0x0036c83c01007387 */ /* 0x0003e80000100a00 */
[----:B------:R1:W-:Y:S04]  /*1ba50*/  LDGSTS.E [R15+-0x62e00], [R44.64], P0 ;  /* 0x9d2000002c0f7fae */ /* 0x0003e80008121844 */
[----:B------:R-:W4:Y:S04]  /*1ba60*/  LDL.64 R94, [R1+0x1e0] ;  /* 0x0001e000015e7983 */ /* 0x000f280000100a00 */
[----:B------:R3:W-:Y:S04]  /*1ba70*/  LDGSTS.E [R14+-0x61e00], [R28.64], P0 ;  /* 0x9e2000001c0e7fae */ /* 0x0007e80008121844 */
[----:B------:R-:W4:Y:S04]  /*1ba80*/  LDL.64 R126, [R1+0x1a0] ;  /* 0x0001a000017e7983 */ /* 0x000f280000100a00 */
[----:B------:R-:W4:Y:S01]  /*1ba90*/  LDL.64 R142, [R1+0x160] ;  /* 0x00016000018e7983 */ /* 0x000f220000100a00 */
[----:B---3--:R-:W-:-:S03]  /*1baa0*/  IADD3 R14, R222, 0x100000, RZ ;  /* 0x00100000de0e7810 */ /* 0x008fc60007ffe0ff */
[----:B------:R-:W3:Y:S04]  /*1bab0*/  LDL.64 R158, [R1+0x120] ;  /* 0x00012000019e7983 */ /* 0x000ee80000100a00 */
[----:B------:R-:W3:Y:S04]  /*1bac0*/  LDL.64 R174, [R1+0xe0] ;  /* 0x0000e00001ae7983 */ /* 0x000ee80000100a00 */
[----:B------:R-:W3:Y:S04]  /*1bad0*/  LDL.64 R190, [R1+0xa0] ;  /* 0x0000a00001be7983 */ /* 0x000ee80000100a00 */
[----:B------:R1:W-:Y:S04]  /*1bae0*/  LDGSTS.E [R0+-0x60e00], [R12.64], P0 ;  /* 0x9f2000000c007fae */ /* 0x0003e80008121844 */
[----:B------:R-:W3:Y:S04]  /*1baf0*/  LDL.64 R206, [R1+0x60] ;  /* 0x0000600001ce7983 */ /* 0x000ee80000100a00 */
[----:B------:R-:W3:Y:S04]  /*1bb00*/  LDL.64 R172, [R1+0x3d0] ;  /* 0x0003d00001ac7983 */ /* 0x000ee80000100a00 */
[----:B--2---:R2:W-:Y:S04]  /*1bb10*/  LDGSTS.E [R14+-0x7fc00], [R238.64], P0 ;  /* 0x80400000ee0e7fae */ /* 0x0045e80008121844 */
[----:B--2---:R-:W2:Y:S01]  /*1bb20*/  LDL.64 R238, [R1+0x20] ;  /* 0x0000200001ee7983 */ /* 0x004ea20000100a00 */
[----:B-1----:R-:W-:-:S05]  /*1bb30*/  IADD3 R0, R222, 0x100000, RZ ;  /* 0x00100000de007810 */ /* 0x002fca0007ffe0ff */
[----:B----4-:R1:W-:Y:S04]  /*1bb40*/  LDGSTS.E [R0+-0x7ec00], [R188.64], P0 ;  /* 0x81400000bc007fae */ /* 0x0103e80008121844 */
[----:B-1----:R-:W4:Y:S04]  /*1bb50*/  LDL.64 R188, [R1+0x3d8] ;  /* 0x0003d80001bc7983 */ /* 0x002f280000100a00 */
[----:B------:R1:W-:Y:S04]  /*1bb60*/  LDGSTS.E [R14+-0x7dc00], [R204.64], P0 ;  /* 0x82400000cc0e7fae */ /* 0x0003e80008121844 */
[----:B------:R1:W-:Y:S04]  /*1bb70*/  LDGSTS.E [R0+-0x7cc00], [R220.64], P0 ;  /* 0x83400000dc007fae */ /* 0x0003e80008121844 */
[----:B-1----:R-:W4:Y:S04]  /*1bb80*/  LDL.64 R204, [R1+0x398] ;  /* 0x0003980001cc7983 */ /* 0x002f280000100a00 */
[----:B------:R1:W-:Y:S04]  /*1bb90*/  LDGSTS.E [R14+-0x7bc00], [R236.64], P0 ;  /* 0x84400000ec0e7fae */ /* 0x0003e80008121844 */
[----:B------:R-:W4:Y:S04]  /*1bba0*/  LDL.64 R220, [R1+0x358] ;  /* 0x0003580001dc7983 */ /* 0x000f280000100a00 */
[----:B------:R1:W-:Y:S04]  /*1bbb0*/  LDGSTS.E [R0+-0x7ac00], [R30.64], P0 ;  /* 0x854000001e007fae */ /* 0x0003e80008121844 */
[----:B-1----:R-:W4:Y:S04]  /*1bbc0*/  LDL.64 R236, [R1+0x318] ;  /* 0x0003180001ec7983 */ /* 0x002f280000100a00 */
[----:B------:R1:W-:Y:S04]  /*1bbd0*/  LDGSTS.E [R14+-0x79c00], [R46.64], P0 ;  /* 0x864000002e0e7fae */ /* 0x0003e80008121844 */
[----:B------:R1:W-:Y:S04]  /*1bbe0*/  LDGSTS.E [R0+-0x78c00], [R62.64], P0 ;  /* 0x874000003e007fae */ /* 0x0003e80008121844 */
[----:B------:R1:W-:Y:S04]  /*1bbf0*/  LDGSTS.E [R14+-0x77c00], [R78.64], P0 ;  /* 0x884000004e0e7fae */ /* 0x0003e80008121844 */
[----:B------:R-:W4:Y:S04]  /*1bc00*/  LDL.64 R30, [R1+0x2d8] ;  /* 0x0002d800011e7983 */ /* 0x000f280000100a00 */
[----:B-1----:R-:W4:Y:S04]  /*1bc10*/  LDL.64 R46, [R1+0x298] ;  /* 0x00029800012e7983 */ /* 0x002f280000100a00 */
[----:B------:R-:W4:Y:S04]  /*1bc20*/  LDL.64 R62, [R1+0x258] ;  /* 0x00025800013e7983 */ /* 0x000f280000100a00 */
[----:B------:R-:W4:Y:S04]  /*1bc30*/  LDL.64 R78, [R1+0x218] ;  /* 0x00021800014e7983 */ /* 0x000f280000100a00 */
[----:B------:R1:W-:Y:S04]  /*1bc40*/  LDGSTS.E [R0+-0x76c00], [R94.64], P0 ;  /* 0x894000005e007fae */ /* 0x0003e80008121844 */
[----:B------:R3:W-:Y:S04]  /*1bc50*/  LDGSTS.E [R14+-0x75c00], [R126.64], P0 ;  /* 0x8a4000007e0e7fae */ /* 0x0007e80008121844 */
[----:B------:R3:W-:Y:S04]  /*1bc60*/  LDGSTS.E [R0+-0x74c00], [R142.64], P0 ;  /* 0x8b4000008e007fae */ /* 0x0007e80008121844 */
[----:B-1----:R-:W4:Y:S04]  /*1bc70*/  LDL.64 R94, [R1+0x1d8] ;  /* 0x0001d800015e7983 */ /* 0x002f280000100a00 */
[----:B---3--:R1:W-:Y:S04]  /*1bc80*/  LDGSTS.E [R14+-0x73c00], [R158.64], P0 ;  /* 0x8c4000009e0e7fae */ /* 0x0083e80008121844 */
[----:B------:R3:W-:Y:S04]  /*1bc90*/  LDGSTS.E [R0+-0x72c00], [R174.64], P0 ;  /* 0x8d400000ae007fae */ /* 0x0007e80008121844 */
[----:B------:R1:W-:Y:S04]  /*1bca0*/  LDGSTS.E [R14+-0x71c00], [R190.64], P0 ;  /* 0x8e400000be0e7fae */ /* 0x0003e80008121844 */
[----:B------:R-:W4:Y:S04]  /*1bcb0*/  LDL.64 R126, [R1+0x198] ;  /* 0x00019800017e7983 */ /* 0x000f280000100a00 */
[----:B------:R3:W-:Y:S04]  /*1bcc0*/  LDGSTS.E [R0+-0x70c00], [R206.64], P0 ;  /* 0x8f400000ce007fae */ /* 0x0007e80008121844 */
[----:B------:R-:W4:Y:S04]  /*1bcd0*/  LDL.64 R142, [R1+0x158] ;  /* 0x00015800018e7983 */ /* 0x000f280000100a00 */
[----:B-1----:R-:W4:Y:S04]  /*1bce0*/  LDL.64 R158, [R1+0x118] ;  /* 0x00011800019e7983 */ /* 0x002f280000100a00 */
[----:B---3--:R-:W3:Y:S04]  /*1bcf0*/  LDL.64 R174, [R1+0xd8] ;  /* 0x0000d80001ae7983 */ /* 0x008ee80000100a00 */
[----:B------:R-:W3:Y:S04]  /*1bd00*/  LDL.64 R190, [R1+0x98] ;  /* 0x0000980001be7983 */ /* 0x000ee80000100a00 */
[----:B------:R-:W3:Y:S04]  /*1bd10*/  LDL.64 R206, [R1+0x58] ;  /* 0x0000580001ce7983 */ /* 0x000ee80000100a00 */
[----:B--2---:R1:W-:Y:S04]  /*1bd20*/  LDGSTS.E [R14+-0x6fc00], [R238.64], P0 ;  /* 0x90400000ee0e7fae */ /* 0x0043e80008121844 */
[----:B------:R2:W-:Y:S04]  /*1bd30*/  LDGSTS.E [R0+-0x6ec00], [R234.64], P0 ;  /* 0x91400000ea007fae */ /* 0x0005e80008121844 */
[----:B------:R2:W-:Y:S04]  /*1bd40*/  LDGSTS.E [R14+-0x6dc00], [R218.64], P0 ;  /* 0x92400000da0e7fae */ /* 0x0005e80008121844 */
[----:B-1----:R-:W3:Y:S04]  /*1bd50*/  LDL.64 R238, [R1+0x418] ;  /* 0x0004180001ee7983 */ /* 0x002ee80000100a00 */
[----:B------:R1:W-:Y:S04]  /*1bd60*/  LDGSTS.E [R0+-0x6cc00], [R202.64], P0 ;  /* 0x93400000ca007fae */ /* 0x0003e80008121844 */
[----:B------:R2:W-:Y:S04]  /*1bd70*/  LDGSTS.E [R14+-0x6bc00], [R186.64], P0 ;  /* 0x94400000ba0e7fae */ /* 0x0005e80008121844 */
[----:B------:R1:W-:Y:S04]  /*1bd80*/  LDGSTS.E [R0+-0x6ac00], [R170.64], P0 ;  /* 0x95400000aa007fae */ /* 0x0003e80008121844 */
[----:B------:R2:W-:Y:S04]  /*1bd90*/  LDGSTS.E [R14+-0x69c00], [R154.64], P0 ;  /* 0x964000009a0e7fae */ /* 0x0005e80008121844 */
[----:B------:R1:W-:Y:S01]  /*1bda0*/  LDGSTS.E [R0+-0x68c00], [R138.64], P0 ;  /* 0x974000008a007fae */ /* 0x0003e20008121844 */
[----:B------:R-:W-:-:S03]  /*1bdb0*/  LOP3.LUT R15, R111, 0x30, RZ, 0x3c, !PT ;  /* 0x000000306f0f7812 */ /* 0x000fc600078e3cff */
[----:B------:R2:W-:Y:S04]  /*1bdc0*/  LDGSTS.E [R14+-0x67c00], [R122.64], P0 ;  /* 0x984000007a0e7fae */ /* 0x0005e80008121844 */
[----:B------:R1:W-:Y:S04]  /*1bdd0*/  LDGSTS.E [R0+-0x66c00], [R106.64], P0 ;  /* 0x994000006a007fae */ /* 0x0003e80008121844 */
[----:B------:R2:W-:Y:S04]  /*1bde0*/  LDGSTS.E [R14+-0x65c00], [R90.64], P0 ;  /* 0x9a4000005a0e7fae */ /* 0x0005e80008121844 */
[----:B------:R1:W-:Y:S04]  /*1bdf0*/  LDGSTS.E [R0+-0x64c00], [R74.64], P0 ;  /* 0x9b4000004a007fae */ /* 0x0003e80008121844 */
[----:B------:R2:W-:Y:S04]  /*1be00*/  LDGSTS.E [R14+-0x63c00], [R58.64], P0 ;  /* 0x9c4000003a0e7fae */ /* 0x0005e80008121844 */
[----:B------:R1:W-:Y:S04]  /*1be10*/  LDGSTS.E [R0+-0x62c00], [R42.64], P0 ;  /* 0x9d4000002a007fae */ /* 0x0003e80008121844 */
[----:B------:R2:W-:Y:S04]  /*1be20*/  LDGSTS.E [R14+-0x61c00], [R26.64], P0 ;  /* 0x9e4000001a0e7fae */ /* 0x0005e80008121844 */
[----:B------:R1:W-:Y:S01]  /*1be30*/  LDGSTS.E [R0+-0x60c00], [R10.64], P0 ;  /* 0x9f4000000a007fae */ /* 0x0003e20008121844 */
[----:B--2---:R-:W-:-:S02]  /*1be40*/  IADD3 R14, R15, 0x100000, RZ ;  /* 0x001000000f0e7810 */ /* 0x004fc40007ffe0ff */
[----:B-1----:R-:W-:-:S03]  /*1be50*/  IADD3 R0, R15, 0x100000, RZ ;  /* 0x001000000f007810 */ /* 0x002fc60007ffe0ff */
[----:B---3--:R1:W-:Y:S04]  /*1be60*/  LDGSTS.E [R14+-0x7fa00], [R238.64], P0 ;  /* 0x80600000ee0e7fae */ /* 0x0083e80008121844 */
[----:B----4-:R2:W-:Y:S04]  /*1be70*/  LDGSTS.E [R0+-0x7ea00], [R188.64], P0 ;  /* 0x81600000bc007fae */ /* 0x0105e80008121844 */
[----:B------:R3:W-:Y:S04]  /*1be80*/  LDGSTS.E [R14+-0x7da00], [R204.64], P0 ;  /* 0x82600000cc0e7fae */ /* 0x0007e80008121844 */
[----:B-1----:R-:W4:Y:S04]  /*1be90*/  LDL.64 R238, [R1+0x18] ;  /* 0x0000180001ee7983 */ /* 0x002f280000100a00 */
        /* <DEDUP_REMOVED lines=13> */
[----:B--2---:R-:W2:Y:S04]  /*1bf70*/  LDL.64 R188, [R1+0x390] ;  /* 0x0003900001bc7983 */ /* 0x004ea80000100a00 */
[----:B---3--:R-:W3:Y:S04]  /*1bf80*/  LDL.64 R204, [R1+0x350] ;  /* 0x0003500001cc7983 */ /* 0x008ee80000100a00 */
[----:B-1----:R-:W2:Y:S04]  /*1bf90*/  LDL.64 R206, [R1+0x410] ;  /* 0x0004100001ce7983 */ /* 0x002ea80000100a00 */
[----:B------:R-:W2:Y:S04]  /*1bfa0*/  LDL.64 R220, [R1+0x310] ;  /* 0x0003100001dc7983 */ /* 0x000ea80000100a00 */
[----:B------:R-:W2:Y:S04]  /*1bfb0*/  LDL.64 R236, [R1+0x2d0] ;  /* 0x0002d00001ec7983 */ /* 0x000ea80000100a00 */
[----:B------:R-:W3:Y:S04]  /*1bfc0*/  LDL.64 R30, [R1+0x290] ;  /* 0x00029000011e7983 */ /* 0x000ee80000100a00 */
        /* <DEDUP_REMOVED lines=9> */
[----:B----4-:R1:W-:Y:S04]  /*1c060*/  LDGSTS.E [R14+-0x6fa00], [R238.64], P0 ;  /* 0x90600000ee0e7fae */ /* 0x0103e80008121844 */
[----:B------:R4:W-:Y:S04]  /*1c070*/  LDGSTS.E [R0+-0x6ea00], [R232.64], P0 ;  /* 0x91600000e8007fae */ /* 0x0009e80008121844 */
[----:B------:R1:W-:Y:S04]  /*1c080*/  LDGSTS.E [R14+-0x6da00], [R216.64], P0 ;  /* 0x92600000d80e7fae */ /* 0x0003e80008121844 */
[----:B------:R4:W-:Y:S04]  /*1c090*/  LDGSTS.E [R0+-0x6ca00], [R200.64], P0 ;  /* 0x93600000c8007fae */ /* 0x0009e80008121844 */
[----:B------:R1:W-:Y:S04]  /*1c0a0*/  LDGSTS.E [R14+-0x6ba00], [R184.64], P0 ;  /* 0x94600000b80e7fae */ /* 0x0003e80008121844 */
[----:B------:R4:W-:Y:S04]  /*1c0b0*/  LDGSTS.E [R0+-0x6aa00], [R168.64], P0 ;  /* 0x95600000a8007fae */ /* 0x0009e80008121844 */
[----:B------:R4:W-:Y:S04]  /*1c0c0*/  LDGSTS.E [R14+-0x69a00], [R152.64], P0 ;  /* 0x96600000980e7fae */ /* 0x0009e80008121844 */
[----:B------:R2:W-:Y:S01]  /*1c0d0*/  LDGSTS.E [R0+-0x68a00], [R136.64], P0 ;  /* 0x9760000088007fae */ /* 0x0005e20008121844 */
[----:B-1----:R-:W-:-:S03]  /*1c0e0*/  LOP3.LUT R239, R111, 0x40, RZ, 0x3c, !PT ;  /* 0x000000406fef7812 */ /* 0x002fc600078e3cff */
        /* <DEDUP_REMOVED lines=8> */
[----:B----4-:R-:W-:-:S05]  /*1c170*/  IADD3 R14, R239, 0x100000, RZ ;  /* 0x00100000ef0e7810 */ /* 0x010fca0007ffe0ff */
[----:B--2---:R2:W-:Y:S04]  /*1c180*/  LDGSTS.E [R14+-0x7f800], [R206.64], P0 ;  /* 0x80800000ce0e7fae */ /* 0x0045e80008121844 */
[----:B--2---:R-:W2:Y:S01]  /*1c190*/  LDL.64 R206, [R1+0x10] ;  /* 0x0000100001ce7983 */ /* 0x004ea20000100a00 */
[----:B-1----:R-:W-:-:S05]  /*1c1a0*/  IADD3 R0, R239, 0x100000, RZ ;  /* 0x00100000ef007810 */ /* 0x002fca0007ffe0ff */
[----:B------:R1:W-:Y:S04]  /*1c1b0*/  LDGSTS.E [R0+-0x7e800], [R172.64], P0 ;  /* 0x81800000ac007fae */ /* 0x0003e80008121844 */
[----:B------:R4:W-:Y:S04]  /*1c1c0*/  LDGSTS.E [R14+-0x7d800], [R188.64], P0 ;  /* 0x82800000bc0e7fae */ /* 0x0009e80008121844 */
[----:B---3--:R3:W-:Y:S04]  /*1c1d0*/  LDGSTS.E [R0+-0x7c800], [R204.64], P0 ;  /* 0x83800000cc007fae */ /* 0x0087e80008121844 */
        /* <DEDUP_REMOVED lines=12> */
[----:B-1----:R-:W2:Y:S04]  /*1c2a0*/  LDL.64 R172, [R1+0x3c8] ;  /* 0x0003c80001ac7983 */ /* 0x002ea80000100a00 */
[----:B----4-:R-:W4:Y:S01]  /*1c2b0*/  LDL.64 R188, [R1+0x388] ;  /* 0x0003880001bc7983 */ /* 0x010f220000100a00 */
[----:B------:R-:W-:-:S03]  /*1c2c0*/  LOP3.LUT R15, R111, 0x50, RZ, 0x3c, !PT ;  /* 0x000000506f0f7812 */ /* 0x000fc600078e3cff */
[----:B---3--:R-:W3:Y:S04]  /*1c2d0*/  LDL.64 R204, [R1+0x348] ;  /* 0x0003480001cc7983 */ /* 0x008ee80000100a00 */
        /* <DEDUP_REMOVED lines=29> */
[----:B--2---:R-:W-:-:S05]  /*1c4b0*/  IADD3 R14, R15, 0x100000, RZ ;  /* 0x001000000f0e7810 */ /* 0x004fca0007ffe0ff */
[----:B---3--:R2:W-:Y:S04]  /*1c4c0*/  LDGSTS.E [R14+-0x7f600], [R206.64], P0 ;  /* 0x80a00000ce0e7fae */ /* 0x0085e80008121844 */
[----:B--2---:R-:W2:Y:S01]  /*1c4d0*/  LDL.64 R206, [R1+0x8] ;  /* 0x0000080001ce7983 */ /* 0x004ea20000100a00 */
[----:B-1----:R-:W-:-:S05]  /*1c4e0*/  IADD3 R0, R15, 0x100000, RZ ;  /* 0x001000000f007810 */ /* 0x002fca0007ffe0ff */
[----:B------:R1:W-:Y:S04]  /*1c4f0*/  LDGSTS.E [R0+-0x7e600], [R172.64], P0 ;  /* 0x81a00000ac007fae */ /* 0x0003e80008121844 */
[----:B----4-:R3:W-:Y:S04]  /*1c500*/  LDGSTS.E [R14+-0x7d600], [R188.64], P0 ;  /* 0x82a00000bc0e7fae */ /* 0x0107e80008121844 */
        /* <DEDUP_REMOVED lines=14> */
[----:B---3--:R-:W3:Y:S01]  /*1c5f0*/  LDL.64 R188, [R1+0x380] ;  /* 0x0003800001bc7983 */ /* 0x008ee20000100a00 */
[----:B------:R-:W-:-:S03]  /*1c600*/  LOP3.LUT R238, R111, 0x60, RZ, 0x3c, !PT ;  /* 0x000000606fee7812 */ /* 0x000fc600078e3cff */
[----:B----4-:R-:W4:Y:S04]  /*1c610*/  LDL.64 R204, [R1+0x340] ;  /* 0x0003400001cc7983 */ /* 0x010f280000100a00 */
        /* <DEDUP_REMOVED lines=31> */
[----:B--2---:R-:W2:Y:S01]  /*1c810*/  LDL.64 R206, [R1] ;  /* 0x0000000001ce7983 */ /* 0x004ea20000100a00 */
[----:B-1----:R-:W-:-:S05]  /*1c820*/  IADD3 R0, R238, 0x100000, RZ ;  /* 0x00100000ee007810 */ /* 0x002fca0007ffe0ff */
[----:B------:R1:W-:Y:S04]  /*1c830*/  LDGSTS.E [R0+-0x7e400], [R172.64], P0 ;  /* 0x81c00000ac007fae */ /* 0x0003e80008121844 */
[----:B------:R3:W-:Y:S04]  /*1c840*/  LDGSTS.E [R14+-0x7d400], [R188.64], P0 ;  /* 0x82c00000bc0e7fae */ /* 0x0007e80008121844 */
[----:B----4-:R4:W-:Y:S04]  /*1c850*/  LDGSTS.E [R0+-0x7c400], [R204.64], P0 ;  /* 0x83c00000cc007fae */ /* 0x0109e80008121844 */
[----:B-1----:R-:W2:Y:S04]  /*1c860*/  LDL.64 R172, [R1+0x3f8] ;  /* 0x0003f80001ac7983 */ /* 0x002ea80000100a00 */
[----:B---3--:R-:W3:Y:S04]  /*1c870*/  LDL.64 R188, [R1+0x3b8] ;  /* 0x0003b80001bc7983 */ /* 0x008ee80000100a00 */
[----:B------:R1:W-:Y:S04]  /*1c880*/  LDGSTS.E [R14+-0x7b400], [R220.64], P0 ;  /* 0x84c00000dc0e7fae */ /* 0x0003e80008121844 */
[----:B----4-:R-:W3:Y:S04]  /*1c890*/  LDL.64 R204, [R1+0x378] ;  /* 0x0003780001cc7983 */ /* 0x010ee80000100a00 */
[----:B------:R1:W-:Y:S04]  /*1c8a0*/  LDGSTS.E [R0+-0x7a400], [R236.64], P0 ;  /* 0x85c00000ec007fae */ /* 0x0003e80008121844 */
[----:B-1----:R-:W3:Y:S04]  /*1c8b0*/  LDL.64 R220, [R1+0x338] ;  /* 0x0003380001dc7983 */ /* 0x002ee80000100a00 */
[----:B------:R1:W-:Y:S04]  /*1c8c0*/  LDGSTS.E [R14+-0x79400], [R30.64], P0 ;  /* 0x86c000001e0e7fae */ /* 0x0003e80008121844 */
[----:B------:R-:W3:Y:S04]  /*1c8d0*/  LDL.64 R236, [R1+0x2f8] ;  /* 0x0002f80001ec7983 */ /* 0x000ee80000100a00 */
        /* <DEDUP_REMOVED lines=18> */
[----:B------:R-:W3:Y:S04]  /*1ca00*/  LDL.64 R190, [R1+0x78] ;  /* 0x0000780001be7983 */ /* 0x000ee80000100a00 */
[----:B--2---:R1:W-:Y:S04]  /*1ca10*/  LDGSTS.E [R14+-0x6f400], [R206.64], P0 ;  /* 0x90c00000ce0e7fae */ /* 0x0043e80008121844 */
[----:B------:R2:W-:Y:S04]  /*1ca20*/  LDGSTS.E [R0+-0x6e400], [R226.64], P0 ;  /* 0x91c00000e2007fae */ /* 0x0005e80008121844 */
[----:B------:R2:W-:Y:S04]  /*1ca30*/  LDGSTS.E [R14+-0x6d400], [R210.64], P0 ;  /* 0x92c00000d20e7fae */ /* 0x0005e80008121844 */
[----:B-1----:R-:W4:Y:S04]  /*1ca40*/  LDL.64 R206, [R1+0x38] ;  /* 0x0000380001ce7983 */ /* 0x002f280000100a00 */
[----:B------:R1:W-:Y:S04]  /*1ca50*/  LDGSTS.E [R0+-0x6c400], [R194.64], P0 ;  /* 0x93c00000c2007fae */ /* 0x0003e80008121844 */
[----:B------:R2:W-:Y:S04]  /*1ca60*/  LDGSTS.E [R14+-0x6b400], [R178.64], P0 ;  /* 0x94c00000b20e7fae */ /* 0x0005e80008121844 */
[----:B------:R1:W-:Y:S04]  /*1ca70*/  LDGSTS.E [R0+-0x6a400], [R162.64], P0 ;  /* 0x95c00000a2007fae */ /* 0x0003e80008121844 */
[----:B------:R2:W-:Y:S04]  /*1ca80*/  LDGSTS.E [R14+-0x69400], [R146.64], P0 ;  /* 0x96c00000920e7fae */ /* 0x0005e80008121844 */
[----:B------:R1:W-:Y:S01]  /*1ca90*/  LDGSTS.E [R0+-0x68400], [R130.64], P0 ;  /* 0x97c0000082007fae */ /* 0x0003e20008121844 */
[----:B------:R-:W-:-:S03]  /*1caa0*/  IADD3 R15, R238, 0x100000, RZ ;  /* 0x00100000ee0f7810 */ /* 0x000fc60007ffe0ff */
[----:B------:R2:W-:Y:S04]  /*1cab0*/  LDGSTS.E [R14+-0x67400], [R114.64], P0 ;  /* 0x98c00000720e7fae */ /* 0x0005e80008121844 */
[----:B------:R1:W-:Y:S04]  /*1cac0*/  LDGSTS.E [R0+-0x66400], [R98.64], P0 ;  /* 0x99c0000062007fae */ /* 0x0003e80008121844 */
[----:B------:R2:W-:Y:S04]  /*1cad0*/  LDGSTS.E [R14+-0x65400], [R82.64], P0 ;  /* 0x9ac00000520e7fae */ /* 0x0005e80008121844 */
[----:B------:R1:W-:Y:S04]  /*1cae0*/  LDGSTS.E [R0+-0x64400], [R66.64], P0 ;  /* 0x9bc0000042007fae */ /* 0x0003e80008121844 */
[----:B------:R2:W-:Y:S04]  /*1caf0*/  LDGSTS.E [R14+-0x63400], [R50.64], P0 ;  /* 0x9cc00000320e7fae */ /* 0x0005e80008121844 */
[----:B------:R1:W-:Y:S04]  /*1cb00*/  LDGSTS.E [R0+-0x62400], [R34.64], P0 ;  /* 0x9dc0000022007fae */ /* 0x0003e80008121844 */
[----:B------:R1:W-:Y:S01]  /*1cb10*/  LDGSTS.E [R15+-0x61400], [R18.64], P0 ;  /* 0x9ec00000120f7fae */ /* 0x0003e20008121844 */
[----:B--2---:R-:W-:-:S03]  /*1cb20*/  LOP3.LUT R14, R111, 0x70, RZ, 0x3c, !PT ;  /* 0x000000706f0e7812 */ /* 0x004fc600078e3cff */
[----:B------:R2:W-:Y:S01]  /*1cb30*/  LDGSTS.E [R0+-0x60400], [R4.64], P0 ;  /* 0x9fc0000004007fae */ /* 0x0005e20008121844 */
[C---:B-1----:R-:W-:Y:S02]  /*1cb40*/  IADD3 R15, R14.reuse, 0x100000, RZ ;  /* 0x001000000e0f7810 */ /* 0x042fe40007ffe0ff */
[----:B--2---:R-:W-:-:S03]  /*1cb50*/  IADD3 R0, R14, 0x100000, RZ ;  /* 0x001000000e007810 */ /* 0x004fc60007ffe0ff */
        /* <DEDUP_REMOVED lines=15> */
[----:B-1----:R-:W4:Y:S04]  /*1cc50*/  LDL.LU.64 R62, [R1+0x11c0] ;  /* 0x0011c000013e7983 */ /* 0x002f280000300a00 */
[----:B----4-:R1:W-:Y:S04]  /*1cc60*/  LDGSTS.E [R0+-0x70200], [R206.64], P0 ;  /* 0x8fe00000ce007fae */ /* 0x0103e80008121844 */
[----:B------:R4:W-:Y:S04]  /*1cc70*/  LDGSTS.E [R15+-0x6f200], [R240.64], P0 ;  /* 0x90e00000f00f7fae */ /* 0x0009e80008121844 */
[----:B------:R2:W-:Y:S04]  /*1cc80*/  LDGSTS.E [R0+-0x6e200], [R224.64], P0 ;  /* 0x91e00000e0007fae */ /* 0x0005e80008121844 */
[----:B-1----:R-:W3:Y:S04]  /*1cc90*/  LDL.LU.64 R206, [R1+0x11b8] ;  /* 0x0011b80001ce7983 */ /* 0x002ee80000300a00 */
[----:B------:R-:W3:Y:S04]  /*1cca0*/  LDL.LU.64 R78, [R1+0x11b0] ;  /* 0x0011b000014e7983 */ /* 0x000ee80000300a00 */
[----:B------:R-:W3:Y:S04]  /*1ccb0*/  LDL.LU.64 R94, [R1+0x11a8] ;  /* 0x0011a800015e7983 */ /* 0x000ee80000300a00 */
[----:B------:R-:W3:Y:S04]  /*1ccc0*/  LDL.LU.64 R126, [R1+0x11a0] ;  /* 0x0011a000017e7983 */ /* 0x000ee80000300a00 */
[----:B------:R-:W3:Y:S04]  /*1ccd0*/  LDL.LU.64 R142, [R1+0x1198] ;  /* 0x00119800018e7983 */ /* 0x000ee80000300a00 */
[----:B------:R-:W3:Y:S04]  /*1cce0*/  LDL.LU.64 R158, [R1+0x1190] ;  /* 0x00119000019e7983 */ /* 0x000ee80000300a00 */
[----:B--2---:R-:W2:Y:S04]  /*1ccf0*/  LDL.LU.64 R174, [R1+0x1188] ;  /* 0x0011880001ae7983 */ /* 0x004ea80000300a00 */
[----:B------:R1:W-:Y:S04]  /*1cd00*/  LDGSTS.E [R15+-0x6d200], [R208.64], P0 ;  /* 0x92e00000d00f7fae */ /* 0x0003e80008121844 */
[----:B------:R1:W-:Y:S01]  /*1cd10*/  LDGSTS.E [R0+-0x6c200], [R192.64], P0 ;  /* 0x93e00000c0007fae */ /* 0x0003e20008121844 */
[----:B----4-:R-:W-:-:S03]  /*1cd20*/  IADD3 R30, R14, 0x100000, RZ ;  /* 0x001000000e1e7810 */ /* 0x010fc60007ffe0ff */
        /* <DEDUP_REMOVED lines=13> */
[----:B------:R-:W0:Y:S01]  /*1ce00*/  LDGDEPBAR ;  /* 0x00000000000079af */ /* 0x000e220000000000 */
[----:B------:R-:W-:-:S05]  /*1ce10*/  MOV R252, c[0x0][0x188] ;  /* 0x0000620000fc7a02 */ /* 0x000fca0000000f00 */
[----:B------:R-:W-:-:S04]  /*1ce20*/  IMAD.SHL.U32 R252, R252, 0x80, RZ ;  /* 0x00000080fcfc7824 */ /* 0x000fc800078e00ff */
[C---:B------:R-:W-:Y:S01]  /*1ce30*/  IMAD.WIDE R60, R252.reuse, 0x4, R246 ;  /* 0x00000004fc3c7825 */ /* 0x040fe200078e02f6 */
[----:B------:R-:W-:Y:S03]  /*1ce40*/  BAR.SYNC.DEFER_BLOCKING 0x0 ;  /* 0x0000000000007b1d */ /* 0x000fe60000010000 */
[----:B------:R-:W-:-:S04]  /*1ce50*/  IMAD.WIDE R46, R252, 0x4, R248 ;  /* 0x00000004fc2e7825 */ /* 0x000fc800078e02f8 */
[C---:B-1----:R-:W-:Y:S01]  /*1ce60*/  IMAD.WIDE R30, R252.reuse, 0x4, R250 ;  /* 0x00000004fc1e7825 */ /* 0x042fe200078e02fa */
[----:B------:R-:W-:Y:S03]  /*1ce70*/  STL.64 [R1+0x1fb0], R60 ;  /* 0x001fb03c01007387 */ /* 0x000fe60000100a00 */
[C---:B------:R-:W-:Y:S01]  /*1ce80*/  IMAD.WIDE R14, R252.reuse, 0x4, R244 ;  /* 0x00000004fc0e7825 */ /* 0x040fe200078e02f4 */
[----:B------:R-:W-:Y:S04]  /*1ce90*/  STL.64 [R1+0x1fb8], R46 ;  /* 0x001fb82e01007387 */ /* 0x000fe80000100a00 */
[----:B------:R1:W-:Y:S04]  /*1cea0*/  STL.64 [R1+0x1fc0], R30 ;  /* 0x001fc01e01007387 */ /* 0x0003e80000100a00 */
[----:B------:R1:W-:Y:S04]  /*1ceb0*/  STL.64 [R1+0x1fc8], R14 ;  /* 0x001fc80e01007387 */ /* 0x0003e80000100a00 */
[----:B------:R-:W-:Y:S01]  /*1cec0*/  @!PT LDS RZ, [RZ] ;  /* 0x00000000fffff984 */ /* 0x000fe20000000800 */
[----:B------:R-:W-:Y:S01]  /*1ced0*/  @!PT LDS RZ, [RZ] ;  /* 0x00000000fffff984 */ /* 0x000fe20000000800 */
[----:B------:R-:W-:Y:S01]  /*1cee0*/  @!PT LDS RZ, [RZ] ;  /* 0x00000000fffff984 */ /* 0x000fe20000000800 */
[----:B------:R1:W-:Y:S04]  /*1cef0*/  LDGSTS.E [R111+0x40000], [R60.64], !P2 ;  /* 0x400000003c6f7fae */ /* 0x0003e8000d121844 */
[----:B------:R1:W-:Y:S04]  /*1cf00*/  LDGSTS.E [R111+0x40200], [R46.64], !P2 ;  /* 0x402000002e6f7fae */ /* 0x0003e8000d121844 */
[----:B------:R1:W-:Y:S01]  /*1cf10*/  LDGSTS.E [R111+0x40400], [R30.64], !P2 ;  /* 0x404000001e6f7fae */ /* 0x0003e2000d121844 */
[----:B------:R-:W-:-:S03]  /*1cf20*/  IMAD.WIDE R76, R252, 0x4, R62 ;  /* 0x00000004fc4c7825 */ /* 0x000fc600078e023e */
[----:B------:R3:W-:Y:S04]  /*1cf30*/  LDGSTS.E [R111+0x40600], [R14.64], !P2 ;  /* 0x406000000e6f7fae */ /* 0x0007e8000d121844 */
[----:B------:R3:W-:Y:S04]  /*1cf40*/  LDGSTS.E [R111+0x42000], [R76.64], !P3 ;  /* 0x420000004c6f7fae */ /* 0x0007e8000d921844 */
[----:B-1----:R-:W4:Y:S04]  /*1cf50*/  LDL.LU.64 R30, [R1+0x1180] ;  /* 0x00118000011e7983 */ /* 0x002f280000300a00 */
[----:B------:R-:W4:Y:S04]  /*1cf60*/  LDL.LU.64 R46, [R1+0x1178] ;  /* 0x00117800012e7983 */ /* 0x000f280000300a00 */
[----:B------:R-:W4:Y:S01]  /*1cf70*/  LDL.LU.64 R190, [R1+0x1170] ;  /* 0x0011700001be7983 */ /* 0x000f220000300a00 */
[----:B---3--:R-:W-:-:S03]  /*1cf80*/  IMAD.WIDE R62, R252, 0x4, R206 ;  /* 0x00000004fc3e7825 */ /* 0x008fc600078e02ce */
[----:B------:R-:W3:Y:S01]  /*1cf90*/  LDL.LU.64 R206, [R1+0x1168] ;  /* 0x0011680001ce7983 */ /* 0x000ee20000300a00 */
[----:B------:R-:W-:-:S03]  /*1cfa0*/  IMAD.WIDE R60, R252, 0x4, R78 ;  /* 0x00000004fc3c7825 */ /* 0x000fc600078e024e */
[----:B------:R1:W-:Y:S01]  /*1cfb0*/  STL.64 [R1+0x1a68], R76 ;  /* 0x001a684c01007387 */ /* 0x0003e20000100a00 */
[----:B------:R-:W-:-:S03]  /*1cfc0*/  IMAD.WIDE R14, R252, 0x4, R94 ;  /* 0x00000004fc0e7825 */ /* 0x000fc600078e025e */
[----:B------:R2:W-:Y:S04]  /*1cfd0*/  STL.64 [R1+0x1a60], R62 ;  /* 0x001a603e01007387 */ /* 0x0005e80000100a00 */
[----:B------:R2:W-:Y:S04]  /*1cfe0*/  STL.64 [R1+0x1a58], R60 ;  /* 0x001a583c01007387 */ /* 0x0005e80000100a00 */
[----:B------:R2:W-:Y:S01]  /*1cff0*/  LDGSTS.E [R111+0x42200], [R62.64], !P3 ;  /* 0x422000003e6f7fae */ /* 0x0005e2000d921844 */
[----:B-1----:R-:W-:-:S03]  /*1d000*/  IMAD.WIDE R76, R252, 0x4, R126 ;  /* 0x00000004fc4c7825 */ /* 0x002fc600078e027e */
[----:B------:R1:W-:Y:S04]  /*1d010*/  STL.64 [R1+0x1a50], R14 ;  /* 0x001a500e01007387 */ /* 0x0003e80000100a00 */
[----:B------:R1:W-:Y:S04]  /*1d020*/  LDGSTS.E [R111+0x42400], [R60.64], !P3 ;  /* 0x424000003c6f7fae */ /* 0x0003e8000d921844 */
[----:B------:R-:W3:Y:S01]  /*1d030*/  LDL.LU.64 R78, [R1+0x1160] ;  /* 0x00116000014e7983 */ /* 0x000ee20000300a00 */
[----:B--2---:R-:W-:-:S03]  /*1d040*/  IMAD.WIDE R62, R252, 0x4, R142 ;  /* 0x00000004fc3e7825 */ /* 0x004fc600078e028e */
[----:B------:R2:W-:Y:S04]  /*1d050*/  LDGSTS.E [R111+0x42600], [R14.64], !P3 ;  /* 0x426000000e6f7fae */ /* 0x0005e8000d921844 */
[----:B------:R-:W3:Y:S01]  /*1d060*/  LDL.LU.64 R94, [R1+0x1158] ;  /* 0x00115800015e7983 */ /* 0x000ee20000300a00 */
[----:B-1----:R-:W-:-:S03]  /*1d070*/  IMAD.WIDE R60, R252, 0x4, R158 ;  /* 0x00000004fc3c7825 */ /* 0x002fc600078e029e */
[----:B------:R-:W3:Y:S01]  /*1d080*/  LDL.LU.64 R126, [R1+0x1150] ;  /* 0x00115000017e7983 */ /* 0x000ee20000300a00 */
[----:B--2---:R-:W-:-:S03]  /*1d090*/  IMAD.WIDE R14, R252, 0x4, R174 ;  /* 0x00000004fc0e7825 */ /* 0x004fc600078e02ae */
[----:B------:R-:W2:Y:S04]  /*1d0a0*/  LDL.LU.64 R142, [R1+0x1148] ;  /* 0x00114800018e7983 */ /* 0x000ea80000300a00 */
[----:B------:R-:W-:Y:S04]  /*1d0b0*/  STL.64 [R1+0x1a48], R76 ;  /* 0x001a484c01007387 */ /* 0x000fe80000100a00 */
[----:B------:R1:W-:Y:S04]  /*1d0c0*/  STL.64 [R1+0x1a40], R62 ;  /* 0x001a403e01007387 */ /* 0x0003e80000100a00 */
[----:B------:R1:W-:Y:S04]  /*1d0d0*/  LDGSTS.E [R111+0x44000], [R76.64], !P1 ;  /* 0x440000004c6f7fae */ /* 0x0003e8000c921844 */
[----:B------:R4:W-:Y:S04]  /*1d0e0*/  STL.64 [R1+0x1a38], R60 ;  /* 0x001a383c01007387 */ /* 0x0009e80000100a00 */
[----:B------:R1:W-:Y:S04]  /*1d0f0*/  LDGSTS.E [R111+0x44200], [R62.64], !P1 ;  /* 0x442000003e6f7fae */ /* 0x0003e8000c921844 */
[----:B------:R3:W-:Y:S04]  /*1d100*/  STL.64 [R1+0x1a30], R14 ;  /* 0x001a300e01007387 */ /* 0x0007e80000100a00 */
[----:B------:R4:W-:Y:S04]  /*1d110*/  LDGSTS.E [R111+0x44400], [R60.64], !P1 ;  /* 0x444000003c6f7fae */ /* 0x0009e8000c921844 */
[----:B-1----:R-:W2:Y:S04]  /*1d120*/  LDL.LU.64 R62, [R1+0x1140] ;  /* 0x00114000013e7983 */ /* 0x002ea80000300a00 */
[----:B------:R-:W2:Y:S04]  /*1d130*/  LDL.LU.64 R158, [R1+0x1138] ;  /* 0x00113800019e7983 */ /* 0x000ea80000300a00 */
[----:B------:R-:W2:Y:S04]  /*1d140*/  LDL.LU.64 R174, [R1+0x1130] ;  /* 0x0011300001ae7983 */ /* 0x000ea80000300a00 */
[----:B------:R3:W-:Y:S01]  /*1d150*/  LDGSTS.E [R111+0x44600], [R14.64], !P1 ;  /* 0x446000000e6f7fae */ /* 0x0007e2000c921844 */
[----:B----4-:R-:W-:-:S04]  /*1d160*/  IMAD.WIDE R60, R252, 0x4, R30 ;  /* 0x00000004fc3c7825 */ /* 0x010fc800078e021e */
[C---:B------:R-:W-:Y:S01]  /*1d170*/  IMAD.WIDE R46, R252.reuse, 0x4, R46 ;  /* 0x00000004fc2e7825 */ /* 0x040fe200078e022e */
[----:B------:R1:W-:Y:S03]  /*1d180*/  LDGSTS.E [R111+0x46000], [R60.64], !P4 ;  /* 0x460000003c6f7fae */ /* 0x0003e6000e121844 */
[C---:B------:R-:W-:Y:S01]  /*1d190*/  IMAD.WIDE R30, R252.reuse, 0x4, R190 ;  /* 0x00000004fc1e7825 */ /* 0x040fe200078e02be */
[----:B------:R4:W-:Y:S04]  /*1d1a0*/  LDGSTS.E [R111+0x46200], [R46.64], !P4 ;  /* 0x462000002e6f7fae */ /* 0x0009e8000e121844 */
[----:B------:R-:W2:Y:S04]  /*1d1b0*/  LDL.LU.64 R190, [R1+0x1128] ;  /* 0x0011280001be7983 */ /* 0x000ea80000300a00 */
[----:B------:R-:W-:Y:S04]  /*1d1c0*/  STL.64 [R1+0x1a28], R60 ;  /* 0x001a283c01007387 */ /* 0x000fe80000100a00 */
[----:B------:R4:W-:Y:S04]  /*1d1d0*/  STL.64 [R1+0x1a20], R46 ;  /* 0x001a202e01007387 */ /* 0x0009e80000100a00 */
[----:B------:R1:W-:Y:S04]  /*1d1e0*/  STL.64 [R1+0x1a18], R30 ;  /* 0x001a181e01007387 */ /* 0x0003e80000100a00 */
[----:B------:R1:W-:Y:S01]  /*1d1f0*/  LDGSTS.E [R111+0x46400], [R30.64], !P4 ;  /* 0x464000001e6f7fae */ /* 0x0003e2000e121844 */
[----:B---3--:R-:W-:-:S05]  /*1d200*/  IMAD.WIDE R14, R252, 0x4, R206 ;  /* 0x00000004fc0e7825 */ /* 0x008fca00078e02ce */
[----:B------:R2:W-:Y:S04]  /*1d210*/  STL.64 [R1+0x1a10], R14 ;  /* 0x001a100e01007387 */ /* 0x0005e80000100a00 */
[----:B----4-:R-:W3:Y:S04]  /*1d220*/  LDL.LU.64 R46, [R1+0x1120] ;  /* 0x00112000012e7983 */ /* 0x010ee80000300a00 */
[----:B------:R-:W4:Y:S04]  /*1d230*/  LDL.LU.64 R206, [R1+0x1118] ;  /* 0x0011180001ce7983 */ /* 0x000f280000300a00 */
[----:B------:R2:W-:Y:S01]  /*1d240*/  LDGSTS.E [R111+0x46600], [R14.64], !P4 ;  /* 0x466000000e6f7fae */ /* 0x0005e2000e121844 */
[----:B------:R-:W-:-:S03]  /*1d250*/  IMAD.WIDE R76, R252, 0x4, R78 ;  /* 0x00000004fc4c7825 */ /* 0x000fc600078e024e */
[----:B------:R-:W3:Y:S04]  /*1d260*/  LDL.LU.64 R78, [R1+0x1110] ;  /* 0x00111000014e7983 */ /* 0x000ee80000300a00 */
[----:B------:R3:W-:Y:S01]  /*1d270*/  LDGSTS.E [R111+0x48000], [R76.64], !P5 ;  /* 0x480000004c6f7fae */ /* 0x0007e2000e921844 */
[----:B-1----:R-:W-:-:S03]  /*1d280*/  IMAD.WIDE R60, R252, 0x4, R94 ;  /* 0x00000004fc3c7825 */ /* 0x002fc600078e025e */
[----:B------:R-:W3:Y:S01]  /*1d290*/  LDL.LU.64 R94, [R1+0x1108] ;  /* 0x00110800015e7983 */ /* 0x000ee20000300a00 */
[----:B------:R-:W-:-:S03]  /*1d2a0*/  IMAD.WIDE R30, R252, 0x4, R126 ;  /* 0x00000004fc1e7825 */ /* 0x000fc600078e027e */
[----:B------:R-:W-:Y:S01]  /*1d2b0*/  STL.64 [R1+0x1a08], R76 ;  /* 0x001a084c01007387 */ /* 0x000fe20000100a00 */
[----:B--2---:R-:W-:-:S03]  /*1d2c0*/  IMAD.WIDE R14, R252, 0x4, R142 ;  /* 0x00000004fc0e7825 */ /* 0x004fc600078e028e */
[----:B------:R1:W-:Y:S04]  /*1d2d0*/  STL.64 [R1+0x1a00], R60 ;  /* 0x001a003c01007387 */ /* 0x0003e80000100a00 */
[----:B------:R2:W-:Y:S04]  /*1d2e0*/  STL.64 [R1+0x19f8], R30 ;  /* 0x0019f81e01007387 */ /* 0x0005e80000100a00 */
[----:B------:R1:W-:Y:S04]  /*1d2f0*/  STL.64 [R1+0x19f0], R14 ;  /* 0x0019f00e01007387 */ /* 0x0003e80000100a00 */
[----:B------:R1:W-:Y:S04]  /*1d300*/  LDGSTS.E [R111+0x48200], [R60.64], !P5 ;  /* 0x482000003c6f7fae */ /* 0x0003e8000e921844 */
[----:B------:R-:W3:Y:S04]  /*1d310*/  LDL.LU.64 R126, [R1+0x1100] ;  /* 0x00110000017e7983 */ /* 0x000ee80000300a00 */
[----:B------:R-:W3:Y:S04]  /*1d320*/  LDL.LU.64 R142, [R1+0x10f8] ;  /* 0x0010f800018e7983 */ /* 0x000ee80000300a00 */
[----:B------:R2:W-:Y:S04]  /*1d330*/  LDGSTS.E [R111+0x48400], [R30.64], !P5 ;  /* 0x484000001e6f7fae */ /* 0x0005e8000e921844 */
[----:B------:R2:W-:Y:S01]  /*1d340*/  LDGSTS.E [R111+0x48600], [R14.64], !P5 ;  /* 0x486000000e6f7fae */ /* 0x0005e2000e921844 */
[----:B------:R-:W-:-:S04]  /*1d350*/  IMAD.WIDE R62, R252, 0x4, R62 ;  /* 0x00000004fc3e7825 */ /* 0x000fc800078e023e */
[C---:B-1----:R-:W-:Y:S01]  /*1d360*/  IMAD.WIDE R60, R252.reuse, 0x4, R158 ;  /* 0x00000004fc3c7825 */ /* 0x042fe200078e029e */
[----:B------:R1:W-:Y:S03]  /*1d370*/  LDGSTS.E [R111+0x4a000], [R62.64], !P6 ;  /* 0x4a0000003e6f7fae */ /* 0x0003e6000f121844 */
[C---:B--2---:R-:W-:Y:S01]  /*1d380*/  IMAD.WIDE R30, R252.reuse, 0x4, R174 ;  /* 0x00000004fc1e7825 */ /* 0x044fe200078e02ae */
[----:B------:R-:W2:Y:S04]  /*1d390*/  LDL.LU.64 R158, [R1+0x10f0] ;  /* 0x0010f000019e7983 */ /* 0x000ea80000300a00 */
[----:B------:R1:W-:Y:S04]  /*1d3a0*/  STL.64 [R1+0x19e8], R62 ;  /* 0x0019e83e01007387 */ /* 0x0003e80000100a00 */
[----:B------:R-:W2:Y:S04]  /*1d3b0*/  LDL.LU.64 R174, [R1+0x10e8] ;  /* 0x0010e80001ae7983 */ /* 0x000ea80000300a00 */
[----:B------:R-:W-:Y:S04]  /*1d3c0*/  STL.64 [R1+0x19e0], R60 ;  /* 0x0019e03c01007387 */ /* 0x000fe80000100a00 */
[----:B------:R1:W-:Y:S04]  /*1d3d0*/  STL.64 [R1+0x19d8], R30 ;  /* 0x0019d81e01007387 */ /* 0x0003e80000100a00 */
[----:B------:R4:W-:Y:S04]  /*1d3e0*/  LDGSTS.E [R111+0x4a200], [R60.64], !P6 ;  /* 0x4a2000003c6f7fae */ /* 0x0009e8000f121844 */
[----:B------:R1:W-:Y:S01]  /*1d3f0*/  LDGSTS.E [R111+0x4a400], [R30.64], !P6 ;  /* 0x4a4000001e6f7fae */ /* 0x0003e2000f121844 */
[----:B------:R-:W-:-:S05]  /*1d400*/  IMAD.WIDE R14, R252, 0x4, R190 ;  /* 0x00000004fc0e7825 */ /* 0x000fca00078e02be */
[----:B------:R3:W-:Y:S04]  /*1d410*/  STL.64 [R1+0x19d0], R14 ;  /* 0x0019d00e01007387 */ /* 0x0007e80000100a00 */
[----:B-1----:R-:W2:Y:S04]  /*1d420*/  LDL.LU.64 R62, [R1+0x10e0] ;  /* 0x0010e000013e7983 */ /* 0x002ea80000300a00 */
[----:B------:R-:W2:Y:S04]  /*1d430*/  LDL.LU.64 R30, [R1+0x10d8] ;  /* 0x0010d800011e7983 */ /* 0x000ea80000300a00 */
[----:B------:R-:W2:Y:S01]  /*1d440*/  LDL.LU.64 R190, [R1+0x10d0] ;  /* 0x0010d00001be7983 */ /* 0x000ea20000300a00 */
[----:B------:R-:W-:-:S03]  /*1d450*/  MOV R223, c[0x0][0x180] ;  /* 0x0000600000df7a02 */ /* 0x000fc60000000f00 */
[----:B------:R1:W-:Y:S01]  /*1d460*/  LDGSTS.E [R111+0x4a600], [R14.64], !P6 ;  /* 0x4a6000000e6f7fae */ /* 0x0003e2000f121844 */
[----:B----4-:R-:W-:-:S03]  /*1d470*/  IMAD.WIDE R60, R252, 0x4, R206 ;  /* 0x00000004fc3c7825 */ /* 0x010fc600078e02ce */
[----:B------:R-:W4:Y:S01]  /*1d480*/  LDL.LU.64 R206, [R1+0x10c8] ;  /* 0x0010c80001ce7983 */ /* 0x000f220000300a00 */
[----:B------:R-:W-:-:S04]  /*1d490*/  IADD3 R0, R223, -0x99, RZ ;  /* 0xffffff67df007810 */ /* 0x000fc80007ffe0ff */
[----:B------:R-:W-:Y:S02]  /*1d4a0*/  ISETP.GE.U32.AND P0, PT, R0, 0x7ffffee8, PT ;  /* 0x7ffffee80000780c */ /* 0x000fe40003f06070 */
[----:B------:R-:W-:Y:S01]  /*1d4b0*/  IADD3 R0, R223, -0x9d, RZ ;  /* 0xffffff63df007810 */ /* 0x000fe20007ffe0ff */
[----:B---3--:R-:W-:-:S03]  /*1d4c0*/  IMAD.WIDE R76, R252, 0x4, R46 ;  /* 0x00000004fc4c7825 */ /* 0x008fc600078e022e */
[----:B------:R-:W-:Y:S01]  /*1d4d0*/  ISETP.GE.U32.AND P2, PT, R0, 0x7ffffee4, PT ;  /* 0x7ffffee40000780c */ /* 0x000fe20003f46070 */
[C---:B------:R-:W-:Y:S01]  /*1d4e0*/  IMAD.WIDE R46, R252.reuse, 0x4, R78 ;  /* 0x00000004fc2e7825 */ /* 0x040fe200078e024e */
[----:B------:R3:W-:Y:S04]  /*1d4f0*/  STL.64 [R1+0x19c8], R76 ;  /* 0x0019c84c01007387 */ /* 0x0007e80000100a00 */
[----:B------:R3:W-:Y:S01]  /*1d500*/  STL.64 [R1+0x19c0], R60 ;  /* 0x0019c03c01007387 */ /* 0x0007e20000100a00 */
[----:B-1----:R-:W-:-:S03]  /*1d510*/  IMAD.WIDE R14, R252, 0x4, R94 ;  /* 0x00000004fc0e7825 */ /* 0x002fc600078e025e */
[----:B------:R3:W-:Y:S04]  /*1d520*/  LDGSTS.E [R111+0x4c000], [R76.64], !P0 ;  /* 0x4c0000004c6f7fae */ /* 0x0007e8000c121844 */
[----:B------:R2:W-:Y:S04]  /*1d530*/  STL.64 [R1+0x19b8], R46 ;  /* 0x0019b82e01007387 */ /* 0x0005e80000100a00 */
[----:B------:R1:W-:Y:S04]  /*1d540*/  LDGSTS.E [R111+0x4c200], [R60.64], !P0 ;  /* 0x4c2000003c6f7fae */ /* 0x0003e8000c121844 */
[----:B------:R1:W-:Y:S04]  /*1d550*/  STL.64 [R1+0x19b0], R14 ;  /* 0x0019b00e01007387 */ /* 0x0003e80000100a00 */
[----:B------:R2:W-:Y:S04]  /*1d560*/  LDGSTS.E [R111+0x4c400], [R46.64], !P0 ;  /* 0x4c4000002e6f7fae */ /* 0x0005e8000c121844 */
[----:B------:R-:W4:Y:S01]  /*1d570*/  LDL.LU.64 R78, [R1+0x10c0] ;  /* 0x0010c000014e7983 */ /* 0x000f220000300a00 */
[----:B---3--:R-:W-:-:S03]  /*1d580*/  IMAD.WIDE R76, R252, 0x4, R126 ;  /* 0x00000004fc4c7825 */ /* 0x008fc600078e027e */
[----:B------:R3:W-:Y:S01]  /*1d590*/  LDGSTS.E [R111+0x4c600], [R14.64], !P0 ;  /* 0x4c6000000e6f7fae */ /* 0x0007e2000c121844 */
[----:B-1----:R-:W-:-:S03]  /*1d5a0*/  IMAD.WIDE R60, R252, 0x4, R142 ;  /* 0x00000004fc3c7825 */ /* 0x002fc600078e028e */
[----:B------:R-:W4:Y:S04]  /*1d5b0*/  LDL.LU.64 R94, [R1+0x10b8] ;  /* 0x0010b800015e7983 */ /* 0x000f280000300a00 */
[----:B------:R-:W4:Y:S04]  /*1d5c0*/  LDL.LU.64 R126, [R1+0x10b0] ;  /* 0x0010b000017e7983 */ /* 0x000f280000300a00 */
[----:B------:R-:W4:Y:S04]  /*1d5d0*/  LDL.LU.64 R142, [R1+0x10a8] ;  /* 0x0010a800018e7983 */ /* 0x000f280000300a00 */
[----:B------:R-:W-:Y:S01]  /*1d5e0*/  STL.64 [R1+0x19a8], R76 ;  /* 0x0019a84c01007387 */ /* 0x000fe20000100a00 */
[----:B--2---:R-:W-:-:S03]  /*1d5f0*/  IMAD.WIDE R46, R252, 0x4, R158 ;  /* 0x00000004fc2e7825 */ /* 0x004fc600078e029e */
[----:B------:R-:W-:Y:S04]  /*1d600*/  STL.64 [R1+0x19a0], R60 ;  /* 0x0019a03c01007387 */ /* 0x000fe80000100a00 */
[----:B------:R1:W-:Y:S01]  /*1d610*/  LDGSTS.E [R111+0x4e000], [R76.64], !P2 ;  /* 0x4e0000004c6f7fae */ /* 0x0003e2000d121844 */
[----:B---3--:R-:W-:-:S03]  /*1d620*/  IMAD.WIDE R14, R252, 0x4, R174 ;  /* 0x00000004fc0e7825 */ /* 0x008fc600078e02ae */
[----:B------:R2:W-:Y:S04]  /*1d630*/  STL.64 [R1+0x1998], R46 ;  /* 0x0019982e01007387 */ /* 0x0005e80000100a00 */
[----:B------:R3:W-:Y:S04]  /*1d640*/  LDGSTS.E [R111+0x4e200], [R60.64], !P2 ;  /* 0x4e2000003c6f7fae */ /* 0x0007e8000d121844 */
[----:B------:R4:W-:Y:S04]  /*1d650*/  STL.64 [R1+0x1990], R14 ;  /* 0x0019900e01007387 */ /* 0x0009e80000100a00 */
[----:B------:R2:W-:Y:S01]  /*1d660*/  LDGSTS.E [R111+0x4e400], [R46.64], !P2 ;  /* 0x4e4000002e6f7fae */ /* 0x0005e2000d121844 */
[----:B------:R-:W-:-:S03]  /*1d670*/  IADD3 R0, R223, -0xa1, RZ ;  /* 0xffffff5fdf007810 */ /* 0x000fc60007ffe0ff */
[----:B------:R4:W-:Y:S04]  /*1d680*/  LDGSTS.E [R111+0x4e600], [R14.64], !P2 ;  /* 0x4e6000000e6f7fae */ /* 0x0009e8000d121844 */
[----:B--2---:R-:W2:Y:S04]  /*1d690*/  LDL.LU.64 R46, [R1+0x10a0] ;  /* 0x0010a000012e7983 */ /* 0x004ea80000300a00 */
[----:B------:R-:W2:Y:S04]  /*1d6a0*/  LDL.LU.64 R158, [R1+0x1098] ;  /* 0x00109800019e7983 */ /* 0x000ea80000300a00 */
[----:B------:R-:W2:Y:S01]  /*1d6b0*/  LDL.LU.64 R174, [R1+0x1090] ;  /* 0x0010900001ae7983 */ /* 0x000ea20000300a00 */
[----:B------:R-:W-:Y:S01]  /*1d6c0*/  ISETP.GE.U32.AND P3, PT, R0, 0x7ffffee0, PT ;  /* 0x7ffffee00000780c */ /* 0x000fe20003f66070 */
[----:B---3--:R-:W-:-:S04]  /*1d6d0*/  IMAD.WIDE R60, R252, 0x4, R30 ;  /* 0x00000004fc3c7825 */ /* 0x008fc800078e021e */
[C---:B------:R-:W-:Y:S02]  /*1d6e0*/  IMAD.WIDE R30, R252.reuse, 0x4, R190 ;  /* 0x00000004fc1e7825 */ /* 0x040fe400078e02be */
[----:B------:R-:W2:Y:S02]  /*1d6f0*/  LDL.LU.64 R190, [R1+0x1088] ;  /* 0x0010880001be7983 */ /* 0x000ea40000300a00 */
[----:B------:R-:W-:-:S05]  /*1d700*/  IMAD.WIDE R62, R252, 0x4, R62 ;  /* 0x00000004fc3e7825 */ /* 0x000fca00078e023e */
[----:B------:R1:W-:Y:S04]  /*1d710*/  STL.64 [R1+0x1988], R62 ;  /* 0x0019883e01007387 */ /* 0x0003e80000100a00 */
[----:B------:R1:W-:Y:S04]  /*1d720*/  STL.64 [R1+0x1980], R60 ;  /* 0x0019803c01007387 */ /* 0x0003e80000100a00 */
[----:B------:R1:W-:Y:S04]  /*1d730*/  STL.64 [R1+0x1978], R30 ;  /* 0x0019781e01007387 */ /* 0x0003e80000100a00 */
[----:B------:R1:W-:Y:S01]  /*1d740*/  LDGSTS.E [R111+0x50000], [R62.64], !P3 ;  /* 0x500000003e6f7fae */ /* 0x0003e2000d921844 */
[----:B----4-:R-:W-:Y:S01]  /*1d750*/  IMAD.WIDE R14, R252, 0x4, R206 ;  /* 0x00000004fc0e7825 */ /* 0x010fe200078e02ce */
[----:B------:R-:W-:-:S02]  /*1d760*/  IADD3 R0, R223, -0xa5, RZ ;  /* 0xffffff5bdf007810 */ /* 0x000fc40007ffe0ff */
[----:B------:R4:W-:Y:S04]  /*1d770*/  LDGSTS.E [R111+0x50200], [R60.64], !P3 ;  /* 0x502000003c6f7fae */ /* 0x0009e8000d921844 */
[----:B------:R4:W-:Y:S04]  /*1d780*/  STL.64 [R1+0x1970], R14 ;  /* 0x0019700e01007387 */ /* 0x0009e80000100a00 */
[----:B-1----:R-:W3:Y:S04]  /*1d790*/  LDL.LU.64 R62, [R1+0x1080] ;  /* 0x00108000013e7983 */ /* 0x002ee80000300a00 */
[----:B------:R-:W3:Y:S01]  /*1d7a0*/  LDL.LU.64 R206, [R1+0x1078] ;  /* 0x0010780001ce7983 */ /* 0x000ee20000300a00 */
[----:B------:R-:W-:-:S03]  /*1d7b0*/  ISETP.GE.U32.AND P1, PT, R0, 0x7ffffedc, PT ;  /* 0x7ffffedc0000780c */ /* 0x000fc60003f26070 */
[----:B------:R1:W-:Y:S04]  /*1d7c0*/  LDGSTS.E [R111+0x50400], [R30.64], !P3 ;  /* 0x504000001e6f7fae */ /* 0x0003e8000d921844 */
[----:B------:R1:W-:Y:S01]  /*1d7d0*/  LDGSTS.E [R111+0x50600], [R14.64], !P3 ;  /* 0x506000000e6f7fae */ /* 0x0003e2000d921844 */
[----:B------:R-:W-:-:S03]  /*1d7e0*/  IMAD.WIDE R76, R252, 0x4, R78 ;  /* 0x00000004fc4c7825 */ /* 0x000fc600078e024e */
[----:B------:R-:W3:Y:S04]  /*1d7f0*/  LDL.LU.64 R78, [R1+0x1070] ;  /* 0x00107000014e7983 */ /* 0x000ee80000300a00 */
[----:B------:R3:W-:Y:S01]  /*1d800*/  LDGSTS.E [R111+0x52000], [R76.64], !P1 ;  /* 0x520000004c6f7fae */ /* 0x0007e2000c921844 */
[----:B----4-:R-:W-:-:S03]  /*1d810*/  IMAD.WIDE R60, R252, 0x4, R94 ;  /* 0x00000004fc3c7825 */ /* 0x010fc600078e025e */
[----:B------:R-:W4:Y:S01]  /*1d820*/  LDL.LU.64 R94, [R1+0x1068] ;  /* 0x00106800015e7983 */ /* 0x000f220000300a00 */
[----:B-1----:R-:W-:-:S03]  /*1d830*/  IMAD.WIDE R30, R252, 0x4, R126 ;  /* 0x00000004fc1e7825 */ /* 0x002fc600078e027e */
[----:B------:R-:W-:Y:S01]  /*1d840*/  STL.64 [R1+0x1ab0], R76 ;  /* 0x001ab04c01007387 */ /* 0x000fe20000100a00 */
[----:B------:R-:W-:-:S03]  /*1d850*/  IMAD.WIDE R14, R252, 0x4, R142 ;  /* 0x00000004fc0e7825 */ /* 0x000fc600078e028e */
[----:B------:R2:W-:Y:S04]  /*1d860*/  STL.64 [R1+0x1ab8], R60 ;  /* 0x001ab83c01007387 */ /* 0x0005e80000100a00 */
[----:B------:R2:W-:Y:S04]  /*1d870*/  LDGSTS.E [R111+0x52200], [R60.64], !P1 ;  /* 0x522000003c6f7fae */ /* 0x0005e8000c921844 */
[----:B------:R1:W-:Y:S04]  /*1d880*/  STL.64 [R1+0x1ac0], R30 ;  /* 0x001ac01e01007387 */ /* 0x0003e80000100a00 */
[----:B------:R1:W-:Y:S04]  /*1d890*/  STL.64 [R1+0x1ac8], R14 ;  /* 0x001ac80e01007387 */ /* 0x0003e80000100a00 */
[----:B------:R-:W4:Y:S04]  /*1d8a0*/  LDL.LU.64 R126, [R1+0x1060] ;  /* 0x00106000017e7983 */ /* 0x000f280000300a00 */
[----:B------:R-:W4:Y:S04]  /*1d8b0*/  LDL.LU.64 R142, [R1+0x1058] ;  /* 0x00105800018e7983 */ /* 0x000f280000300a00 */
[----:B------:R1:W-:Y:S01]  /*1d8c0*/  LDGSTS.E [R111+0x52400], [R30.64], !P1 ;  /* 0x524000001e6f7fae */ /* 0x0003e2000c921844 */
[----:B------:R-:W-:-:S03]  /*1d8d0*/  IADD3 R0, R223, -0xa9, RZ ;  /* 0xffffff57df007810 */ /* 0x000fc60007ffe0ff */
[----:B------:R1:W-:Y:S01]  /*1d8e0*/  LDGSTS.E [R111+0x52600], [R14.64], !P1 ;  /* 0x526000000e6f7fae */ /* 0x0003e2000c921844 */
[----:B--2---:R-:W-:-:S04]  /*1d8f0*/  IMAD.WIDE R60, R252, 0x4, R46 ;  /* 0x00000004fc3c7825 */ /* 0x004fc800078e022e */
[C---:B------:R-:W-:Y:S02]  /*1d900*/  IMAD.WIDE R46, R252.reuse, 0x4, R158 ;  /* 0x00000004fc2e7825 */ /* 0x040fe400078e029e */
[----:B------:R-:W2:Y:S02]  /*1d910*/  LDL.LU.64 R158, [R1+0x1050] ;  /* 0x00105000019e7983 */ /* 0x000ea40000300a00 */
[----:B-1----:R-:W-:Y:S02]  /*1d920*/  IMAD.WIDE R30, R252, 0x4, R174 ;  /* 0x00000004fc1e7825 */ /* 0x002fe400078e02ae */
[----:B------:R-:W-:Y:S04]  /*1d930*/  STL.64 [R1+0x1b10], R60 ;  /* 0x001b103c01007387 */ /* 0x000fe80000100a00 */
[----:B------:R-:W2:Y:S01]  /*1d940*/  LDL.LU.64 R174, [R1+0x1048] ;  /* 0x0010480001ae7983 */ /* 0x000ea20000300a00 */
[----:B------:R-:W-:-:S03]  /*1d950*/  ISETP.GE.U32.AND P4, PT, R0, 0x7ffffed8, PT ;  /* 0x7ffffed80000780c */ /* 0x000fc60003f86070 */
[----:B------:R-:W-:Y:S04]  /*1d960*/  STL.64 [R1+0x1b18], R46 ;  /* 0x001b182e01007387 */ /* 0x000fe80000100a00 */
[----:B------:R1:W-:Y:S06]  /*1d970*/  STL.64 [R1+0x1b20], R30 ;  /* 0x001b201e01007387 */ /* 0x0003ec0000100a00 */
[----:B------:R1:W-:Y:S04]  /*1d980*/  LDGSTS.E [R111+0x54000], [R60.64], !P4 ;  /* 0x540000003c6f7fae */ /* 0x0003e8000e121844 */
[----:B------:R1:W-:Y:S04]  /*1d990*/  LDGSTS.E [R111+0x54200], [R46.64], !P4 ;  /* 0x542000002e6f7fae */ /* 0x0003e8000e121844 */
[----:B------:R1:W-:Y:S01]  /*1d9a0*/  LDGSTS.E [R111+0x54400], [R30.64], !P4 ;  /* 0x544000001e6f7fae */ /* 0x0003e2000e121844 */
[----:B------:R-:W-:-:S05]  /*1d9b0*/  IMAD.WIDE R14, R252, 0x4, R190 ;  /* 0x00000004fc0e7825 */ /* 0x000fca00078e02be */
[----:B------:R4:W-:Y:S04]  /*1d9c0*/  STL.64 [R1+0x1b28], R14 ;  /* 0x001b280e01007387 */ /* 0x0009e80000100a00 */
[----:B-1----:R-:W2:Y:S04]  /*1d9d0*/  LDL.LU.64 R30, [R1+0x1040] ;  /* 0x00104000011e7983 */ /* 0x002ea80000300a00 */
[----:B------:R-:W2:Y:S04]  /*1d9e0*/  LDL.LU.64 R46, [R1+0x1038] ;  /* 0x00103800012e7983 */ /* 0x000ea80000300a00 */
[----:B------:R-:W2:Y:S01]  /*1d9f0*/  LDL.LU.64 R190, [R1+0x1030] ;  /* 0x0010300001be7983 */ /* 0x000ea20000300a00 */
[----:B---3--:R-:W-:Y:S01]  /*1da00*/  IMAD.WIDE R76, R252, 0x4, R62 ;  /* 0x00000004fc4c7825 */ /* 0x008fe200078e023e */
[----:B------:R-:W-:-:S02]  /*1da10*/  IADD3 R0, R223, -0xad, RZ ;  /* 0xffffff53df007810 */ /* 0x000fc40007ffe0ff */
[----:B------:R4:W-:Y:S01]  /*1da20*/  LDGSTS.E [R111+0x54600], [R14.64], !P4 ;  /* 0x546000000e6f7fae */ /* 0x0009e2000e121844 */
[----:B------:R-:W-:-:S03]  /*1da30*/  IMAD.WIDE R62, R252, 0x4, R206 ;  /* 0x00000004fc3e7825 */ /* 0x000fc600078e02ce */
[----:B------:R-:W3:Y:S01]  /*1da40*/  LDL.LU.64 R206, [R1+0x1028] ;  /* 0x0010280001ce7983 */ /* 0x000ee20000300a00 */
[----:B------:R-:W-:Y:S02]  /*1da50*/  ISETP.GE.U32.AND P5, PT, R0, 0x7ffffed4, PT ;  /* 0x7ffffed40000780c */ /* 0x000fe40003fa6070 */
[----:B------:R-:W-:Y:S01]  /*1da60*/  IADD3 R0, R223, -0xb1, RZ ;  /* 0xffffff4fdf007810 */ /* 0x000fe20007ffe0ff */
[----:B------:R1:W-:Y:S03]  /*1da70*/  STL.64 [R1+0x1b70], R76 ;  /* 0x001b704c01007387 */ /* 0x0003e60000100a00 */
[----:B------:R-:W-:Y:S01]  /*1da80*/  ISETP.GE.U32.AND P6, PT, R0, 0x7ffffed0, PT ;  /* 0x7ffffed00000780c */ /* 0x000fe20003fc6070 */
[----:B------:R1:W-:Y:S06]  /*1da90*/  STL.64 [R1+0x1b78], R62 ;  /* 0x001b783e01007387 */ /* 0x0003ec0000100a00 */
[----:B------:R1:W-:Y:S04]  /*1daa0*/  LDGSTS.E [R111+0x56000], [R76.64], !P5 ;  /* 0x560000004c6f7fae */ /* 0x0003e8000e921844 */
[----:B------:R1:W-:Y:S01]  /*1dab0*/  LDGSTS.E [R111+0x56200], [R62.64], !P5 ;  /* 0x562000003e6f7fae */ /* 0x0003e2000e921844 */
[----:B------:R-:W-:-:S04]  /*1dac0*/  IMAD.WIDE R60, R252, 0x4, R78 ;  /* 0x00000004fc3c7825 */ /* 0x000fc800078e024e */
[C---:B----4-:R-:W-:Y:S01]  /*1dad0*/  IMAD.WIDE R14, R252.reuse, 0x4, R94 ;  /* 0x00000004fc0e7825 */ /* 0x050fe200078e025e */
[----:B------:R2:W-:Y:S04]  /*1dae0*/  STL.64 [R1+0x1b80], R60 ;  /* 0x001b803c01007387 */ /* 0x0005e80000100a00 */
[----:B------:R4:W-:Y:S04]  /*1daf0*/  STL.64 [R1+0x1b88], R14 ;  /* 0x001b880e01007387 */ /* 0x0009e80000100a00 */
[----:B------:R2:W-:Y:S04]  /*1db00*/  LDGSTS.E [R111+0x56400], [R60.64], !P5 ;  /* 0x564000003c6f7fae */ /* 0x0005e8000e921844 */
[----:B------:R-:W3:Y:S04]  /*1db10*/  LDL.LU.64 R78, [R1+0x1020] ;  /* 0x00102000014e7983 */ /* 0x000ee80000300a00 */
[----:B------:R4:W-:Y:S04]  /*1db20*/  LDGSTS.E [R111+0x56600], [R14.64], !P5 ;  /* 0x566000000e6f7fae */ /* 0x0009e8000e921844 */
[----:B------:R-:W3:Y:S01]  /*1db30*/  LDL.LU.64 R94, [R1+0x1018] ;  /* 0x00101800015e7983 */ /* 0x000ee20000300a00 */
[----:B-1----:R-:W-:-:S03]  /*1db40*/  IMAD.WIDE R76, R252, 0x4, R126 ;  /* 0x00000004fc4c7825 */ /* 0x002fc600078e027e */
[----:B------:R-:W3:Y:S01]  /*1db50*/  LDL.LU.64 R126, [R1+0x1010] ;  /* 0x00101000017e7983 */ /* 0x000ee20000300a00 */
[----:B------:R-:W-:-:S03]  /*1db60*/  IMAD.WIDE R62, R252, 0x4, R142 ;  /* 0x00000004fc3e7825 */ /* 0x000fc600078e028e */
[----:B------:R-:W3:Y:S04]  /*1db70*/  LDL.LU.64 R142, [R1+0x1008] ;  /* 0x00100800018e7983 */ /* 0x000ee80000300a00 */
[----:B------:R-:W-:Y:S04]  /*1db80*/  STL.64 [R1+0x1bd0], R76 ;  /* 0x001bd04c01007387 */ /* 0x000fe80000100a00 */
[----:B------:R1:W-:Y:S04]  /*1db90*/  STL.64 [R1+0x1bd8], R62 ;  /* 0x001bd83e01007387 */ /* 0x0003e80000100a00 */
[----:B------:R1:W-:Y:S04]  /*1dba0*/  LDGSTS.E [R111+0x58000], [R76.64], !P6 ;  /* 0x580000004c6f7fae */ /* 0x0003e8000f121844 */
[----:B------:R1:W-:Y:S01]  /*1dbb0*/  LDGSTS.E [R111+0x58200], [R62.64], !P6 ;  /* 0x582000003e6f7fae */ /* 0x0003e2000f121844 */
[----:B--2---:R-:W-:-:S04]  /*1dbc0*/  IMAD.WIDE R60, R252, 0x4, R158 ;  /* 0x00000004fc3c7825 */ /* 0x004fc800078e029e */
[----:B----4-:R-:W-:Y:S01]  /*1dbd0*/  IMAD.WIDE R14, R252, 0x4, R174 ;  /* 0x00000004fc0e7825 */ /* 0x010fe200078e02ae */
[----:B------:R2:W-:Y:S04]  /*1dbe0*/  STL.64 [R1+0x1be0], R60 ;  /* 0x001be03c01007387 */ /* 0x0005e80000100a00 */
[----:B------:R3:W-:Y:S04]  /*1dbf0*/  STL.64 [R1+0x1be8], R14 ;  /* 0x001be80e01007387 */ /* 0x0007e80000100a00 */
[----:B-1----:R-:W4:Y:S04]  /*1dc00*/  LDL.LU.64 R62, [R1+0x1000] ;  /* 0x00100000013e7983 */ /* 0x002f280000300a00 */
[----:B------:R-:W4:Y:S04]  /*1dc10*/  LDL.LU.64 R158, [R1+0xff8] ;  /* 0x000ff800019e7983 */ /* 0x000f280000300a00 */
[----:B------:R-:W4:Y:S04]  /*1dc20*/  LDL.LU.64 R174, [R1+0xff0] ;  /* 0x000ff00001ae7983 */ /* 0x000f280000300a00 */
[----:B------:R2:W-:Y:S01]  /*1dc30*/  LDGSTS.E [R111+0x58400], [R60.64], !P6 ;  /* 0x584000003c6f7fae */ /* 0x0005e2000f121844 */
[----:B------:R-:W-:-:S03]  /*1dc40*/  IADD3 R0, R223, -0xb5, RZ ;  /* 0xffffff4bdf007810 */ /* 0x000fc60007ffe0ff */
[----:B------:R3:W-:Y:S01]  /*1dc50*/  LDGSTS.E [R111+0x58600], [R14.64], !P6 ;  /* 0x586000000e6f7fae */ /* 0x0007e2000f121844 */
[----:B--2---:R-:W-:-:S04]  /*1dc60*/  IMAD.WIDE R60, R252, 0x4, R30 ;  /* 0x00000004fc3c7825 */ /* 0x004fc800078e021e */
[----:B------:R-:W-:Y:S02]  /*1dc70*/  IMAD.WIDE R30, R252, 0x4, R190 ;  /* 0x00000004fc1e7825 */ /* 0x000fe400078e02be */
[----:B------:R-:W4:Y:S01]  /*1dc80*/  LDL.LU.64 R190, [R1+0xfe8] ;  /* 0x000fe80001be7983 */ /* 0x000f220000300a00 */
[----:B------:R-:W-:Y:S01]  /*1dc90*/  ISETP.GE.U32.AND P0, PT, R0, 0x7ffffecc, PT ;  /* 0x7ffffecc0000780c */ /* 0x000fe20003f06070 */
[C---:B------:R-:W-:Y:S02]  /*1dca0*/  IMAD.WIDE R46, R252.reuse, 0x4, R46 ;  /* 0x00000004fc2e7825 */ /* 0x040fe400078e022e */
[----:B------:R-:W-:Y:S04]  /*1dcb0*/  STL.64 [R1+0x1c68], R60 ;  /* 0x001c683c01007387 */ /* 0x000fe80000100a00 */
[----:B------:R1:W-:Y:S04]  /*1dcc0*/  STL.64 [R1+0x1c70], R46 ;  /* 0x001c702e01007387 */ /* 0x0003e80000100a00 */
[----:B------:R1:W-:Y:S04]  /*1dcd0*/  STL.64 [R1+0x1c78], R30 ;  /* 0x001c781e01007387 */ /* 0x0003e80000100a00 */
[----:B------:R1:W-:Y:S04]  /*1dce0*/  LDGSTS.E [R111+0x5a000], [R60.64], !P0 ;  /* 0x5a0000003c6f7fae */ /* 0x0003e8000c121844 */
[----:B------:R1:W-:Y:S01]  /*1dcf0*/  LDGSTS.E [R111+0x5a200], [R46.64], !P0 ;  /* 0x5a2000002e6f7fae */ /* 0x0003e2000c121844 */
[----:B---3--:R-:W-:Y:S01]  /*1dd00*/  IMAD.WIDE R14, R252, 0x4, R206 ;  /* 0x00000004fc0e7825 */ /* 0x008fe200078e02ce */
[----:B------:R-:W-:-:S02]  /*1dd10*/  IADD3 R0, R223, -0xb9, RZ ;  /* 0xffffff47df007810 */ /* 0x000fc40007ffe0ff */
[----:B------:R3:W-:Y:S04]  /*1dd20*/  LDGSTS.E [R111+0x5a400], [R30.64], !P0 ;  /* 0x5a4000001e6f7fae */ /* 0x0007e8000c121844 */
[----:B------:R3:W-:Y:S04]  /*1dd30*/  STL.64 [R1+0x1c80], R14 ;  /* 0x001c800e01007387 */ /* 0x0007e80000100a00 */
[----:B-1----:R-:W2:Y:S04]  /*1dd40*/  LDL.LU.64 R46, [R1+0xfe0] ;  /* 0x000fe000012e7983 */ /* 0x002ea80000300a00 */
[----:B------:R-:W2:Y:S01]  /*1dd50*/  LDL.LU.64 R206, [R1+0xfd8] ;  /* 0x000fd80001ce7983 */ /* 0x000ea20000300a00 */
[----:B------:R-:W-:-:S03]  /*1dd60*/  ISETP.GE.U32.AND P2, PT, R0, 0x7ffffec8, PT ;  /* 0x7ffffec80000780c */ /* 0x000fc60003f46070 */
[----:B------:R1:W-:Y:S01]  /*1dd70*/  LDGSTS.E [R111+0x5a600], [R14.64], !P0 ;  /* 0x5a6000000e6f7fae */ /* 0x0003e2000c121844 */
[----:B------:R-:W-:-:S03]  /*1dd80*/  IMAD.WIDE R76, R252, 0x4, R78 ;  /* 0x00000004fc4c7825 */ /* 0x000fc600078e024e */
[----:B------:R-:W2:Y:S06]  /*1dd90*/  LDL.LU.64 R78, [R1+0xfd0] ;  /* 0x000fd000014e7983 */ /* 0x000eac0000300a00 */
[----:B------:R2:W-:Y:S01]  /*1dda0*/  LDGSTS.E [R111+0x5c000], [R76.64], !P2 ;  /* 0x5c0000004c6f7fae */ /* 0x0005e2000d121844 */
[----:B------:R-:W-:-:S03]  /*1ddb0*/  IMAD.WIDE R60, R252, 0x4, R94 ;  /* 0x00000004fc3c7825 */ /* 0x000fc600078e025e */
[----:B------:R-:W2:Y:S01]  /*1ddc0*/  LDL.LU.64 R94, [R1+0xfc8] ;  /* 0x000fc800015e7983 */ /* 0x000ea20000300a00 */
[----:B---3--:R-:W-:-:S03]  /*1ddd0*/  IMAD.WIDE R30, R252, 0x4, R126 ;  /* 0x00000004fc1e7825 */ /* 0x008fc600078e027e */
[----:B------:R-:W-:Y:S01]  /*1dde0*/  STL.64 [R1+0x1ce0], R76 ;  /* 0x001ce04c01007387 */ /* 0x000fe20000100a00 */
[----:B-1----:R-:W-:-:S03]  /*1ddf0*/  IMAD.WIDE R14, R252, 0x4, R142 ;  /* 0x00000004fc0e7825 */ /* 0x002fc600078e028e */
[----:B------:R1:W-:Y:S04]  /*1de00*/  STL.64 [R1+0x1ce8], R60 ;  /* 0x001ce83c01007387 */ /* 0x0003e80000100a00 */
[----:B------:R3:W-:Y:S04]  /*1de10*/  STL.64 [R1+0x1cf0], R30 ;  /* 0x001cf01e01007387 */ /* 0x0007e80000100a00 */
[----:B------:R1:W-:Y:S04]  /*1de20*/  STL.64 [R1+0x1d00], R14 ;  /* 0x001d000e01007387 */ /* 0x0003e80000100a00 */
[----:B------:R1:W-:Y:S04]  /*1de30*/  LDGSTS.E [R111+0x5c200], [R60.64], !P2 ;  /* 0x5c2000003c6f7fae */ /* 0x0003e8000d121844 */
[----:B------:R-:W2:Y:S04]  /*1de40*/  LDL.LU.64 R126, [R1+0xfc0] ;  /* 0x000fc000017e7983 */ /* 0x000ea80000300a00 */
[----:B------:R-:W2:Y:S04]  /*1de50*/  LDL.LU.64 R142, [R1+0xfb8] ;  /* 0x000fb800018e7983 */ /* 0x000ea80000300a00 */
[----:B------:R3:W-:Y:S01]  /*1de60*/  LDGSTS.E [R111+0x5c400], [R30.64], !P2 ;  /* 0x5c4000001e6f7fae */ /* 0x0007e2000d121844 */
[----:B----4-:R-:W-:Y:S01]  /*1de70*/  IMAD.WIDE R62, R252, 0x4, R62 ;  /* 0x00000004fc3e7825 */ /* 0x010fe200078e023e */
[----:B------:R-:W-:-:S02]  /*1de80*/  IADD3 R0, R223, -0xbd, RZ ;  /* 0xffffff43df007810 */ /* 0x000fc40007ffe0ff */
[----:B------:R4:W-:Y:S01]  /*1de90*/  LDGSTS.E [R111+0x5c600], [R14.64], !P2 ;  /* 0x5c6000000e6f7fae */ /* 0x0009e2000d121844 */
[----:B-1----:R-:W-:-:S03]  /*1dea0*/  IMAD.WIDE R60, R252, 0x4, R158 ;  /* 0x00000004fc3c7825 */ /* 0x002fc600078e029e */
[----:B------:R-:W2:Y:S01]  /*1deb0*/  LDL.LU.64 R158, [R1+0xfb0] ;  /* 0x000fb000019e7983 */ /* 0x000ea20000300a00 */
[----:B---3--:R-:W-:-:S03]  /*1dec0*/  IMAD.WIDE R30, R252, 0x4, R174 ;  /* 0x00000004fc1e7825 */ /* 0x008fc600078e02ae */
[----:B------:R1:W-:Y:S04]  /*1ded0*/  STL.64 [R1+0x1d60], R62 ;  /* 0x001d603e01007387 */ /* 0x0003e80000100a00 */
[----:B------:R-:W3:Y:S01]  /*1dee0*/  LDL.LU.64 R174, [R1+0xfa8] ;  /* 0x000fa80001ae7983 */ /* 0x000ee20000300a00 */
[----:B------:R-:W-:-:S03]  /*1def0*/  ISETP.GE.U32.AND P3, PT, R0, 0x7ffffec4, PT ;  /* 0x7ffffec40000780c */ /* 0x000fc60003f66070 */
[----:B------:R-:W-:Y:S04]  /*1df00*/  STL.64 [R1+0x1d68], R60 ;  /* 0x001d683c01007387 */ /* 0x000fe80000100a00 */
[----:B------:R1:W-:Y:S06]  /*1df10*/  STL.64 [R1+0x1d70], R30 ;  /* 0x001d701e01007387 */ /* 0x0003ec0000100a00 */
[----:B------:R1:W-:Y:S04]  /*1df20*/  LDGSTS.E [R111+0x5e000], [R62.64], !P3 ;  /* 0x5e0000003e6f7fae */ /* 0x0003e8000d921844 */
[----:B------:R2:W-:Y:S04]  /*1df30*/  LDGSTS.E [R111+0x5e200], [R60.64], !P3 ;  /* 0x5e2000003c6f7fae */ /* 0x0005e8000d921844 */
[----:B------:R1:W-:Y:S01]  /*1df40*/  LDGSTS.E [R111+0x5e400], [R30.64], !P3 ;  /* 0x5e4000001e6f7fae */ /* 0x0003e2000d921844 */
[----:B----4-:R-:W-:-:S05]  /*1df50*/  IMAD.WIDE R14, R252, 0x4, R190 ;  /* 0x00000004fc0e7825 */ /* 0x010fca00078e02be */
[----:B------:R4:W-:Y:S04]  /*1df60*/  STL.64 [R1+0x1d78], R14 ;  /* 0x001d780e01007387 */ /* 0x0009e80000100a00 */
[----:B-1----:R-:W3:Y:S04]  /*1df70*/  LDL.LU.64 R62, [R1+0xfa0] ;  /* 0x000fa000013e7983 */ /* 0x002ee80000300a00 */
[----:B------:R-:W3:Y:S04]  /*1df80*/  LDL.LU.64 R30, [R1+0xf98] ;  /* 0x000f9800011e7983 */ /* 0x000ee80000300a00 */
[----:B------:R-:W3:Y:S01]  /*1df90*/  LDL.LU.64 R190, [R1+0xf90] ;  /* 0x000f900001be7983 */ /* 0x000ee20000300a00 */
[----:B------:R-:W-:-:S03]  /*1dfa0*/  IADD3 R0, R223, -0xc1, RZ ;  /* 0xffffff3fdf007810 */ /* 0x000fc60007ffe0ff */
[----:B------:R4:W-:Y:S01]  /*1dfb0*/  LDGSTS.E [R111+0x5e600], [R14.64], !P3 ;  /* 0x5e6000000e6f7fae */ /* 0x0009e2000d921844 */
[----:B--2---:R-:W-:-:S03]  /*1dfc0*/  IMAD.WIDE R60, R252, 0x4, R206 ;  /* 0x00000004fc3c7825 */ /* 0x004fc600078e02ce */
[----:B------:R-:W2:Y:S01]  /*1dfd0*/  LDL.LU.64 R206, [R1+0xf88] ;  /* 0x000f880001ce7983 */ /* 0x000ea20000300a00 */
[----:B------:R-:W-:Y:S02]  /*1dfe0*/  ISETP.GE.U32.AND P1, PT, R0, 0x7ffffec0, PT ;  /* 0x7ffffec00000780c */ /* 0x000fe40003f26070 */
[----:B------:R-:W-:Y:S01]  /*1dff0*/  IADD3 R0, R223, -0xc5, RZ ;  /* 0xffffff3bdf007810 */ /* 0x000fe20007ffe0ff */
[----:B------:R-:W-:-:S03]  /*1e000*/  IMAD.WIDE R76, R252, 0x4, R46 ;  /* 0x00000004fc4c7825 */ /* 0x000fc600078e022e */
[----:B------:R-:W-:Y:S02]  /*1e010*/  ISETP.GE.U32.AND P4, PT, R0, 0x7ffffebc, PT ;  /* 0x7ffffebc0000780c */ /* 0x000fe40003f86070 */
[----:B------:R1:W-:Y:S04]  /*1e020*/  STL.64 [R1+0x1dd8], R76 ;  /* 0x001dd84c01007387 */ /* 0x0003e80000100a00 */
[----:B------:R1:W-:Y:S04]  /*1e030*/  STL.64 [R1+0x1de8], R60 ;  /* 0x001de83c01007387 */ /* 0x0003e80000100a00 */
[----:B------:R1:W-:Y:S04]  /*1e040*/  LDGSTS.E [R111+0x60000], [R76.64], !P1 ;  /* 0x600000004c6f7fae */ /* 0x0003e8000c921844 */
[----:B------:R1:W-:Y:S01]  /*1e050*/  LDGSTS.E [R111+0x60200], [R60.64], !P1 ;  /* 0x602000003c6f7fae */ /* 0x0003e2000c921844 */
[----:B------:R-:W-:-:S04]  /*1e060*/  IMAD.WIDE R46, R252, 0x4, R78 ;  /* 0x00000004fc2e7825 */ /* 0x000fc800078e024e */
[C---:B----4-:R-:W-:Y:S01]  /*1e070*/  IMAD.WIDE R14, R252.reuse, 0x4, R94 ;  /* 0x00000004fc0e7825 */ /* 0x050fe200078e025e */
[----:B------:R4:W-:Y:S04]  /*1e080*/  STL.64 [R1+0x1df0], R46 ;  /* 0x001df02e01007387 */ /* 0x0009e80000100a00 */
[----:B------:R3:W-:Y:S04]  /*1e090*/  STL.64 [R1+0x1df8], R14 ;  /* 0x001df80e01007387 */ /* 0x0007e80000100a00 */
[----:B------:R4:W-:Y:S04]  /*1e0a0*/  LDGSTS.E [R111+0x60400], [R46.64], !P1 ;  /* 0x604000002e6f7fae */ /* 0x0009e8000c921844 */
[----:B------:R-:W2:Y:S04]  /*1e0b0*/  LDL.LU.64 R78, [R1+0xf80] ;  /* 0x000f8000014e7983 */ /* 0x000ea80000300a00 */
[----:B------:R3:W-:Y:S04]  /*1e0c0*/  LDGSTS.E [R111+0x60600], [R14.64], !P1 ;  /* 0x606000000e6f7fae */ /* 0x0007e8000c921844 */
[----:B------:R-:W2:Y:S01]  /*1e0d0*/  LDL.LU.64 R94, [R1+0xf78] ;  /* 0x000f7800015e7983 */ /* 0x000ea20000300a00 */
[----:B-1----:R-:W-:-:S03]  /*1e0e0*/  IMAD.WIDE R76, R252, 0x4, R126 ;  /* 0x00000004fc4c7825 */ /* 0x002fc600078e027e */
[----:B------:R-:W2:Y:S01]  /*1e0f0*/  LDL.LU.64 R126, [R1+0xf70] ;  /* 0x000f7000017e7983 */ /* 0x000ea20000300a00 */
[----:B------:R-:W-:-:S03]  /*1e100*/  IMAD.WIDE R60, R252, 0x4, R142 ;  /* 0x00000004fc3c7825 */ /* 0x000fc600078e028e */
[----:B------:R-:W2:Y:S04]  /*1e110*/  LDL.LU.64 R142, [R1+0xf68] ;  /* 0x000f6800018e7983 */ /* 0x000ea80000300a00 */
[----:B------:R-:W-:Y:S04]  /*1e120*/  STL.64 [R1+0x1e50], R76 ;  /* 0x001e504c01007387 */ /* 0x000fe80000100a00 */
[----:B------:R-:W-:Y:S04]  /*1e130*/  STL.64 [R1+0x1e60], R60 ;  /* 0x001e603c01007387 */ /* 0x000fe80000100a00 */
[----:B------:R1:W-:Y:S04]  /*1e140*/  LDGSTS.E [R111+0x62000], [R76.64], !P4 ;  /* 0x620000004c6f7fae */ /* 0x0003e8000e121844 */
[----:B------:R1:W-:Y:S01]  /*1e150*/  LDGSTS.E [R111+0x62200], [R60.64], !P4 ;  /* 0x622000003c6f7fae */ /* 0x0003e2000e121844 */
[----:B----4-:R-:W-:-:S04]  /*1e160*/  IMAD.WIDE R46, R252, 0x4, R158 ;  /* 0x00000004fc2e7825 */ /* 0x010fc800078e029e */
[----:B---3--:R-:W-:Y:S01]  /*1e170*/  IMAD.WIDE R14, R252, 0x4, R174 ;  /* 0x00000004fc0e7825 */ /* 0x008fe200078e02ae */
[----:B------:R3:W-:Y:S04]  /*1e180*/  STL.64 [R1+0x1e70], R46 ;  /* 0x001e702e01007387 */ /* 0x0007e80000100a00 */
[----:B------:R2:W-:Y:S04]  /*1e190*/  STL.64 [R1+0x1e78], R14 ;  /* 0x001e780e01007387 */ /* 0x0005e80000100a00 */
[----:B------:R3:W-:Y:S01]  /*1e1a0*/  LDGSTS.E [R111+0x62400], [R46.64], !P4 ;  /* 0x624000002e6f7fae */ /* 0x0007e2000e121844 */
[----:B------:R-:W-:-:S03]  /*1e1b0*/  IADD3 R0, R223, -0xc9, RZ ;  /* 0xffffff37df007810 */ /* 0x000fc60007ffe0ff */
[----:B------:R2:W-:Y:S04]  /*1e1c0*/  LDGSTS.E [R111+0x62600], [R14.64], !P4 ;  /* 0x626000000e6f7fae */ /* 0x0005e8000e121844 */
[----:B---3--:R-:W3:Y:S04]  /*1e1d0*/  LDL.LU.64 R46, [R1+0xf60] ;  /* 0x000f6000012e7983 */ /* 0x008ee80000300a00 */
[----:B------:R-:W3:Y:S04]  /*1e1e0*/  LDL.LU.64 R158, [R1+0xf58] ;  /* 0x000f5800019e7983 */ /* 0x000ee80000300a00 */
[----:B------:R-:W3:Y:S01]  /*1e1f0*/  LDL.LU.64 R174, [R1+0xf50] ;  /* 0x000f500001ae7983 */ /* 0x000ee20000300a00 */
[----:B-1----:R-:W-:-:S04]  /*1e200*/  IMAD.WIDE R60, R252, 0x4, R30 ;  /* 0x00000004fc3c7825 */ /* 0x002fc800078e021e */
[----:B------:R-:W-:Y:S02]  /*1e210*/  IMAD.WIDE R30, R252, 0x4, R190 ;  /* 0x00000004fc1e7825 */ /* 0x000fe400078e02be */
[----:B------:R-:W3:Y:S01]  /*1e220*/  LDL.LU.64 R190, [R1+0xf48] ;  /* 0x000f480001be7983 */ /* 0x000ee20000300a00 */
[----:B------:R-:W-:Y:S01]  /*1e230*/  ISETP.GE.U32.AND P5, PT, R0, 0x7ffffeb8, PT ;  /* 0x7ffffeb80000780c */ /* 0x000fe20003fa6070 */
[----:B------:R-:W-:-:S05]  /*1e240*/  IMAD.WIDE R62, R252, 0x4, R62 ;  /* 0x00000004fc3e7825 */ /* 0x000fca00078e023e */
[----:B------:R1:W-:Y:S04]  /*1e250*/  STL.64 [R1+0x1ec8], R62 ;  /* 0x001ec83e01007387 */ /* 0x0003e80000100a00 */
[----:B------:R1:W-:Y:S04]  /*1e260*/  STL.64 [R1+0x1ed8], R60 ;  /* 0x001ed83c01007387 */ /* 0x0003e80000100a00 */
[----:B------:R1:W-:Y:S04]  /*1e270*/  STL.64 [R1+0x1ee8], R30 ;  /* 0x001ee81e01007387 */ /* 0x0003e80000100a00 */
[----:B------:R1:W-:Y:S01]  /*1e280*/  LDGSTS.E [R111+0x64000], [R62.64], !P5 ;  /* 0x640000003e6f7fae */ /* 0x0003e2000e921844 */
[----:B--2---:R-:W-:Y:S01]  /*1e290*/  IMAD.WIDE R14, R252, 0x4, R206 ;  /* 0x00000004fc0e7825 */ /* 0x004fe200078e02ce */
[----:B------:R-:W-:-:S02]  /*1e2a0*/  IADD3 R0, R223, -0xcd, RZ ;  /* 0xffffff33df007810 */ /* 0x000fc40007ffe0ff */
[----:B------:R2:W-:Y:S04]  /*1e2b0*/  LDGSTS.E [R111+0x64200], [R60.64], !P5 ;  /* 0x642000003c6f7fae */ /* 0x0005e8000e921844 */
[----:B------:R2:W-:Y:S04]  /*1e2c0*/  STL.64 [R1+0x1ef8], R14 ;  /* 0x001ef80e01007387 */ /* 0x0005e80000100a00 */
[----:B-1----:R-:W4:Y:S04]  /*1e2d0*/  LDL.LU.64 R62, [R1+0xf40] ;  /* 0x000f4000013e7983 */ /* 0x002f280000300a00 */
[----:B------:R-:W4:Y:S01]  /*1e2e0*/  LDL.LU.64 R206, [R1+0xf38] ;  /* 0x000f380001ce7983 */ /* 0x000f220000300a00 */
[----:B------:R-:W-:-:S03]  /*1e2f0*/  ISETP.GE.U32.AND P6, PT, R0, 0x7ffffeb4, PT ;  /* 0x7ffffeb40000780c */ /* 0x000fc60003fc6070 */
[----:B------:R1:W-:Y:S04]  /*1e300*/  LDGSTS.E [R111+0x64400], [R30.64], !P5 ;  /* 0x644000001e6f7fae */ /* 0x0003e8000e921844 */
[----:B------:R1:W-:Y:S01]  /*1e310*/  LDGSTS.E [R111+0x64600], [R14.64], !P5 ;  /* 0x646000000e6f7fae */ /* 0x0003e2000e921844 */
[----:B------:R-:W-:-:S03]  /*1e320*/  IMAD.WIDE R76, R252, 0x4, R78 ;  /* 0x00000004fc4c7825 */ /* 0x000fc600078e024e */
[----:B------:R-:W4:Y:S04]  /*1e330*/  LDL.LU.64 R78, [R1+0xf30] ;  /* 0x000f3000014e7983 */ /* 0x000f280000300a00 */
[----:B------:R4:W-:Y:S01]  /*1e340*/  LDGSTS.E [R111+0x66000], [R76.64], !P6 ;  /* 0x660000004c6f7fae */ /* 0x0009e2000f121844 */
[----:B--2---:R-:W-:-:S03]  /*1e350*/  IMAD.WIDE R60, R252, 0x4, R94 ;  /* 0x00000004fc3c7825 */ /* 0x004fc600078e025e */
[----:B------:R-:W2:Y:S01]  /*1e360*/  LDL.LU.64 R94, [R1+0xf28] ;  /* 0x000f2800015e7983 */ /* 0x000ea20000300a00 */
[----:B-1----:R-:W-:-:S03]  /*1e370*/  IMAD.WIDE R30, R252, 0x4, R126 ;  /* 0x00000004fc1e7825 */ /* 0x002fc600078e027e */
[----:B------:R-:W-:Y:S01]  /*1e380*/  STL.64 [R1+0x1f48], R76 ;  /* 0x001f484c01007387 */ /* 0x000fe20000100a00 */
[----:B------:R-:W-:-:S03]  /*1e390*/  IMAD.WIDE R14, R252, 0x4, R142 ;  /* 0x00000004fc0e7825 */ /* 0x000fc600078e028e */
[----:B------:R3:W-:Y:S04]  /*1e3a0*/  STL.64 [R1+0x1f50], R60 ;  /* 0x001f503c01007387 */ /* 0x0007e80000100a00 */
[----:B------:R3:W-:Y:S04]  /*1e3b0*/  LDGSTS.E [R111+0x66200], [R60.64], !P6 ;  /* 0x662000003c6f7fae */ /* 0x0007e8000f121844 */
[----:B------:R1:W-:Y:S04]  /*1e3c0*/  STL.64 [R1+0x1f58], R30 ;  /* 0x001f581e01007387 */ /* 0x0003e80000100a00 */
[----:B------:R1:W-:Y:S04]  /*1e3d0*/  STL.64 [R1+0x1f60], R14 ;  /* 0x001f600e01007387 */ /* 0x0003e80000100a00 */
[----:B------:R-:W2:Y:S04]  /*1e3e0*/  LDL.LU.64 R126, [R1+0xf20] ;  /* 0x000f2000017e7983 */ /* 0x000ea80000300a00 */
[----:B------:R-:W2:Y:S04]  /*1e3f0*/  LDL.LU.64 R142, [R1+0xf18] ;  /* 0x000f1800018e7983 */ /* 0x000ea80000300a00 */
[----:B------:R1:W-:Y:S01]  /*1e400*/  LDGSTS.E [R111+0x66400], [R30.64], !P6 ;  /* 0x664000001e6f7fae */ /* 0x0003e2000f121844 */
[----:B------:R-:W-:-:S03]  /*1e410*/  IADD3 R0, R223, -0xd1, RZ ;  /* 0xffffff2fdf007810 */ /* 0x000fc60007ffe0ff */
[----:B------:R1:W-:Y:S01]  /*1e420*/  LDGSTS.E [R111+0x66600], [R14.64], !P6 ;  /* 0x666000000e6f7fae */ /* 0x0003e2000f121844 */
[----:B---3--:R-:W-:-:S04]  /*1e430*/  IMAD.WIDE R60, R252, 0x4, R46 ;  /* 0x00000004fc3c7825 */ /* 0x008fc800078e022e */
[C---:B------:R-:W-:Y:S02]  /*1e440*/  IMAD.WIDE R46, R252.reuse, 0x4, R158 ;  /* 0x00000004fc2e7825 */ /* 0x040fe400078e029e */
[----:B------:R-:W3:Y:S02]  /*1e450*/  LDL.LU.64 R158, [R1+0xf10] ;  /* 0x000f1000019e7983 */ /* 0x000ee40000300a00 */
[----:B-1----:R-:W-:Y:S02]  /*1e460*/  IMAD.WIDE R30, R252, 0x4, R174 ;  /* 0x00000004fc1e7825 */ /* 0x002fe400078e02ae */
[----:B------:R-:W-:Y:S04]  /*1e470*/  STL.64 [R1+0x1f90], R60 ;  /* 0x001f903c01007387 */ /* 0x000fe80000100a00 */
[----:B------:R-:W3:Y:S01]  /*1e480*/  LDL.LU.64 R174, [R1+0xf08] ;  /* 0x000f080001ae7983 */ /* 0x000ee20000300a00 */
[----:B------:R-:W-:-:S03]  /*1e490*/  ISETP.GE.U32.AND P0, PT, R0, 0x7ffffeb0, PT ;  /* 0x7ffffeb00000780c */ /* 0x000fc60003f06070 */
[----:B------:R-:W-:Y:S04]  /*1e4a0*/  STL.64 [R1+0x1f98], R46 ;  /* 0x001f982e01007387 */ /* 0x000fe80000100a00 */
[----:B------:R1:W-:Y:S06]  /*1e4b0*/  STL.64 [R1+0x1fa0], R30 ;  /* 0x001fa01e01007387 */ /* 0x0003ec0000100a00 */
[----:B------:R1:W-:Y:S01]  /*1e4c0*/  LDGSTS.E [R111+0x68000], [R60.64], !P0 ;  /* 0x680000003c6f7fae */ /* 0x0003e2000c121844 */
[----:B------:R-:W-:-:S03]  /*1e4d0*/  IMAD.WIDE R14, R252, 0x4, R190 ;  /* 0x00000004fc0e7825 */ /* 0x000fc600078e02be */
[----:B------:R1:W-:Y:S04]  /*1e4e0*/  LDGSTS.E [R111+0x68200], [R46.64], !P0 ;  /* 0x682000002e6f7fae */ /* 0x0003e8000c121844 */
[----:B------:R2:W-:Y:S04]  /*1e4f0*/  STL.64 [R1+0x1fa8], R14 ;  /* 0x001fa80e01007387 */ /* 0x0005e80000100a00 */
[----:B------:R1:W-:Y:S01]  /*1e500*/  LDGSTS.E [R111+0x68400], [R30.64], !P0 ;  /* 0x684000001e6f7fae */ /* 0x0003e2000c121844 */
[----:B----4-:R-:W-:-:S03]  /*1e510*/  IMAD.WIDE R76, R252, 0x4, R62 ;  /* 0x00000004fc4c7825 */ /* 0x010fc600078e023e */
[----:B-1----:R-:W4:Y:S04]  /*1e520*/  LDL.LU.64 R30, [R1+0xf00] ;  /* 0x000f0000011e7983 */ /* 0x002f280000300a00 */
[----:B------:R-:W4:Y:S04]  /*1e530*/  LDL.LU.64 R46, [R1+0xef8] ;  /* 0x000ef800012e7983 */ /* 0x000f280000300a00 */
[----:B------:R-:W4:Y:S01]  /*1e540*/  LDL.LU.64 R190, [R1+0xef0] ;  /* 0x000ef00001be7983 */ /* 0x000f220000300a00 */
[----:B------:R-:W-:-:S03]  /*1e550*/  IMAD.WIDE R62, R252, 0x4, R206 ;  /* 0x00000004fc3e7825 */ /* 0x000fc600078e02ce */
[----:B------:R-:W4:Y:S01]  /*1e560*/  LDL.LU.64 R206, [R1+0xee8] ;  /* 0x000ee80001ce7983 */ /* 0x000f220000300a00 */
[----:B------:R-:W-:-:S03]  /*1e570*/  IADD3 R0, R223, -0xd5, RZ ;  /* 0xffffff2bdf007810 */ /* 0x000fc60007ffe0ff */
[----:B------:R2:W-:Y:S01]  /*1e580*/  LDGSTS.E [R111+0x68600], [R14.64], !P0 ;  /* 0x686000000e6f7fae */ /* 0x0005e2000c121844 */
        /* <DEDUP_REMOVED lines=8> */
[C---:B--2---:R-:W-:Y:S01]  /*1e610*/  IMAD.WIDE R14, R252.reuse, 0x4, R94 ;  /* 0x00000004fc0e7825 */ /* 0x044fe200078e025e */
[----:B------:R3:W-:Y:S04]  /*1e620*/  STL.64 [R1+0x1fe0], R60 ;  /* 0x001fe03c01007387 */ /* 0x0007e80000100a00 */
[----:B------:R2:W-:Y:S04]  /*1e630*/  STL.64 [R1+0x1fe8], R14 ;  /* 0x001fe80e01007387 */ /* 0x0005e80000100a00 */
[----:B------:R3:W-:Y:S04]  /*1e640*/  LDGSTS.E [R111+0x6a400], [R60.64], !P2 ;  /* 0x6a4000003c6f7fae */ /* 0x0007e8000d121844 */
[----:B------:R-:W4:Y:S04]  /*1e650*/  LDL.LU.64 R78, [R1+0xee0] ;  /* 0x000ee000014e7983 */ /* 0x000f280000300a00 */
[----:B------:R2:W-:Y:S04]  /*1e660*/  LDGSTS.E [R111+0x6a600], [R14.64], !P2 ;  /* 0x6a6000000e6f7fae */ /* 0x0005e8000d121844 */
[----:B------:R-:W4:Y:S01]  /*1e670*/  LDL.LU.64 R94, [R1+0xed8] ;  /* 0x000ed800015e7983 */ /* 0x000f220000300a00 */
[----:B-1----:R-:W-:-:S03]  /*1e680*/  IMAD.WIDE R76, R252, 0x4, R126 ;  /* 0x00000004fc4c7825 */ /* 0x002fc600078e027e */
[----:B------:R-:W4:Y:S01]  /*1e690*/  LDL.LU.64 R126, [R1+0xed0] ;  /* 0x000ed000017e7983 */ /* 0x000f220000300a00 */
[----:B------:R-:W-:-:S03]  /*1e6a0*/  IMAD.WIDE R62, R252, 0x4, R142 ;  /* 0x00000004fc3e7825 */ /* 0x000fc600078e028e */
[----:B------:R-:W4:Y:S04]  /*1e6b0*/  LDL.LU.64 R142, [R1+0xec8] ;  /* 0x000ec800018e7983 */ /* 0x000f280000300a00 */
[----:B------:R-:W-:Y:S04]  /*1e6c0*/  STL.64 [R1+0x1ff0], R76 ;  /* 0x001ff04c01007387 */ /* 0x000fe80000100a00 */
[----:B------:R1:W-:Y:S04]  /*1e6d0*/  STL.64 [R1+0x1ff8], R62 ;  /* 0x001ff83e01007387 */ /* 0x0003e80000100a00 */
[----:B------:R1:W-:Y:S04]  /*1e6e0*/  LDGSTS.E [R111+0x6c000], [R76.64], !P3 ;  /* 0x6c0000004c6f7fae */ /* 0x0003e8000d921844 */
[----:B------:R1:W-:Y:S01]  /*1e6f0*/  LDGSTS.E [R111+0x6c200], [R62.64], !P3 ;  /* 0x6c2000003e6f7fae */ /* 0x0003e2000d921844 */
[----:B---3--:R-:W-:-:S04]  /*1e700*/  IMAD.WIDE R60, R252, 0x4, R158 ;  /* 0x00000004fc3c7825 */ /* 0x008fc800078e029e */
[----:B--2---:R-:W-:Y:S01]  /*1e710*/  IMAD.WIDE R14, R252, 0x4, R174 ;  /* 0x00000004fc0e7825 */ /* 0x004fe200078e02ae */
        /* <DEDUP_REMOVED lines=8> */
[----:B------:R-:W-:Y:S01]  /*1e7a0*/  ISETP.GE.U32.AND P1, PT, R0, 0x7ffffea4, PT ;  /* 0x7ffffea40000780c */ /* 0x000fe20003f26070 */
[----:B----4-:R-:W-:-:S04]  /*1e7b0*/  IMAD.WIDE R60, R252, 0x4, R30 ;  /* 0x00000004fc3c7825 */ /* 0x010fc800078e021e */
[----:B------:R-:W-:-:S08]  /*1e7c0*/  IMAD.WIDE R46, R252, 0x4, R46 ;  /* 0x00000004fc2e7825 */ /* 0x000fd000078e022e */
[----:B------:R1:W-:Y:S01]  /*1e7d0*/  LDGSTS.E [R111+0x6e000], [R60.64], !P1 ;  /* 0x6e0000003c6f7fae */ /* 0x0003e2000c921844 */
[----:B------:R-:W-:-:S03]  /*1e7e0*/  IMAD.WIDE R30, R252, 0x4, R190 ;  /* 0x00000004fc1e7825 */ /* 0x000fc600078e02be */
[----:B------:R4:W-:Y:S04]  /*1e7f0*/  LDGSTS.E [R111+0x6e200], [R46.64], !P1 ;  /* 0x6e2000002e6f7fae */ /* 0x0009e8000c921844 */
[----:B------:R-:W3:Y:S01]  /*1e800*/  LDL.LU.64 R190, [R1+0xea8] ;  /* 0x000ea80001be7983 */ /* 0x000ee20000300a00 */
[----:B--2---:R-:W-:-:S03]  /*1e810*/  IMAD.WIDE R14, R252, 0x4, R206 ;  /* 0x00000004fc0e7825 */ /* 0x004fc600078e02ce */
[----:B------:R-:W-:Y:S04]  /*1e820*/  STL.64 [R1+0x2018], R60 ;  /* 0x0020183c01007387 */ /* 0x000fe80000100a00 */
[----:B------:R4:W-:Y:S04]  /*1e830*/  STL.64 [R1+0x2020], R46 ;  /* 0x0020202e01007387 */ /* 0x0009e80000100a00 */
[----:B------:R2:W-:Y:S04]  /*1e840*/  STL.64 [R1+0x2028], R30 ;  /* 0x0020281e01007387 */ /* 0x0005e80000100a00 */
[----:B------:R1:W-:Y:S04]  /*1e850*/  STL.64 [R1+0x2030], R14 ;  /* 0x0020300e01007387 */ /* 0x0003e80000100a00 */
[----:B----4-:R-:W4:Y:S04]  /*1e860*/  LDL.LU.64 R46, [R1+0xea0] ;  /* 0x000ea000012e7983 */ /* 0x010f280000300a00 */
[----:B------:R-:W4:Y:S01]  /*1e870*/  LDL.LU.64 R206, [R1+0xe98] ;  /* 0x000e980001ce7983 */ /* 0x000f220000300a00 */
[----:B------:R-:W-:-:S03]  /*1e880*/  IADD3 R0, R223, -0xe1, RZ ;  /* 0xffffff1fdf007810 */ /* 0x000fc60007ffe0ff */
[----:B------:R2:W-:Y:S01]  /*1e890*/  LDGSTS.E [R111+0x6e400], [R30.64], !P1 ;  /* 0x6e4000001e6f7fae */ /* 0x0005e2000c921844 */
[----:B------:R-:W-:-:S03]  /*1e8a0*/  ISETP.GE.U32.AND P4, PT, R0, 0x7ffffea0, PT ;  /* 0x7ffffea00000780c */ /* 0x000fc60003f86070 */
[----:B------:R1:W-:Y:S01]  /*1e8b0*/  LDGSTS.E [R111+0x6e600], [R14.64], !P1 ;  /* 0x6e6000000e6f7fae */ /* 0x0003e2000c921844 */
[----:B------:R-:W-:-:S03]  /*1e8c0*/  IMAD.WIDE R76, R252, 0x4, R78 ;  /* 0x00000004fc4c7825 */ /* 0x000fc600078e024e */
[----:B------:R-:W4:Y:S06]  /*1e8d0*/  LDL.LU.64 R78, [R1+0xe90] ;  /* 0x000e9000014e7983 */ /* 0x000f2c0000300a00 */
[----:B------:R4:W-:Y:S01]  /*1e8e0*/  LDGSTS.E [R111+0x70000], [R76.64], !P4 ;  /* 0x700000004c6f7fae */ /* 0x0009e2000e121844 */
[----:B-1----:R-:W-:-:S03]  /*1e8f0*/  IMAD.WIDE R60, R252, 0x4, R94 ;  /* 0x00000004fc3c7825 */ /* 0x002fc600078e025e */
[----:B------:R-:W4:Y:S01]  /*1e900*/  LDL.LU.64 R94, [R1+0xe88] ;  /* 0x000e8800015e7983 */ /* 0x000f220000300a00 */
[----:B--2---:R-:W-:-:S03]  /*1e910*/  IMAD.WIDE R30, R252, 0x4, R126 ;  /* 0x00000004fc1e7825 */ /* 0x004fc600078e027e */
[----:B------:R-:W-:Y:S01]  /*1e920*/  STL.64 [R1+0x2098], R76 ;  /* 0x0020984c01007387 */ /* 0x000fe20000100a00 */
[----:B------:R-:W-:-:S03]  /*1e930*/  IMAD.WIDE R14, R252, 0x4, R142 ;  /* 0x00000004fc0e7825 */ /* 0x000fc600078e028e */
[----:B------:R1:W-:Y:S04]  /*1e940*/  STL.64 [R1+0x20a0], R60 ;  /* 0x0020a03c01007387 */ /* 0x0003e80000100a00 */
[----:B------:R2:W-:Y:S04]  /*1e950*/  STL.64 [R1+0x20a8], R30 ;  /* 0x0020a81e01007387 */ /* 0x0005e80000100a00 */
[----:B------:R3:W-:Y:S04]  /*1e960*/  STL.64 [R1+0x20b0], R14 ;  /* 0x0020b00e01007387 */ /* 0x0007e80000100a00 */
[----:B------:R1:W-:Y:S04]  /*1e970*/  LDGSTS.E [R111+0x70200], [R60.64], !P4 ;  /* 0x702000003c6f7fae */ /* 0x0003e8000e121844 */
[----:B------:R-:W4:Y:S04]  /*1e980*/  LDL.LU.64 R126, [R1+0xe80] ;  /* 0x000e8000017e7983 */ /* 0x000f280000300a00 */
[----:B------:R-:W4:Y:S04]  /*1e990*/  LDL.LU.64 R142, [R1+0xe78] ;  /* 0x000e7800018e7983 */ /* 0x000f280000300a00 */
[----:B------:R2:W-:Y:S01]  /*1e9a0*/  LDGSTS.E [R111+0x70400], [R30.64], !P4 ;  /* 0x704000001e6f7fae */ /* 0x0005e2000e121844 */
[----:B------:R-:W-:Y:S01]  /*1e9b0*/  IMAD.WIDE R62, R252, 0x4, R62 ;  /* 0x00000004fc3e7825 */ /* 0x000fe200078e023e */
[----:B------:R-:W-:-:S02]  /*1e9c0*/  IADD3 R0, R223, -0xe5, RZ ;  /* 0xffffff1bdf007810 */ /* 0x000fc40007ffe0ff */
[----:B------:R3:W-:Y:S01]  /*1e9d0*/  LDGSTS.E [R111+0x70600], [R14.64], !P4 ;  /* 0x706000000e6f7fae */ /* 0x0007e2000e121844 */
[----:B-1----:R-:W-:-:S03]  /*1e9e0*/  IMAD.WIDE R60, R252, 0x4, R158 ;  /* 0x00000004fc3c7825 */ /* 0x002fc600078e029e */
[----:B------:R-:W4:Y:S01]  /*1e9f0*/  LDL.LU.64 R158, [R1+0xe70] ;  /* 0x000e7000019e7983 */ /* 0x000f220000300a00 */
[----:B--2---:R-:W-:-:S03]  /*1ea00*/  IMAD.WIDE R30, R252, 0x4, R174 ;  /* 0x00000004fc1e7825 */ /* 0x004fc600078e02ae */
[----:B------:R1:W-:Y:S04]  /*1ea10*/  STL.64 [R1+0x2118], R62 ;  /* 0x0021183e01007387 */ /* 0x0003e80000100a00 */
[----:B------:R-:W4:Y:S01]  /*1ea20*/  LDL.LU.64 R174, [R1+0xe68] ;  /* 0x000e680001ae7983 */ /* 0x000f220000300a00 */
[----:B------:R-:W-:-:S03]  /*1ea30*/  ISETP.GE.U32.AND P5, PT, R0, 0x7ffffe9c, PT ;  /* 0x7ffffe9c0000780c */ /* 0x000fc60003fa6070 */
[----:B------:R-:W-:Y:S04]  /*1ea40*/  STL.64 [R1+0x2120], R60 ;  /* 0x0021203c01007387 */ /* 0x000fe80000100a00 */
[----:B------:R1:W-:Y:S06]  /*1ea50*/  STL.64 [R1+0x2128], R30 ;  /* 0x0021281e01007387 */ /* 0x0003ec0000100a00 */
[----:B------:R1:W-:Y:S04]  /*1ea60*/  LDGSTS.E [R111+0x72000], [R62.64], !P5 ;  /* 0x720000003e6f7fae */ /* 0x0003e8000e921844 */
[----:B------:R1:W-:Y:S04]  /*1ea70*/  LDGSTS.E [R111+0x72200], [R60.64], !P5 ;  /* 0x722000003c6f7fae */ /* 0x0003e8000e921844 */
[----:B------:R1:W-:Y:S01]  /*1ea80*/  LDGSTS.E [R111+0x72400], [R30.64], !P5 ;  /* 0x724000001e6f7fae */ /* 0x0003e2000e921844 */
[----:B---3--:R-:W-:-:S05]  /*1ea90*/  IMAD.WIDE R14, R252, 0x4, R190 ;  /* 0x00000004fc0e7825 */ /* 0x008fca00078e02be */
[----:B------:R3:W-:Y:S04]  /*1eaa0*/  STL.64 [R1+0x2130], R14 ;  /* 0x0021300e01007387 */ /* 0x0007e80000100a00 */
[----:B-1----:R-:W2:Y:S04]  /*1eab0*/  LDL.LU.64 R62, [R1+0xe60] ;  /* 0x000e6000013e7983 */ /* 0x002ea80000300a00 */
[----:B------:R-:W2:Y:S04]  /*1eac0*/  LDL.LU.64 R30, [R1+0xe58] ;  /* 0x000e5800011e7983 */ /* 0x000ea80000300a00 */
[----:B------:R-:W2:Y:S01]  /*1ead0*/  LDL.LU.64 R190, [R1+0xe50] ;  /* 0x000e500001be7983 */ /* 0x000ea20000300a00 */
[----:B------:R-:W-:Y:S01]  /*1eae0*/  IADD3 R0, R223, -0xe9, RZ ;  /* 0xffffff17df007810 */ /* 0x000fe20007ffe0ff */
[----:B----4-:R-:W-:-:S02]  /*1eaf0*/  IMAD.WIDE R76, R252, 0x4, R46 ;  /* 0x00000004fc4c7825 */ /* 0x010fc400078e022e */
[----:B------:R3:W-:Y:S02]  /*1eb00*/  LDGSTS.E [R111+0x72600], [R14.64], !P5 ;  /* 0x726000000e6f7fae */ /* 0x0007e4000e921844 */
[----:B------:R-:W-:Y:S02]  /*1eb10*/  IMAD.WIDE R60, R252, 0x4, R206 ;  /* 0x00000004fc3c7825 */ /* 0x000fe400078e02ce */
[----:B------:R-:W4:Y:S01]  /*1eb20*/  LDL.LU.64 R206, [R1+0xe48] ;  /* 0x000e480001ce7983 */ /* 0x000f220000300a00 */
[----:B------:R-:W-:Y:S02]  /*1eb30*/  ISETP.GE.U32.AND P6, PT, R0, 0x7ffffe98, PT ;  /* 0x7ffffe980000780c */ /* 0x000fe40003fc6070 */
[----:B------:R-:W-:Y:S01]  /*1eb40*/  IADD3 R0, R223, -0xed, RZ ;  /* 0xffffff13df007810 */ /* 0x000fe20007ffe0ff */
[----:B------:R-:W-:Y:S03]  /*1eb50*/  STL.64 [R1+0x2198], R76 ;  /* 0x0021984c01007387 */ /* 0x000fe60000100a00 */
[----:B------:R-:W-:Y:S01]  /*1eb60*/  ISETP.GE.U32.AND P0, PT, R0, 0x7ffffe94, PT ;  /* 0x7ffffe940000780c */ /* 0x000fe20003f06070 */
[----:B------:R-:W-:Y:S06]  /*1eb70*/  STL.64 [R1+0x21a0], R60 ;  /* 0x0021a03c01007387 */ /* 0x000fec0000100a00 */
[----:B------:R1:W-:Y:S04]  /*1eb80*/  LDGSTS.E [R111+0x74000], [R76.64], !P6 ;  /* 0x740000004c6f7fae */ /* 0x0003e8000f121844 */
[----:B------:R1:W-:Y:S01]  /*1eb90*/  LDGSTS.E [R111+0x74200], [R60.64], !P6 ;  /* 0x742000003c6f7fae */ /* 0x0003e2000f121844 */
[----:B------:R-:W-:-:S04]  /*1eba0*/  IMAD.WIDE R46, R252, 0x4, R78 ;  /* 0x00000004fc2e7825 */ /* 0x000fc800078e024e */
[C---:B---3--:R-:W-:Y:S01]  /*1ebb0*/  IMAD.WIDE R14, R252.reuse, 0x4, R94 ;  /* 0x00000004fc0e7825 */ /* 0x048fe200078e025e */
[----:B------:R3:W-:Y:S04]  /*1ebc0*/  STL.64 [R1+0x21a8], R46 ;  /* 0x0021a82e01007387 */ /* 0x0007e80000100a00 */
[----:B------:R1:W-:Y:S04]  /*1ebd0*/  STL.64 [R1+0x21b0], R14 ;  /* 0x0021b00e01007387 */ /* 0x0003e80000100a00 */
[----:B------:R3:W-:Y:S04]  /*1ebe0*/  LDGSTS.E [R111+0x74400], [R46.64], !P6 ;  /* 0x744000002e6f7fae */ /* 0x0007e8000f121844 */
[----:B------:R1:W-:Y:S04]  /*1ebf0*/  LDGSTS.E [R111+0x74600], [R14.64], !P6 ;  /* 0x746000000e6f7fae */ /* 0x0003e8000f121844 */
[----:B---3--:R-:W3:Y:S01]  /*1ec00*/  LDL.LU.64 R46, [R1+0xe40] ;  /* 0x000e4000012e7983 */ /* 0x008ee20000300a00 */
[----:B------:R-:W-:-:S03]  /*1ec10*/  IMAD.WIDE R78, R252, 0x4, R126 ;  /* 0x00000004fc4e7825 */ /* 0x000fc600078e027e */
[----:B------:R-:W3:Y:S01]  /*1ec20*/  LDL.LU.64 R94, [R1+0xe38] ;  /* 0x000e3800015e7983 */ /* 0x000ee20000300a00 */
[----:B-1----:R-:W-:-:S03]  /*1ec30*/  IMAD.WIDE R76, R252, 0x4, R142 ;  /* 0x00000004fc4c7825 */ /* 0x002fc600078e028e */
[----:B------:R-:W3:Y:S04]  /*1ec40*/  LDL.LU.64 R126, [R1+0xe30] ;  /* 0x000e3000017e7983 */ /* 0x000ee80000300a00 */
[----:B------:R-:W3:Y:S04]  /*1ec50*/  LDL.LU.64 R142, [R1+0xe28] ;  /* 0x000e2800018e7983 */ /* 0x000ee80000300a00 */
[----:B------:R1:W-:Y:S04]  /*1ec60*/  STL.64 [R1+0x2218], R78 ;  /* 0x0022184e01007387 */ /* 0x0003e80000100a00 */
[----:B------:R-:W-:Y:S04]  /*1ec70*/  STL.64 [R1+0x2220], R76 ;  /* 0x0022204c01007387 */ /* 0x000fe80000100a00 */
[----:B------:R1:W-:Y:S04]  /*1ec80*/  LDGSTS.E [R111+0x76000], [R78.64], !P0 ;  /* 0x760000004e6f7fae */ /* 0x0003e8000c121844 */
[----:B------:R3:W-:Y:S01]  /*1ec90*/  LDGSTS.E [R111+0x76200], [R76.64], !P0 ;  /* 0x762000004c6f7fae */ /* 0x0007e2000c121844 */
[----:B------:R-:W-:-:S04]  /*1eca0*/  IMAD.WIDE R60, R252, 0x4, R158 ;  /* 0x00000004fc3c7825 */ /* 0x000fc800078e029e */
[----:B------:R-:W-:Y:S01]  /*1ecb0*/  IMAD.WIDE R14, R252, 0x4, R174 ;  /* 0x00000004fc0e7825 */ /* 0x000fe200078e02ae */
[----:B------:R2:W-:Y:S04]  /*1ecc0*/  STL.64 [R1+0x2228], R60 ;  /* 0x0022283c01007387 */ /* 0x0005e80000100a00 */
[----:B------:R4:W-:Y:S04]  /*1ecd0*/  STL.64 [R1+0x2230], R14 ;  /* 0x0022300e01007387 */ /* 0x0009e80000100a00 */
[----:B-1----:R-:W3:Y:S04]  /*1ece0*/  LDL.LU.64 R78, [R1+0xe20] ;  /* 0x000e2000014e7983 */ /* 0x002ee80000300a00 */
[----:B------:R-:W3:Y:S04]  /*1ecf0*/  LDL.LU.64 R158, [R1+0xe18] ;  /* 0x000e1800019e7983 */ /* 0x000ee80000300a00 */
[----:B------:R-:W3:Y:S04]  /*1ed00*/  LDL.LU.64 R174, [R1+0xe10] ;  /* 0x000e100001ae7983 */ /* 0x000ee80000300a00 */
[----:B------:R2:W-:Y:S01]  /*1ed10*/  LDGSTS.E [R111+0x76400], [R60.64], !P0 ;  /* 0x764000003c6f7fae */ /* 0x0005e2000c121844 */
[----:B------:R-:W-:-:S03]  /*1ed20*/  IADD3 R0, R223, -0xf1, RZ ;  /* 0xffffff0fdf007810 */ /* 0x000fc60007ffe0ff */
[----:B------:R4:W-:Y:S01]  /*1ed30*/  LDGSTS.E [R111+0x76600], [R14.64], !P0 ;  /* 0x766000000e6f7fae */ /* 0x0009e2000c121844 */
[----:B------:R-:W-:Y:S01]  /*1ed40*/  ISETP.GE.U32.AND P2, PT, R0, 0x7ffffe90, PT ;  /* 0x7ffffe900000780c */ /* 0x000fe20003f46070 */
[----:B--2---:R-:W-:-:S04]  /*1ed50*/  IMAD.WIDE R60, R252, 0x4, R30 ;  /* 0x00000004fc3c7825 */ /* 0x004fc800078e021e */
[C---:B------:R-:W-:Y:S02]  /*1ed60*/  IMAD.WIDE R30, R252.reuse, 0x4, R190 ;  /* 0x00000004fc1e7825 */ /* 0x040fe400078e02be */
[----:B------:R-:W2:Y:S02]  /*1ed70*/  LDL.LU.64 R190, [R1+0xe08] ;  /* 0x000e080001be7983 */ /* 0x000ea40000300a00 */
[----:B------:R-:W-:-:S04]  /*1ed80*/  IMAD.WIDE R62, R252, 0x4, R62 ;  /* 0x00000004fc3e7825 */ /* 0x000fc800078e023e */
[----:B----4-:R-:W-:Y:S01]  /*1ed90*/  IMAD.WIDE R14, R252, 0x4, R206 ;  /* 0x00000004fc0e7825 */ /* 0x010fe200078e02ce */
[----:B------:R1:W-:Y:S04]  /*1eda0*/  STL.64 [R1+0x2298], R62 ;  /* 0x0022983e01007387 */ /* 0x0003e80000100a00 */
[----:B------:R-:W-:Y:S04]  /*1edb0*/  STL.64 [R1+0x22a0], R60 ;  /* 0x0022a03c01007387 */ /* 0x000fe80000100a00 */
[----:B------:R4:W-:Y:S04]  /*1edc0*/  STL.64 [R1+0x22a8], R30 ;  /* 0x0022a81e01007387 */ /* 0x0009e80000100a00 */
[----:B------:R1:W-:Y:S04]  /*1edd0*/  LDGSTS.E [R111+0x78000], [R62.64], !P2 ;  /* 0x780000003e6f7fae */ /* 0x0003e8000d121844 */
[----:B------:R3:W-:Y:S01]  /*1ede0*/  STL.64 [R1+0x22b0], R14 ;  /* 0x0022b00e01007387 */ /* 0x0007e20000100a00 */
[----:B------:R-:W-:-:S03]  /*1edf0*/  IADD3 R0, R223, -0xf5, RZ ;  /* 0xffffff0bdf007810 */ /* 0x000fc60007ffe0ff */
[----:B------:R3:W-:Y:S04]  /*1ee00*/  LDGSTS.E [R111+0x78200], [R60.64], !P2 ;  /* 0x782000003c6f7fae */ /* 0x0007e8000d121844 */
[----:B-1----:R-:W2:Y:S04]  /*1ee10*/  LDL.LU.64 R62, [R1+0xe00] ;  /* 0x000e0000013e7983 */ /* 0x002ea80000300a00 */
[----:B------:R-:W2:Y:S01]  /*1ee20*/  LDL.LU.64 R206, [R1+0xdf8] ;  /* 0x000df80001ce7983 */ /* 0x000ea20000300a00 */
[----:B------:R-:W-:-:S03]  /*1ee30*/  ISETP.GE.U32.AND P3, PT, R0, 0x7ffffe8c, PT ;  /* 0x7ffffe8c0000780c */ /* 0x000fc60003f66070 */
[----:B------:R4:W-:Y:S04]  /*1ee40*/  LDGSTS.E [R111+0x78400], [R30.64], !P2 ;  /* 0x784000001e6f7fae */ /* 0x0009e8000d121844 */
[----:B------:R1:W-:Y:S04]  /*1ee50*/  LDGSTS.E [R111+0x78600], [R14.64], !P2 ;  /* 0x786000000e6f7fae */ /* 0x0003e8000d121844 */
[----:B----4-:R-:W4:Y:S01]  /*1ee60*/  LDL.LU.64 R30, [R1+0xdf0] ;  /* 0x000df000011e7983 */ /* 0x010f220000300a00 */
[----:B---3--:R-:W-:-:S04]  /*1ee70*/  IMAD.WIDE R76, R252, 0x4, R46 ;  /* 0x00000004fc4c7825 */ /* 0x008fc800078e022e */
[C---:B------:R-:W-:Y:S01]  /*1ee80*/  IMAD.WIDE R60, R252.reuse, 0x4, R94 ;  /* 0x00000004fc3c7825 */ /* 0x040fe200078e025e */
[----:B------:R3:W-:Y:S03]  /*1ee90*/  LDGSTS.E [R111+0x7a000], [R76.64], !P3 ;  /* 0x7a0000004c6f7fae */ /* 0x0007e6000d921844 */
[C---:B------:R-:W-:Y:S01]  /*1eea0*/  IMAD.WIDE R46, R252.reuse, 0x4, R126 ;  /* 0x00000004fc2e7825 */ /* 0x040fe200078e027e */
[----:B------:R-:W4:Y:S03]  /*1eeb0*/  LDL.LU.64 R94, [R1+0xde8] ;  /* 0x000de800015e7983 */ /* 0x000f260000300a00 */
[----:B-1----:R-:W-:Y:S01]  /*1eec0*/  IMAD.WIDE R14, R252, 0x4, R142 ;  /* 0x00000004fc0e7825 */ /* 0x002fe200078e028e */
[----:B------:R3:W-:Y:S04]  /*1eed0*/  STL.64 [R1+0x2318], R76 ;  /* 0x0023184c01007387 */ /* 0x0007e80000100a00 */
[----:B------:R1:W-:Y:S04]  /*1eee0*/  STL.64 [R1+0x2320], R60 ;  /* 0x0023203c01007387 */ /* 0x0003e80000100a00 */
[----:B------:R1:W-:Y:S04]  /*1eef0*/  STL.64 [R1+0x2328], R46 ;  /* 0x0023282e01007387 */ /* 0x0003e80000100a00 */
[----:B------:R2:W-:Y:S04]  /*1ef00*/  STL.64 [R1+0x2330], R14 ;  /* 0x0023300e01007387 */ /* 0x0005e80000100a00 */
[----:B------:R1:W-:Y:S04]  /*1ef10*/  LDGSTS.E [R111+0x7a200], [R60.64], !P3 ;  /* 0x7a2000003c6f7fae */ /* 0x0003e8000d921844 */
[----:B------:R-:W4:Y:S04]  /*1ef20*/  LDL.LU.64 R126, [R1+0xde0] ;  /* 0x000de000017e7983 */ /* 0x000f280000300a00 */
[----:B------:R-:W4:Y:S04]  /*1ef30*/  LDL.LU.64 R142, [R1+0xdd8] ;  /* 0x000dd800018e7983 */ /* 0x000f280000300a00 */
[----:B------:R1:W-:Y:S01]  /*1ef40*/  LDGSTS.E [R111+0x7a400], [R46.64], !P3 ;  /* 0x7a4000002e6f7fae */ /* 0x0003e2000d921844 */
[----:B------:R-:W-:-:S03]  /*1ef50*/  IADD3 R0, R223, -0xf9, RZ ;  /* 0xffffff07df007810 */ /* 0x000fc60007ffe0ff */
[----:B------:R2:W-:Y:S01]  /*1ef60*/  LDGSTS.E [R111+0x7a600], [R14.64], !P3 ;  /* 0x7a6000000e6f7fae */ /* 0x0005e2000d921844 */
[----:B---3--:R-:W-:-:S04]  /*1ef70*/  IMAD.WIDE R76, R252, 0x4, R78 ;  /* 0x00000004fc4c7825 */ /* 0x008fc800078e024e */
[C---:B-1----:R-:W-:Y:S02]  /*1ef80*/  IMAD.WIDE R60, R252.reuse, 0x4, R158 ;  /* 0x00000004fc3c7825 */ /* 0x042fe400078e029e */
[----:B------:R-:W4:Y:S02]  /*1ef90*/  LDL.LU.64 R158, [R1+0xdd0] ;  /* 0x000dd000019e7983 */ /* 0x000f240000300a00 */
[----:B------:R-:W-:Y:S02]  /*1efa0*/  IMAD.WIDE R46, R252, 0x4, R174 ;  /* 0x00000004fc2e7825 */ /* 0x000fe400078e02ae */
[----:B------:R-:W-:Y:S04]  /*1efb0*/  STL.64 [R1+0x2398], R76 ;  /* 0x0023984c01007387 */ /* 0x000fe80000100a00 */
[----:B------:R-:W4:Y:S01]  /*1efc0*/  LDL.LU.64 R174, [R1+0xdc8] ;  /* 0x000dc80001ae7983 */ /* 0x000f220000300a00 */
[----:B------:R-:W-:-:S03]  /*1efd0*/  ISETP.GE.U32.AND P1, PT, R0, 0x7ffffe88, PT ;  /* 0x7ffffe880000780c */ /* 0x000fc60003f26070 */
[----:B------:R-:W-:Y:S04]  /*1efe0*/  STL.64 [R1+0x23a0], R60 ;  /* 0x0023a03c01007387 */ /* 0x000fe80000100a00 */
[----:B------:R1:W-:Y:S06]  /*1eff0*/  STL.64 [R1+0x23a8], R46 ;  /* 0x0023a82e01007387 */ /* 0x0003ec0000100a00 */
[----:B------:R1:W-:Y:S04]  /*1f000*/  LDGSTS.E [R111+0x7c000], [R76.64], !P1 ;  /* 0x7c0000004c6f7fae */ /* 0x0003e8000c921844 */
[----:B------:R1:W-:Y:S04]  /*1f010*/  LDGSTS.E [R111+0x7c200], [R60.64], !P1 ;  /* 0x7c2000003c6f7fae */ /* 0x0003e8000c921844 */
[----:B------:R1:W-:Y:S01]  /*1f020*/  LDGSTS.E [R111+0x7c400], [R46.64], !P1 ;  /* 0x7c4000002e6f7fae */ /* 0x0003e2000c921844 */
[----:B--2---:R-:W-:-:S05]  /*1f030*/  IMAD.WIDE R14, R252, 0x4, R190 ;  /* 0x00000004fc0e7825 */ /* 0x004fca00078e02be */
[----:B------:R2:W-:Y:S04]  /*1f040*/  STL.64 [R1+0x23b0], R14 ;  /* 0x0023b00e01007387 */ /* 0x0005e80000100a00 */
[----:B-1----:R-:W3:Y:S04]  /*1f050*/  LDL.LU.64 R46, [R1+0xd80] ;  /* 0x000d8000012e7983 */ /* 0x002ee80000300a00 */
[----:B------:R-:W3:Y:S04]  /*1f060*/  LDL.LU.64 R78, [R1+0xd78] ;  /* 0x000d7800014e7983 */ /* 0x000ee80000300a00 */
[----:B------:R-:W3:Y:S01]  /*1f070*/  LDL.LU.64 R190, [R1+0xd70] ;  /* 0x000d700001be7983 */ /* 0x000ee20000300a00 */
[----:B------:R-:W-:-:S03]  /*1f080*/  IADD3 R0, R223, -0xfd, RZ ;  /* 0xffffff03df007810 */ /* 0x000fc60007ffe0ff */
[----:B------:R2:W-:Y:S01]  /*1f090*/  LDGSTS.E [R111+0x7c600], [R14.64], !P1 ;  /* 0x7c6000000e6f7fae */ /* 0x0005e2000c921844 */
[----:B------:R-:W-:-:S03]  /*1f0a0*/  IMAD.WIDE R60, R252, 0x4, R206 ;  /* 0x00000004fc3c7825 */ /* 0x000fc600078e02ce */
[----:B------:R-:W3:Y:S01]  /*1f0b0*/  LDL.LU.64 R206, [R1+0xd68] ;  /* 0x000d680001ce7983 */ /* 0x000ee20000300a00 */
[----:B------:R-:W-:Y:S01]  /*1f0c0*/  ISETP.GE.U32.AND P4, PT, R0, 0x7ffffe84, PT ;  /* 0x7ffffe840000780c */ /* 0x000fe20003f86070 */
[----:B------:R-:W-:Y:S01]  /*1f0d0*/  IMAD.WIDE R62, R252, 0x4, R62 ;  /* 0x00000004fc3e7825 */ /* 0x000fe200078e023e */
[----:B------:R-:W-:-:S04]  /*1f0e0*/  IADD3 R0, R223, -0x82, RZ ;  /* 0xffffff7edf007810 */ /* 0x000fc80007ffe0ff */
[----:B------:R-:W-:Y:S01]  /*1f0f0*/  ISETP.GE.U32.AND P5, PT, R0, 0x7ffffeff, PT ;  /* 0x7ffffeff0000780c */ /* 0x000fe20003fa6070 */
[----:B------:R1:W-:Y:S01]  /*1f100*/  STL.64 [R1+0x2418], R62 ;  /* 0x0024183e01007387 */ /* 0x0003e20000100a00 */
[----:B----4-:R-:W-:-:S03]  /*1f110*/  IMAD.WIDE R30, R252, 0x4, R30 ;  /* 0x00000004fc1e7825 */ /* 0x010fc600078e021e */
[----:B------:R4:W-:Y:S04]  /*1f120*/  STL.64 [R1+0x2420], R60 ;  /* 0x0024203c01007387 */ /* 0x0009e80000100a00 */
[----:B------:R1:W-:Y:S04]  /*1f130*/  LDGSTS.E [R111+0x7e000], [R62.64], !P4 ;  /* 0x7e0000003e6f7fae */ /* 0x0003e8000e121844 */
[----:B------:R1:W-:Y:S04]  /*1f140*/  STL.64 [R1+0x2428], R30 ;  /* 0x0024281e01007387 */ /* 0x0003e80000100a00 */
[----:B------:R1:W-:Y:S04]  /*1f150*/  LDGSTS.E [R111+0x7e200], [R60.64], !P4 ;  /* 0x7e2000003c6f7fae */ /* 0x0003e8000e121844 */
[----:B------:R1:W-:Y:S01]  /*1f160*/  LDGSTS.E [R111+0x7e400], [R30.64], !P4 ;  /* 0x7e4000001e6f7fae */ /* 0x0003e2000e121844 */
[----:B--2---:R-:W-:-:S05]  /*1f170*/  IMAD.WIDE R14, R252, 0x4, R94 ;  /* 0x00000004fc0e7825 */ /* 0x004fca00078e025e */
[----:B------:R2:W-:Y:S04]  /*1f180*/  STL.64 [R1+0x2430], R14 ;  /* 0x0024300e01007387 */ /* 0x0005e80000100a00 */
[----:B------:R1:W-:Y:S04]  /*1f190*/  LDGSTS.E [R111+0x7e600], [R14.64], !P4 ;  /* 0x7e6000000e6f7fae */ /* 0x0003e8000e121844 */
[----:B------:R-:W3:Y:S04]  /*1f1a0*/  LDL.LU.64 R94, [R1+0xd20] ;  /* 0x000d2000015e7983 */ /* 0x000ee80000300a00 */
[----:B-1----:R-:W3:Y:S01]  /*1f1b0*/  LDL.LU.64 R110, [R1+0xd18] ;  /* 0x000d1800016e7983 */ /* 0x002ee20000300a00 */
[----:B------:R-:W-:-:S03]  /*1f1c0*/  IMAD.WIDE R62, R252, 0x4, R126 ;  /* 0x00000004fc3e7825 */ /* 0x000fc600078e027e */
[----:B------:R-:W3:Y:S01]  /*1f1d0*/  LDL.LU.64 R126, [R1+0xd10] ;  /* 0x000d1000017e7983 */ /* 0x000ee20000300a00 */
[----:B----4-:R-:W-:-:S03]  /*1f1e0*/  IMAD.WIDE R60, R252, 0x4, R142 ;  /* 0x00000004fc3c7825 */ /* 0x010fc600078e028e */
[----:B------:R-:W4:Y:S04]  /*1f1f0*/  LDL.LU.64 R142, [R1+0xd08] ;  /* 0x000d0800018e7983 */ /* 0x000f280000300a00 */
[----:B------:R1:W-:Y:S04]  /*1f200*/  STL.64 [R1+0x1968], R62 ;  /* 0x0019683e01007387 */ /* 0x0003e80000100a00 */
[----:B------:R-:W-:Y:S04]  /*1f210*/  STL.64 [R1+0x1960], R60 ;  /* 0x0019603c01007387 */ /* 0x000fe80000100a00 */
[----:B------:R1:W-:Y:S04]  /*1f220*/  LDGSTS.E [R222+0x40800], [R62.64], !P5 ;  /* 0x408000003ede7fae */ /* 0x0003e8000e921844 */
[----:B------:R1:W-:Y:S01]  /*1f230*/  LDGSTS.E [R222+0x40a00], [R60.64], !P5 ;  /* 0x40a000003cde7fae */ /* 0x0003e2000e921844 */
[----:B------:R-:W-:-:S04]  /*1f240*/  IMAD.WIDE R30, R252, 0x4, R158 ;  /* 0x00000004fc1e7825 */ /* 0x000fc800078e029e */
[C---:B--2---:R-:W-:Y:S01]  /*1f250*/  IMAD.WIDE R14, R252.reuse, 0x4, R174 ;  /* 0x00000004fc0e7825 */ /* 0x044fe200078e02ae */
[----:B------:R3:W-:Y:S04]  /*1f260*/  STL.64 [R1+0x1958], R30 ;  /* 0x0019581e01007387 */ /* 0x0007e80000100a00 */
[----:B------:R2:W-:Y:S04]  /*1f270*/  STL.64 [R1+0x1950], R14 ;  /* 0x0019500e01007387 */ /* 0x0005e80000100a00 */
[----:B-1----:R-:W4:Y:S04]  /*1f280*/  LDL.LU.64 R62, [R1+0xcc0] ;  /* 0x000cc000013e7983 */ /* 0x002f280000300a00 */
[----:B------:R-:W4:Y:S04]  /*1f290*/  LDL.LU.64 R158, [R1+0xcb8] ;  /* 0x000cb800019e7983 */ /* 0x000f280000300a00 */
[----:B------:R-:W4:Y:S04]  /*1f2a0*/  LDL.LU.64 R174, [R1+0xcb0] ;  /* 0x000cb00001ae7983 */ /* 0x000f280000300a00 */
[----:B------:R3:W-:Y:S04]  /*1f2b0*/  LDGSTS.E [R222+0x40c00], [R30.64], !P5 ;  /* 0x40c000001ede7fae */ /* 0x0007e8000e921844 */
[----:B------:R2:W-:Y:S01]  /*1f2c0*/  LDGSTS.E [R222+0x40e00], [R14.64], !P5 ;  /* 0x40e000000ede7fae */ /* 0x0005e2000e921844 */
[----:B---3--:R-:W-:-:S03]  /*1f2d0*/  IMAD.WIDE R30, R252, 0x4, R190 ;  /* 0x00000004fc1e7825 */ /* 0x008fc600078e02be */
[----:B------:R-:W3:Y:S01]  /*1f2e0*/  LDL.LU.64 R190, [R1+0xca8] ;  /* 0x000ca80001be7983 */ /* 0x000ee20000300a00 */
[----:B------:R-:W-:-:S04]  /*1f2f0*/  IMAD.WIDE R60, R252, 0x4, R46 ;  /* 0x00000004fc3c7825 */ /* 0x000fc800078e022e */
[C---:B------:R-:W-:Y:S01]  /*1f300*/  IMAD.WIDE R46, R252.reuse, 0x4, R78 ;  /* 0x00000004fc2e7825 */ /* 0x040fe200078e024e */
[----:B------:R1:W-:Y:S04]  /*1f310*/  STL.64 [R1+0x1948], R60 ;  /* 0x0019483c01007387 */ /* 0x0003e80000100a00 */
[----:B------:R1:W-:Y:S04]  /*1f320*/  STL.64 [R1+0x1940], R46 ;  /* 0x0019402e01007387 */ /* 0x0003e80000100a00 */
[----:B------:R1:W-:Y:S01]  /*1f330*/  STL.64 [R1+0x1938], R30 ;  /* 0x0019381e01007387 */ /* 0x0003e20000100a00 */
[----:B--2---:R-:W-:-:S05]  /*1f340*/  IMAD.WIDE R14, R252, 0x4, R206 ;  /* 0x00000004fc0e7825 */ /* 0x004fca00078e02ce */
[----:B------:R4:W-:Y:S04]  /*1f350*/  STL.64 [R1+0x1930], R14 ;  /* 0x0019300e01007387 */ /* 0x0009e80000100a00 */
[----:B------:R-:W2:Y:S04]  /*1f360*/  LDL.LU.64 R78, [R1+0xc60] ;  /* 0x000c6000014e7983 */ /* 0x000ea80000300a00 */
[----:B------:R-:W2:Y:S01]  /*1f370*/  LDL.LU.64 R206, [R1+0xc58] ;  /* 0x000c580001ce7983 */ /* 0x000ea20000300a00 */
[----:B------:R-:W-:-:S04]  /*1f380*/  IADD3 R0, R223, -0x86, RZ ;  /* 0xffffff7adf007810 */ /* 0x000fc80007ffe0ff */
[----:B------:R-:W-:Y:S02]  /*1f390*/  ISETP.GE.U32.AND P6, PT, R0, 0x7ffffefb, PT ;  /* 0x7ffffefb0000780c */ /* 0x000fe40003fc6070 */
[----:B------:R-:W-:-:S04]  /*1f3a0*/  IADD3 R0, R223, -0x8a, RZ ;  /* 0xffffff76df007810 */ /* 0x000fc80007ffe0ff */
[----:B------:R-:W-:-:S07]  /*1f3b0*/  ISETP.GE.U32.AND P0, PT, R0, 0x7ffffef7, PT ;  /* 0x7ffffef70000780c */ /* 0x000fce0003f06070 */
[----:B------:R1:W-:Y:S04]  /*1f3c0*/  LDGSTS.E [R222+0x42800], [R60.64], !P6 ;  /* 0x428000003cde7fae */ /* 0x0003e8000f121844 */
[----:B------:R1:W-:Y:S04]  /*1f3d0*/  LDGSTS.E [R222+0x42a00], [R46.64], !P6 ;  /* 0x42a000002ede7fae */ /* 0x0003e8000f121844 */
[----:B------:R1:W-:Y:S04]  /*1f3e0*/  LDGSTS.E [R222+0x42c00], [R30.64], !P6 ;  /* 0x42c000001ede7fae */ /* 0x0003e8000f121844 */
[----:B------:R4:W-:Y:S01]  /*1f3f0*/  LDGSTS.E [R222+0x42e00], [R14.64], !P6 ;  /* 0x42e000000ede7fae */ /* 0x0009e2000f121844 */
[----:B-1----:R-:W-:-:S03]  /*1f400*/  IMAD.WIDE R60, R252, 0x4, R94 ;  /* 0x00000004fc3c7825 */ /* 0x002fc600078e025e */
[----:B------:R-:W2:Y:S04]  /*1f410*/  LDL.LU.64 R94, [R1+0xc50] ;  /* 0x000c5000015e7983 */ /* 0x000ea80000300a00 */
[----:B------:R1:W-:Y:S01]  /*1f420*/  LDGSTS.E [R222+0x44800], [R60.64], !P0 ;  /* 0x448000003cde7fae */ /* 0x0003e2000c121844 */
[----:B------:R-:W-:-:S03]  /*1f430*/  IMAD.WIDE R46, R252, 0x4, R110 ;  /* 0x00000004fc2e7825 */ /* 0x000fc600078e026e */
[----:B------:R-:W2:Y:S01]  /*1f440*/  LDL.LU.64 R110, [R1+0xc48] ;  /* 0x000c4800016e7983 */ /* 0x000ea20000300a00 */
[----:B------:R-:W-:-:S03]  /*1f450*/  IMAD.WIDE R30, R252, 0x4, R126 ;  /* 0x00000004fc1e7825 */ /* 0x000fc600078e027e */
[----:B------:R1:W-:Y:S01]  /*1f460*/  STL.64 [R1+0x1928], R60 ;  /* 0x0019283c01007387 */ /* 0x0003e20000100a00 */
[----:B----4-:R-:W-:-:S03]  /*1f470*/  IMAD.WIDE R14, R252, 0x4, R142 ;  /* 0x00000004fc0e7825 */ /* 0x010fc600078e028e */
[----:B------:R4:W-:Y:S04]  /*1f480*/  STL.64 [R1+0x1920], R46 ;  /* 0x0019202e01007387 */ /* 0x0009e80000100a00 */
[----:B------:R1:W-:Y:S04]  /*1f490*/  STL.64 [R1+0x1918], R30 ;  /* 0x0019181e01007387 */ /* 0x0003e80000100a00 */
[----:B------:R3:W-:Y:S04]  /*1f4a0*/  STL.64 [R1+0x1910], R14 ;  /* 0x0019100e01007387 */ /* 0x0007e80000100a00 */
[----:B------:R4:W-:Y:S04]  /*1f4b0*/  LDGSTS.E [R222+0x44a00], [R46.64], !P0 ;  /* 0x44a000002ede7fae */ /* 0x0009e8000c121844 */
[----:B------:R-:W2:Y:S04]  /*1f4c0*/  LDL.LU.64 R126, [R1+0xc00] ;  /* 0x000c0000017e7983 */ /* 0x000ea80000300a00 */
[----:B------:R-:W2:Y:S04]  /*1f4d0*/  LDL.LU.64 R142, [R1+0xbf8] ;  /* 0x000bf800018e7983 */ /* 0x000ea80000300a00 */
[----:B------:R1:W-:Y:S01]  /*1f4e0*/  LDGSTS.E [R222+0x44c00], [R30.64], !P0 ;  /* 0x44c000001ede7fae */ /* 0x0003e2000c121844 */
[----:B------:R-:W-:-:S03]  /*1f4f0*/  IADD3 R0, R223, -0x8e, RZ ;  /* 0xffffff72df007810 */ /* 0x000fc60007ffe0ff */
[----:B------:R3:W-:Y:S01]  /*1f500*/  LDGSTS.E [R222+0x44e00], [R14.64], !P0 ;  /* 0x44e000000ede7fae */ /* 0x0007e2000c121844 */
[----:B-1----:R-:W-:-:S04]  /*1f510*/  IMAD.WIDE R60, R252, 0x4, R62 ;  /* 0x00000004fc3c7825 */ /* 0x002fc800078e023e */
[C---:B----4-:R-:W-:Y:S02]  /*1f520*/  IMAD.WIDE R46, R252.reuse, 0x4, R158 ;  /* 0x00000004fc2e7825 */ /* 0x050fe400078e029e */
[----:B------:R-:W2:Y:S02]  /*1f530*/  LDL.LU.64 R158, [R1+0xbf0] ;  /* 0x000bf000019e7983 */ /* 0x000ea40000300a00 */
[----:B------:R-:W-:Y:S02]  /*1f540*/  IMAD.WIDE R30, R252, 0x4, R174 ;  /* 0x00000004fc1e7825 */ /* 0x000fe400078e02ae */
[----:B------:R-:W-:Y:S04]  /*1f550*/  STL.64 [R1+0x1908], R60 ;  /* 0x0019083c01007387 */ /* 0x000fe80000100a00 */
[----:B------:R-:W2:Y:S01]  /*1f560*/  LDL.LU.64 R174, [R1+0xbe8] ;  /* 0x000be80001ae7983 */ /* 0x000ea20000300a00 */
[----:B------:R-:W-:-:S03]  /*1f570*/  ISETP.GE.U32.AND P2, PT, R0, 0x7ffffef3, PT ;  /* 0x7ffffef30000780c */ /* 0x000fc60003f46070 */
[----:B------:R1:W-:Y:S04]  /*1f580*/  STL.64 [R1+0x1900], R46 ;  /* 0x0019002e01007387 */ /* 0x0003e80000100a00 */
[----:B------:R1:W-:Y:S06]  /*1f590*/  STL.64 [R1+0x18f8], R30 ;  /* 0x0018f81e01007387 */ /* 0x0003ec0000100a00 */
[----:B------:R2:W-:Y:S04]  /*1f5a0*/  LDGSTS.E [R222+0x46800], [R60.64], !P2 ;  /* 0x468000003cde7fae */ /* 0x0005e8000d121844 */
[----:B------:R1:W-:Y:S01]  /*1f5b0*/  LDGSTS.E [R222+0x46a00], [R46.64], !P2 ;  /* 0x46a000002ede7fae */ /* 0x0003e2000d121844 */
[----:B---3--:R-:W-:Y:S01]  /*1f5c0*/  IMAD.WIDE R14, R252, 0x4, R190 ;  /* 0x00000004fc0e7825 */ /* 0x008fe200078e02be */
[----:B------:R-:W-:-:S02]  /*1f5d0*/  IADD3 R0, R223, -0x92, RZ ;  /* 0xffffff6edf007810 */ /* 0x000fc40007ffe0ff */
[----:B------:R3:W-:Y:S04]  /*1f5e0*/  LDGSTS.E [R222+0x46c00], [R30.64], !P2 ;  /* 0x46c000001ede7fae */ /* 0x0007e8000d121844 */
[----:B------:R2:W-:Y:S04]  /*1f5f0*/  STL.64 [R1+0x18f0], R14 ;  /* 0x0018f00e01007387 */ /* 0x0005e80000100a00 */
[----:B-1----:R-:W4:Y:S04]  /*1f600*/  LDL.LU.64 R46, [R1+0xba0] ;  /* 0x000ba000012e7983 */ /* 0x002f280000300a00 */
[----:B------:R-:W4:Y:S04]  /*1f610*/  LDL.LU.64 R62, [R1+0xb98] ;  /* 0x000b9800013e7983 */ /* 0x000f280000300a00 */
[----:B------:R-:W4:Y:S01]  /*1f620*/  LDL.LU.64 R190, [R1+0xb90] ;  /* 0x000b900001be7983 */ /* 0x000f220000300a00 */
[----:B--2---:R-:W-:Y:S01]  /*1f630*/  IMAD.WIDE R60, R252, 0x4, R206 ;  /* 0x00000004fc3c7825 */ /* 0x004fe200078e02ce */
[----:B------:R-:W-:-:S02]  /*1f640*/  ISETP.GE.U32.AND P3, PT, R0, 0x7ffffeef, PT ;  /* 0x7ffffeef0000780c */ /* 0x000fc40003f66070 */
[----:B------:R-:W2:Y:S01]  /*1f650*/  LDL.LU.64 R206, [R1+0xb88] ;  /* 0x000b880001ce7983 */ /* 0x000ea20000300a00 */
[----:B------:R-:W-:-:S03]  /*1f660*/  IMAD.WIDE R76, R252, 0x4, R78 ;  /* 0x00000004fc4c7825 */ /* 0x000fc600078e024e */
[----:B------:R1:W-:Y:S04]  /*1f670*/  LDGSTS.E [R222+0x46e00], [R14.64], !P2 ;  /* 0x46e000000ede7fae */ /* 0x0003e8000d121844 */
[----:B------:R1:W-:Y:S04]  /*1f680*/  STL.64 [R1+0x18e8], R76 ;  /* 0x0018e84c01007387 */ /* 0x0003e80000100a00 */
[----:B------:R1:W-:Y:S04]  /*1f690*/  STL.64 [R1+0x18e0], R60 ;  /* 0x0018e03c01007387 */ /* 0x0003e80000100a00 */
[----:B------:R1:W-:Y:S04]  /*1f6a0*/  LDGSTS.E [R222+0x48800], [R76.64], !P3 ;  /* 0x488000004cde7fae */ /* 0x0003e8000d921844 */
[----:B------:R1:W-:Y:S01]  /*1f6b0*/  LDGSTS.E [R222+0x48a00], [R60.64], !P3 ;  /* 0x48a000003cde7fae */ /* 0x0003e2000d921844 */
[----:B---3--:R-:W-:-:S04]  /*1f6c0*/  IMAD.WIDE R30, R252, 0x4, R94 ;  /* 0x00000004fc1e7825 */ /* 0x008fc800078e025e */
[C---:B-1----:R-:W-:Y:S01]  /*1f6d0*/  IMAD.WIDE R14, R252.reuse, 0x4, R110 ;  /* 0x00000004fc0e7825 */ /* 0x042fe200078e026e */
[----:B------:R1:W-:Y:S04]  /*1f6e0*/  STL.64 [R1+0x18d8], R30 ;  /* 0x0018d81e01007387 */ /* 0x0003e80000100a00 */
[----:B------:R3:W-:Y:S04]  /*1f6f0*/  STL.64 [R1+0x18d0], R14 ;  /* 0x0018d00e01007387 */ /* 0x0007e80000100a00 */
[----:B------:R1:W-:Y:S04]  /*1f700*/  LDGSTS.E [R222+0x48c00], [R30.64], !P3 ;  /* 0x48c000001ede7fae */ /* 0x0003e8000d921844 */
[----:B------:R-:W2:Y:S04]  /*1f710*/  LDL.LU.64 R94, [R1+0xb40] ;  /* 0x000b4000015e7983 */ /* 0x000ea80000300a00 */
[----:B------:R3:W-:Y:S04]  /*1f720*/  LDGSTS.E [R222+0x48e00], [R14.64], !P3 ;  /* 0x48e000000ede7fae */ /* 0x0007e8000d921844 */
[----:B------:R-:W2:Y:S01]  /*1f730*/  LDL.LU.64 R110, [R1+0xb38] ;  /* 0x000b3800016e7983 */ /* 0x000ea20000300a00 */
[----:B------:R-:W-:-:S03]  /*1f740*/  IMAD.WIDE R76, R252, 0x4, R126 ;  /* 0x00000004fc4c7825 */ /* 0x000fc600078e027e */
[----:B------:R-:W2:Y:S01]  /*1f750*/  LDL.LU.64 R126, [R1+0xb30] ;  /* 0x000b3000017e7983 */ /* 0x000ea20000300a00 */
[----:B------:R-:W-:-:S03]  /*1f760*/  IMAD.WIDE R60, R252, 0x4, R142 ;  /* 0x00000004fc3c7825 */ /* 0x000fc600078e028e */
[----:B------:R-:W2:Y:S04]  /*1f770*/  LDL.LU.64 R142, [R1+0xb28] ;  /* 0x000b2800018e7983 */ /* 0x000ea80000300a00 */
[----:B------:R-:W-:Y:S04]  /*1f780*/  STL.64 [R1+0x18c8], R76 ;  /* 0x0018c84c01007387 */ /* 0x000fe80000100a00 */
[----:B------:R-:W-:Y:S01]  /*1f790*/  STL.64 [R1+0x18c0], R60 ;  /* 0x0018c03c01007387 */ /* 0x000fe20000100a00 */
[----:B-1----:R-:W-:-:S04]  /*1f7a0*/  IMAD.WIDE R30, R252, 0x4, R158 ;  /* 0x00000004fc1e7825 */ /* 0x002fc800078e029e */
[----:B---3--:R-:W-:Y:S01]  /*1f7b0*/  IMAD.WIDE R14, R252, 0x4, R174 ;  /* 0x00000004fc0e7825 */ /* 0x008fe200078e02ae */
[----:B------:R4:W-:Y:S04]  /*1f7c0*/  STL.64 [R1+0x18b8], R30 ;  /* 0x0018b81e01007387 */ /* 0x0009e80000100a00 */
[----:B------:R2:W-:Y:S04]  /*1f7d0*/  STL.64 [R1+0x18b0], R14 ;  /* 0x0018b00e01007387 */ /* 0x0005e80000100a00 */
[----:B------:R-:W3:Y:S04]  /*1f7e0*/  LDL.LU.64 R78, [R1+0xad8] ;  /* 0x000ad800014e7983 */ /* 0x000ee80000300a00 */
[----:B------:R-:W3:Y:S04]  /*1f7f0*/  LDL.LU.64 R158, [R1+0xad0] ;  /* 0x000ad000019e7983 */ /* 0x000ee80000300a00 */
[----:B------:R-:W3:Y:S01]  /*1f800*/  LDL.LU.64 R174, [R1+0xac8] ;  /* 0x000ac80001ae7983 */ /* 0x000ee20000300a00 */
[----:B------:R-:W-:-:S04]  /*1f810*/  IADD3 R0, R223, -0x96, RZ ;  /* 0xffffff6adf007810 */ /* 0x000fc80007ffe0ff */
[----:B------:R-:W-:-:S13]  /*1f820*/  ISETP.GE.U32.AND P1, PT, R0, 0x7ffffeeb, PT ;  /* 0x7ffffeeb0000780c */ /* 0x000fda0003f26070 */
[----:B------:R1:W-:Y:S04]  /*1f830*/  LDGSTS.E [R222+0x4a800], [R76.64], !P1 ;  /* 0x4a8000004cde7fae */ /* 0x0003e8000c921844 */
[----:B------:R1:W-:Y:S04]  /*1f840*/  LDGSTS.E [R222+0x4aa00], [R60.64], !P1 ;  /* 0x4aa000003cde7fae */ /* 0x0003e8000c921844 */
[----:B------:R4:W-:Y:S04]  /*1f850*/  LDGSTS.E [R222+0x4ac00], [R30.64], !P1 ;  /* 0x4ac000001ede7fae */ /* 0x0009e8000c921844 */
[----:B------:R2:W-:Y:S01]  /*1f860*/  LDGSTS.E [R222+0x4ae00], [R14.64], !P1 ;  /* 0x4ae000000ede7fae */ /* 0x0005e2000c921844 */
[----:B----4-:R-:W-:-:S03]  /*1f870*/  IMAD.WIDE R30, R252, 0x4, R190 ;  /* 0x00000004fc1e7825 */ /* 0x010fc600078e02be */
[----:B------:R-:W4:Y:S01]  /*1f880*/  LDL.LU.64 R190, [R1+0xac0] ;  /* 0x000ac00001be7983 */ /* 0x000f220000300a00 */
[----:B-1----:R-:W-:-:S04]  /*1f890*/  IMAD.WIDE R60, R252, 0x4, R46 ;  /* 0x00000004fc3c7825 */ /* 0x002fc800078e022e */
[C---:B------:R-:W-:Y:S01]  /*1f8a0*/  IMAD.WIDE R46, R252.reuse, 0x4, R62 ;  /* 0x00000004fc2e7825 */ /* 0x040fe200078e023e */
[----:B------:R1:W-:Y:S04]  /*1f8b0*/  STL.64 [R1+0x18a8], R60 ;  /* 0x0018a83c01007387 */ /* 0x0003e80000100a00 */
[----:B------:R1:W-:Y:S01]  /*1f8c0*/  STL.64 [R1+0x18a0], R46 ;  /* 0x0018a02e01007387 */ /* 0x0003e20000100a00 */
[----:B--2---:R-:W-:-:S03]  /*1f8d0*/  IMAD.WIDE R14, R252, 0x4, R206 ;  /* 0x00000004fc0e7825 */ /* 0x004fc600078e02ce */
[----:B------:R2:W-:Y:S04]  /*1f8e0*/  STL.64 [R1+0x1898], R30 ;  /* 0x0018981e01007387 */ /* 0x0005e80000100a00 */
[----:B------:R1:W-:Y:S04]  /*1f8f0*/  STL.64 [R1+0x1890], R14 ;  /* 0x0018900e01007387 */ /* 0x0003e80000100a00 */
[----:B------:R-:W4:Y:S04]  /*1f900*/  LDL.LU.64 R62, [R1+0xa78] ;  /* 0x000a7800013e7983 */ /* 0x000f280000300a00 */
[----:B------:R-:W4:Y:S01]  /*1f910*/  LDL.LU.64 R206, [R1+0xa70] ;  /* 0x000a700001ce7983 */ /* 0x000f220000300a00 */
[----:B------:R-:W-:-:S04]  /*1f920*/  IADD3 R0, R223, -0x9a, RZ ;  /* 0xffffff66df007810 */ /* 0x000fc80007ffe0ff */
[----:B------:R-:W-:Y:S02]  /*1f930*/  ISETP.GE.U32.AND P4, PT, R0, 0x7ffffee7, PT ;  /* 0x7ffffee70000780c */ /* 0x000fe40003f86070 */
[----:B------:R-:W-:-:S04]  /*1f940*/  IADD3 R0, R223, -0x9e, RZ ;  /* 0xffffff62df007810 */ /* 0x000fc80007ffe0ff */
[----:B------:R-:W-:-:S07]  /*1f950*/  ISETP.GE.U32.AND P5, PT, R0, 0x7ffffee3, PT ;  /* 0x7ffffee30000780c */ /* 0x000fce0003fa6070 */
[----:B------:R1:W-:Y:S04]  /*1f960*/  LDGSTS.E [R222+0x4c800], [R60.64], !P4 ;  /* 0x4c8000003cde7fae */ /* 0x0003e8000e121844 */
[----:B------:R1:W-:Y:S04]  /*1f970*/  LDGSTS.E [R222+0x4ca00], [R46.64], !P4 ;  /* 0x4ca000002ede7fae */ /* 0x0003e8000e121844 */
[----:B------:R2:W-:Y:S04]  /*1f980*/  LDGSTS.E [R222+0x4cc00], [R30.64], !P4 ;  /* 0x4cc000001ede7fae */ /* 0x0005e8000e121844 */
[----:B------:R1:W-:Y:S02]  /*1f990*/  LDGSTS.E [R222+0x4ce00], [R14.64], !P4 ;  /* 0x4ce000000ede7fae */ /* 0x0003e4000e121844 */
[----:B-1----:R-:W-:-:S02]  /*1f9a0*/  IMAD.WIDE R60, R252, 0x4, R94 ;  /* 0x00000004fc3c7825 */ /* 0x002fc400078e025e */
[----:B------:R-:W4:Y:S04]  /*1f9b0*/  LDL.LU.64 R94, [R1+0xa68] ;  /* 0x000a6800015e7983 */ /* 0x000f280000300a00 */
[----:B------:R3:W-:Y:S01]  /*1f9c0*/  LDGSTS.E [R222+0x4e800], [R60.64], !P5 ;  /* 0x4e8000003cde7fae */ /* 0x0007e2000e921844 */
[----:B------:R-:W-:-:S03]  /*1f9d0*/  IMAD.WIDE R46, R252, 0x4, R110 ;  /* 0x00000004fc2e7825 */ /* 0x000fc600078e026e */
[----:B------:R-:W4:Y:S01]  /*1f9e0*/  LDL.LU.64 R110, [R1+0xa60] ;  /* 0x000a6000016e7983 */ /* 0x000f220000300a00 */
[----:B--2---:R-:W-:-:S03]  /*1f9f0*/  IMAD.WIDE R30, R252, 0x4, R126 ;  /* 0x00000004fc1e7825 */ /* 0x004fc600078e027e */
[----:B------:R3:W-:Y:S01]  /*1fa00*/  STL.64 [R1+0x1888], R60 ;  /* 0x0018883c01007387 */ /* 0x0007e20000100a00 */
        /* <DEDUP_REMOVED lines=12> */
[----:B------:R-:W3:Y:S02]  /*1fad0*/  LDL.LU.64 R158, [R1+0xa08] ;  /* 0x000a0800019e7983 */ /* 0x000ee40000300a00 */
[----:B--2---:R-:W-:Y:S02]  /*1fae0*/  IMAD.WIDE R30, R252, 0x4, R174 ;  /* 0x00000004fc1e7825 */ /* 0x004fe400078e02ae */
[----:B------:R-:W-:Y:S04]  /*1faf0*/  STL.64 [R1+0x1868], R60 ;  /* 0x0018683c01007387 */ /* 0x000fe80000100a00 */
[----:B------:R-:W3:Y:S01]  /*1fb00*/  LDL.LU.64 R174, [R1+0xa00] ;  /* 0x000a000001ae7983 */ /* 0x000ee20000300a00 */
[----:B------:R-:W-:-:S03]  /*1fb10*/  ISETP.GE.U32.AND P6, PT, R0, 0x7ffffedf, PT ;  /* 0x7ffffedf0000780c */ /* 0x000fc60003fc6070 */
[----:B------:R1:W-:Y:S04]  /*1fb20*/  STL.64 [R1+0x1860], R46 ;  /* 0x0018602e01007387 */ /* 0x0003e80000100a00 */
[----:B------:R1:W-:Y:S06]  /*1fb30*/  STL.64 [R1+0x1858], R30 ;  /* 0x0018581e01007387 */ /* 0x0003ec0000100a00 */
[----:B------:R1:W-:Y:S04]  /*1fb40*/  LDGSTS.E [R222+0x50800], [R60.64], !P6 ;  /* 0x508000003cde7fae */ /* 0x0003e8000f121844 */
[----:B------:R1:W-:Y:S01]  /*1fb50*/  LDGSTS.E [R222+0x50a00], [R46.64], !P6 ;  /* 0x50a000002ede7fae */ /* 0x0003e2000f121844 */
[----:B----4-:R-:W-:Y:S01]  /*1fb60*/  IMAD.WIDE R14, R252, 0x4, R190 ;  /* 0x00000004fc0e7825 */ /* 0x010fe200078e02be */
[----:B------:R-:W-:-:S02]  /*1fb70*/  IADD3 R0, R223, -0xa6, RZ ;  /* 0xffffff5adf007810 */ /* 0x000fc40007ffe0ff */
[----:B------:R4:W-:Y:S04]  /*1fb80*/  LDGSTS.E [R222+0x50c00], [R30.64], !P6 ;  /* 0x50c000001ede7fae */ /* 0x0009e8000f121844 */
[----:B------:R4:W-:Y:S04]  /*1fb90*/  STL.64 [R1+0x1850], R14 ;  /* 0x0018500e01007387 */ /* 0x0009e80000100a00 */
[----:B-1----:R-:W2:Y:S04]  /*1fba0*/  LDL.LU.64 R46, [R1+0x9b8] ;  /* 0x0009b800012e7983 */ /* 0x002ea80000300a00 */
[----:B------:R-:W2:Y:S04]  /*1fbb0*/  LDL.LU.64 R78, [R1+0x9b0] ;  /* 0x0009b000014e7983 */ /* 0x000ea80000300a00 */
[----:B------:R-:W2:Y:S01]  /*1fbc0*/  LDL.LU.64 R190, [R1+0x9a8] ;  /* 0x0009a80001be7983 */ /* 0x000ea20000300a00 */
[----:B------:R-:W-:Y:S01]  /*1fbd0*/  IMAD.WIDE R60, R252, 0x4, R206 ;  /* 0x00000004fc3c7825 */ /* 0x000fe200078e02ce */
[----:B------:R-:W-:-:S02]  /*1fbe0*/  ISETP.GE.U32.AND P0, PT, R0, 0x7ffffedb, PT ;  /* 0x7ffffedb0000780c */ /* 0x000fc40003f06070 */
[----:B------:R-:W2:Y:S01]  /*1fbf0*/  LDL.LU.64 R206, [R1+0x9a0] ;  /* 0x0009a00001ce7983 */ /* 0x000ea20000300a00 */
[----:B------:R-:W-:Y:S01]  /*1fc00*/  IADD3 R0, R223, -0xaa, RZ ;  /* 0xffffff56df007810 */ /* 0x000fe20007ffe0ff */
[----:B------:R-:W-:Y:S02]  /*1fc10*/  IMAD.WIDE R62, R252, 0x4, R62 ;  /* 0x00000004fc3e7825 */ /* 0x000fe400078e023e */
[----:B------:R1:W-:Y:S01]  /*1fc20*/  LDGSTS.E [R222+0x50e00], [R14.64], !P6 ;  /* 0x50e000000ede7fae */ /* 0x0003e2000f121844 */
[----:B------:R-:W-:-:S03]  /*1fc30*/  ISETP.GE.U32.AND P2, PT, R0, 0x7ffffed7, PT ;  /* 0x7ffffed70000780c */ /* 0x000fc60003f46070 */
[----:B------:R1:W-:Y:S04]  /*1fc40*/  STL.64 [R1+0x1848], R62 ;  /* 0x0018483e01007387 */ /* 0x0003e80000100a00 */
[----:B------:R1:W-:Y:S04]  /*1fc50*/  STL.64 [R1+0x1840], R60 ;  /* 0x0018403c01007387 */ /* 0x0003e80000100a00 */
[----:B------:R1:W-:Y:S04]  /*1fc60*/  LDGSTS.E [R222+0x52800], [R62.64], !P0 ;  /* 0x528000003ede7fae */ /* 0x0003e8000c121844 */
[----:B------:R1:W-:Y:S01]  /*1fc70*/  LDGSTS.E [R222+0x52a00], [R60.64], !P0 ;  /* 0x52a000003cde7fae */ /* 0x0003e2000c121844 */
[----:B----4-:R-:W-:-:S04]  /*1fc80*/  IMAD.WIDE R30, R252, 0x4, R94 ;  /* 0x00000004fc1e7825 */ /* 0x010fc800078e025e */
[C---:B-1----:R-:W-:Y:S01]  /*1fc90*/  IMAD.WIDE R14, R252.reuse, 0x4, R110 ;  /* 0x00000004fc0e7825 */ /* 0x042fe200078e026e */
[----:B------:R3:W-:Y:S04]  /*1fca0*/  STL.64 [R1+0x1838], R30 ;  /* 0x0018381e01007387 */ /* 0x0007e80000100a00 */
[----:B------:R1:W-:Y:S04]  /*1fcb0*/  STL.64 [R1+0x1830], R14 ;  /* 0x0018300e01007387 */ /* 0x0003e80000100a00 */
[----:B------:R3:W-:Y:S04]  /*1fcc0*/  LDGSTS.E [R222+0x52c00], [R30.64], !P0 ;  /* 0x52c000001ede7fae */ /* 0x0007e8000c121844 */
[----:B------:R-:W4:Y:S04]  /*1fcd0*/  LDL.LU.64 R94, [R1+0x958] ;  /* 0x00095800015e7983 */ /* 0x000f280000300a00 */
[----:B------:R1:W-:Y:S04]  /*1fce0*/  LDGSTS.E [R222+0x52e00], [R14.64], !P0 ;  /* 0x52e000000ede7fae */ /* 0x0003e8000c121844 */
[----:B------:R-:W4:Y:S01]  /*1fcf0*/  LDL.LU.64 R110, [R1+0x950] ;  /* 0x00095000016e7983 */ /* 0x000f220000300a00 */
[----:B------:R-:W-:-:S03]  /*1fd00*/  IMAD.WIDE R62, R252, 0x4, R126 ;  /* 0x00000004fc3e7825 */ /* 0x000fc600078e027e */
[----:B------:R-:W4:Y:S01]  /*1fd10*/  LDL.LU.64 R126, [R1+0x948] ;  /* 0x00094800017e7983 */ /* 0x000f220000300a00 */
[----:B------:R-:W-:-:S03]  /*1fd20*/  IMAD.WIDE R60, R252, 0x4, R142 ;  /* 0x00000004fc3c7825 */ /* 0x000fc600078e028e */
[----:B------:R-:W4:Y:S04]  /*1fd30*/  LDL.LU.64 R142, [R1+0x940] ;  /* 0x00094000018e7983 */ /* 0x000f280000300a00 */
[----:B------:R1:W-:Y:S04]  /*1fd40*/  STL.64 [R1+0x1828], R62 ;  /* 0x0018283e01007387 */ /* 0x0003e80000100a00 */
[----:B------:R-:W-:Y:S04]  /*1fd50*/  STL.64 [R1+0x1820], R60 ;  /* 0x0018203c01007387 */ /* 0x000fe80000100a00 */
[----:B------:R1:W-:Y:S04]  /*1fd60*/  LDGSTS.E [R222+0x54800], [R62.64], !P2 ;  /* 0x548000003ede7fae */ /* 0x0003e8000d121844 */
[----:B------:R1:W-:Y:S01]  /*1fd70*/  LDGSTS.E [R222+0x54a00], [R60.64], !P2 ;  /* 0x54a000003cde7fae */ /* 0x0003e2000d121844 */
[----:B---3--:R-:W-:-:S04]  /*1fd80*/  IMAD.WIDE R30, R252, 0x4, R158 ;  /* 0x00000004fc1e7825 */ /* 0x008fc800078e029e */
[C---:B-1----:R-:W-:Y:S01]  /*1fd90*/  IMAD.WIDE R14, R252.reuse, 0x4, R174 ;  /* 0x00000004fc0e7825 */ /* 0x042fe200078e02ae */
[----:B------:R2:W-:Y:S04]  /*1fda0*/  STL.64 [R1+0x1818], R30 ;  /* 0x0018181e01007387 */ /* 0x0005e80000100a00 */
[----:B------:R1:W-:Y:S04]  /*1fdb0*/  STL.64 [R1+0x1810], R14 ;  /* 0x0018100e01007387 */ /* 0x0003e80000100a00 */
[----:B------:R-:W3:Y:S04]  /*1fdc0*/  LDL.LU.64 R62, [R1+0x8f8] ;  /* 0x0008f800013e7983 */ /* 0x000ee80000300a00 */
[----:B------:R-:W3:Y:S04]  /*1fdd0*/  LDL.LU.64 R158, [R1+0x8f0] ;  /* 0x0008f000019e7983 */ /* 0x000ee80000300a00 */
[----:B------:R-:W3:Y:S04]  /*1fde0*/  LDL.LU.64 R174, [R1+0x8e8] ;  /* 0x0008e80001ae7983 */ /* 0x000ee80000300a00 */
[----:B------:R2:W-:Y:S04]  /*1fdf0*/  LDGSTS.E [R222+0x54c00], [R30.64], !P2 ;  /* 0x54c000001ede7fae */ /* 0x0005e8000d121844 */
[----:B------:R1:W-:Y:S01]  /*1fe00*/  LDGSTS.E [R222+0x54e00], [R14.64], !P2 ;  /* 0x54e000000ede7fae */ /* 0x0003e2000d121844 */
[----:B--2---:R-:W-:-:S03]  /*1fe10*/  IMAD.WIDE R30, R252, 0x4, R190 ;  /* 0x00000004fc1e7825 */ /* 0x004fc600078e02be */
[----:B------:R-:W2:Y:S01]  /*1fe20*/  LDL.LU.64 R190, [R1+0x8e0] ;  /* 0x0008e00001be7983 */ /* 0x000ea20000300a00 */
[----:B------:R-:W-:-:S04]  /*1fe30*/  IMAD.WIDE R60, R252, 0x4, R46 ;  /* 0x00000004fc3c7825 */ /* 0x000fc800078e022e */
[C---:B------:R-:W-:Y:S01]  /*1fe40*/  IMAD.WIDE R46, R252.reuse, 0x4, R78 ;  /* 0x00000004fc2e7825 */ /* 0x040fe200078e024e */
[----:B------:R4:W-:Y:S03]  /*1fe50*/  STL.64 [R1+0x1808], R60 ;  /* 0x0018083c01007387 */ /* 0x0009e60000100a00 */
[----:B-1----:R-:W-:Y:S01]  /*1fe60*/  IMAD.WIDE R14, R252, 0x4, R206 ;  /* 0x00000004fc0e7825 */ /* 0x002fe200078e02ce */
[----:B------:R1:W-:Y:S04]  /*1fe70*/  STL.64 [R1+0x1800], R46 ;  /* 0x0018002e01007387 */ /* 0x0003e80000100a00 */
[----:B------:R1:W-:Y:S04]  /*1fe80*/  STL.64 [R1+0x17f8], R30 ;  /* 0x0017f81e01007387 */ /* 0x0003e80000100a00 */
        /* <DEDUP_REMOVED lines=11> */
[----:B----4-:R-:W-:-:S03]  /*1ff40*/  IMAD.WIDE R60, R252, 0x4, R94 ;  /* 0x00000004fc3c7825 */ /* 0x010fc600078e025e */
[----:B------:R-:W4:Y:S04]  /*1ff50*/  LDL.LU.64 R94, [R1+0x8a0] ;  /* 0x0008a000015e7983 */ /* 0x000f280000300a00 */
[----:B------:R3:W-:Y:S01]  /*1ff60*/  LDGSTS.E [R222+0x58800], [R60.64], !P1 ;  /* 0x588000003cde7fae */ /* 0x0007e2000c921844 */
[----:B-1----:R-:W-:-:S03]  /*1ff70*/  IMAD.WIDE R46, R252, 0x4, R110 ;  /* 0x00000004fc2e7825 */ /* 0x002fc600078e026e */
[----:B------:R-:W4:Y:S01]  /*1ff80*/  LDL.LU.64 R110, [R1+0x898] ;  /* 0x00089800016e7983 */ /* 0x000f220000300a00 */
[----:B------:R-:W-:-:S03]  /*1ff90*/  IMAD.WIDE R30, R252, 0x4, R126 ;  /* 0x00000004fc1e7825 */ /* 0x000fc600078e027e */
        /* <DEDUP_REMOVED lines=18> */
[----:B------:R1:W-:Y:S04]  /*200c0*/  STL.64 [R1+0x1a98], R46 ;  /* 0x001a982e01007387 */ /* 0x0003e80000100a00 */
[----:B------:R4:W-:Y:S06]  /*200d0*/  STL.64 [R1+0x1aa0], R30 ;  /* 0x001aa01e01007387 */ /* 0x0009ec0000100a00 */
[----:B------:R1:W-:Y:S04]  /*200e0*/  LDGSTS.E [R222+0x5a800], [R60.64], !P4 ;  /* 0x5a8000003cde7fae */ /* 0x0003e8000e121844 */
[----:B------:R1:W-:Y:S01]  /*200f0*/  LDGSTS.E [R222+0x5aa00], [R46.64], !P4 ;  /* 0x5aa000002ede7fae */ /* 0x0003e2000e121844 */
[----:B--2---:R-:W-:Y:S01]  /*20100*/  IMAD.WIDE R14, R252, 0x4, R190 ;  /* 0x00000004fc0e7825 */ /* 0x004fe200078e02be */
[----:B------:R-:W-:-:S02]  /*20110*/  IADD3 R0, R223, -0xba, RZ ;  /* 0xffffff46df007810 */ /* 0x000fc40007ffe0ff */
[----:B------:R4:W-:Y:S04]  /*20120*/  LDGSTS.E [R222+0x5ac00], [R30.64], !P4 ;  /* 0x5ac000001ede7fae */ /* 0x0009e8000e121844 */
[----:B------:R2:W-:Y:S04]  /*20130*/  STL.64 [R1+0x1aa8], R14 ;  /* 0x001aa80e01007387 */ /* 0x0005e80000100a00 */
[----:B-1----:R-:W3:Y:S04]  /*20140*/  LDL.LU.64 R46, [R1+0x830] ;  /* 0x00083000012e7983 */ /* 0x002ee80000300a00 */
[----:B------:R-:W3:Y:S04]  /*20150*/  LDL.LU.64 R62, [R1+0x828] ;  /* 0x00082800013e7983 */ /* 0x000ee80000300a00 */
[----:B------:R-:W3:Y:S01]  /*20160*/  LDL.LU.64 R190, [R1+0x820] ;  /* 0x0008200001be7983 */ /* 0x000ee20000300a00 */
[----:B------:R-:W-:Y:S01]  /*20170*/  IMAD.WIDE R60, R252, 0x4, R206 ;  /* 0x00000004fc3c7825 */ /* 0x000fe200078e02ce */
[----:B------:R-:W-:-:S02]  /*20180*/  ISETP.GE.U32.AND P5, PT, R0, 0x7ffffec7, PT ;  /* 0x7ffffec70000780c */ /* 0x000fc40003fa6070 */
[----:B------:R-:W3:Y:S01]  /*20190*/  LDL.LU.64 R206, [R1+0x818] ;  /* 0x0008180001ce7983 */ /* 0x000ee20000300a00 */
[----:B------:R-:W-:-:S03]  /*201a0*/  IMAD.WIDE R76, R252, 0x4, R78 ;  /* 0x00000004fc4c7825 */ /* 0x000fc600078e024e */
[----:B------:R2:W-:Y:S04]  /*201b0*/  LDGSTS.E [R222+0x5ae00], [R14.64], !P4 ;  /* 0x5ae000000ede7fae */ /* 0x0005e8000e121844 */
[----:B------:R1:W-:Y:S04]  /*201c0*/  STL.64 [R1+0x1af0], R76 ;  /* 0x001af04c01007387 */ /* 0x0003e80000100a00 */
[----:B------:R1:W-:Y:S04]  /*201d0*/  STL.64 [R1+0x1af8], R60 ;  /* 0x001af83c01007387 */ /* 0x0003e80000100a00 */
[----:B------:R1:W-:Y:S04]  /*201e0*/  LDGSTS.E [R222+0x5c800], [R76.64], !P5 ;  /* 0x5c8000004cde7fae */ /* 0x0003e8000e921844 */
[----:B------:R1:W-:Y:S01]  /*201f0*/  LDGSTS.E [R222+0x5ca00], [R60.64], !P5 ;  /* 0x5ca000003cde7fae */ /* 0x0003e2000e921844 */
[----:B----4-:R-:W-:-:S04]  /*20200*/  IMAD.WIDE R30, R252, 0x4, R94 ;  /* 0x00000004fc1e7825 */ /* 0x010fc800078e025e */
[C---:B--2---:R-:W-:Y:S01]  /*20210*/  IMAD.WIDE R14, R252.reuse, 0x4, R110 ;  /* 0x00000004fc0e7825 */ /* 0x044fe200078e026e */
        /* <DEDUP_REMOVED lines=11> */
[----:B------:R-:W-:Y:S01]  /*202d0*/  STL.64 [R1+0x1b58], R60 ;  /* 0x001b583c01007387 */ /* 0x000fe20000100a00 */
[----:B--2---:R-:W-:-:S04]  /*202e0*/  IMAD.WIDE R30, R252, 0x4, R158 ;  /* 0x00000004fc1e7825 */ /* 0x004fc800078e029e */
[----:B----4-:R-:W-:Y:S01]  /*202f0*/  IMAD.WIDE R14, R252, 0x4, R174 ;  /* 0x00000004fc0e7825 */ /* 0x010fe200078e02ae */
[----:B------:R3:W-:Y:S04]  /*20300*/  STL.64 [R1+0x1b60], R30 ;  /* 0x001b601e01007387 */ /* 0x0007e80000100a00 */
[----:B------:R1:W-:Y:S04]  /*20310*/  STL.64 [R1+0x1b68], R14 ;  /* 0x001b680e01007387 */ /* 0x0003e80000100a00 */
[----:B------:R-:W2:Y:S04]  /*20320*/  LDL.LU.64 R78, [R1+0x7b0] ;  /* 0x0007b000014e7983 */ /* 0x000ea80000300a00 */
[----:B------:R-:W4:Y:S04]  /*20330*/  LDL.LU.64 R158, [R1+0x7a8] ;  /* 0x0007a800019e7983 */ /* 0x000f280000300a00 */
[----:B------:R-:W4:Y:S01]  /*20340*/  LDL.LU.64 R174, [R1+0x7a0] ;  /* 0x0007a00001ae7983 */ /* 0x000f220000300a00 */
[----:B------:R-:W-:-:S04]  /*20350*/  IADD3 R0, R223, -0xbe, RZ ;  /* 0xffffff42df007810 */ /* 0x000fc80007ffe0ff */
[----:B------:R-:W-:-:S13]  /*20360*/  ISETP.GE.U32.AND P6, PT, R0, 0x7ffffec3, PT ;  /* 0x7ffffec30000780c */ /* 0x000fda0003fc6070 */
[----:B------:R1:W-:Y:S04]  /*20370*/  LDGSTS.E [R222+0x5e800], [R76.64], !P6 ;  /* 0x5e8000004cde7fae */ /* 0x0003e8000f121844 */
[----:B------:R1:W-:Y:S04]  /*20380*/  LDGSTS.E [R222+0x5ea00], [R60.64], !P6 ;  /* 0x5ea000003cde7fae */ /* 0x0003e8000f121844 */
[----:B------:R3:W-:Y:S04]  /*20390*/  LDGSTS.E [R222+0x5ec00], [R30.64], !P6 ;  /* 0x5ec000001ede7fae */ /* 0x0007e8000f121844 */
[----:B------:R1:W-:Y:S01]  /*203a0*/  LDGSTS.E [R222+0x5ee00], [R14.64], !P6 ;  /* 0x5ee000000ede7fae */ /* 0x0003e2000f121844 */
[----:B---3--:R-:W-:-:S03]  /*203b0*/  IMAD.WIDE R30, R252, 0x4, R190 ;  /* 0x00000004fc1e7825 */ /* 0x008fc600078e02be */
[----:B------:R-:W3:Y:S01]  /*203c0*/  LDL.LU.64 R190, [R1+0x798] ;  /* 0x0007980001be7983 */ /* 0x000ee20000300a00 */
[----:B-1----:R-:W-:-:S04]  /*203d0*/  IMAD.WIDE R60, R252, 0x4, R46 ;  /* 0x00000004fc3c7825 */ /* 0x002fc800078e022e */
[C---:B------:R-:W-:Y:S01]  /*203e0*/  IMAD.WIDE R46, R252.reuse, 0x4, R62 ;  /* 0x00000004fc2e7825 */ /* 0x040fe200078e023e */
[----:B------:R1:W-:Y:S03]  /*203f0*/  STL.64 [R1+0x1bb0], R60 ;  /* 0x001bb03c01007387 */ /* 0x0003e60000100a00 */
[----:B------:R-:W-:Y:S01]  /*20400*/  IMAD.WIDE R14, R252, 0x4, R206 ;  /* 0x00000004fc0e7825 */ /* 0x000fe200078e02ce */
[----:B------:R1:W-:Y:S04]  /*20410*/  STL.64 [R1+0x1bb8], R46 ;  /* 0x001bb82e01007387 */ /* 0x0003e80000100a00 */
[----:B------:R1:W-:Y:S04]  /*20420*/  STL.64 [R1+0x1bc0], R30 ;  /* 0x001bc01e01007387 */ /* 0x0003e80000100a00 */
[----:B------:R1:W-:Y:S04]  /*20430*/  STL.64 [R1+0x1bc8], R14 ;  /* 0x001bc80e01007387 */ /* 0x0003e80000100a00 */
[----:B------:R-:W3:Y:S04]  /*20440*/  LDL.LU.64 R62, [R1+0x770] ;  /* 0x00077000013e7983 */ /* 0x000ee80000300a00 */
[----:B------:R-:W3:Y:S01]  /*20450*/  LDL.LU.64 R206, [R1+0x768] ;  /* 0x0007680001ce7983 */ /* 0x000ee20000300a00 */
        /* <DEDUP_REMOVED lines=9> */
[----:B------:R-:W3:Y:S04]  /*204f0*/  LDL.LU.64 R94, [R1+0x760] ;  /* 0x00076000015e7983 */ /* 0x000ee80000300a00 */
[----:B------:R2:W-:Y:S01]  /*20500*/  LDGSTS.E [R222+0x62800], [R60.64], !P2 ;  /* 0x628000003cde7fae */ /* 0x0005e2000d121844 */
[----:B------:R-:W-:-:S03]  /*20510*/  IMAD.WIDE R46, R252, 0x4, R110 ;  /* 0x00000004fc2e7825 */ /* 0x000fc600078e026e */
[----:B------:R-:W3:Y:S01]  /*20520*/  LDL.LU.64 R110, [R1+0x758] ;  /* 0x00075800016e7983 */ /* 0x000ee20000300a00 */
[----:B------:R-:W-:-:S03]  /*20530*/  IMAD.WIDE R30, R252, 0x4, R126 ;  /* 0x00000004fc1e7825 */ /* 0x000fc600078e027e */
[----:B------:R2:W-:Y:S01]  /*20540*/  STL.64 [R1+0x1c28], R60 ;  /* 0x001c283c01007387 */ /* 0x0005e20000100a00 */
[----:B------:R-:W-:-:S03]  /*20550*/  IMAD.WIDE R14, R252, 0x4, R142 ;  /* 0x00000004fc0e7825 */ /* 0x000fc600078e028e */
[----:B------:R4:W-:Y:S04]  /*20560*/  STL.64 [R1+0x1c30], R46 ;  /* 0x001c302e01007387 */ /* 0x0009e80000100a00 */
[----:B------:R1:W-:Y:S04]  /*20570*/  STL.64 [R1+0x1c38], R30 ;  /* 0x001c381e01007387 */ /* 0x0003e80000100a00 */
[----:B------:R3:W-:Y:S04]  /*20580*/  STL.64 [R1+0x1c40], R14 ;  /* 0x001c400e01007387 */ /* 0x0007e80000100a00 */
[----:B------:R4:W-:Y:S04]  /*20590*/  LDGSTS.E [R222+0x62a00], [R46.64], !P2 ;  /* 0x62a000002ede7fae */ /* 0x0009e8000d121844 */
[----:B------:R-:W3:Y:S04]  /*205a0*/  LDL.LU.64 R126, [R1+0x730] ;  /* 0x00073000017e7983 */ /* 0x000ee80000300a00 */
[----:B------:R-:W3:Y:S04]  /*205b0*/  LDL.LU.64 R142, [R1+0x728] ;  /* 0x00072800018e7983 */ /* 0x000ee80000300a00 */
[----:B------:R1:W-:Y:S01]  /*205c0*/  LDGSTS.E [R222+0x62c00], [R30.64], !P2 ;  /* 0x62c000001ede7fae */ /* 0x0003e2000d121844 */
[----:B------:R-:W-:-:S03]  /*205d0*/  IADD3 R0, R223, -0xca, RZ ;  /* 0xffffff36df007810 */ /* 0x000fc60007ffe0ff */
[----:B------:R3:W-:Y:S01]  /*205e0*/  LDGSTS.E [R222+0x62e00], [R14.64], !P2 ;  /* 0x62e000000ede7fae */ /* 0x0007e2000d121844 */
[----:B--2---:R-:W-:-:S04]  /*205f0*/  IMAD.WIDE R60, R252, 0x4, R78 ;  /* 0x00000004fc3c7825 */ /* 0x004fc800078e024e */
[C---:B----4-:R-:W-:Y:S02]  /*20600*/  IMAD.WIDE R46, R252.reuse, 0x4, R158 ;  /* 0x00000004fc2e7825 */ /* 0x050fe400078e029e */
[----:B------:R-:W2:Y:S02]  /*20610*/  LDL.LU.64 R158, [R1+0x720] ;  /* 0x00072000019e7983 */ /* 0x000ea40000300a00 */
[----:B-1----:R-:W-:Y:S02]  /*20620*/  IMAD.WIDE R30, R252, 0x4, R174 ;  /* 0x00000004fc1e7825 */ /* 0x002fe400078e02ae */
        /* <DEDUP_REMOVED lines=14> */
[----:B------:R-:W-:Y:S01]  /*20710*/  IMAD.WIDE R60, R252, 0x4, R206 ;  /* 0x00000004fc3c7825 */ /* 0x000fe200078e02ce */
[----:B------:R-:W-:-:S02]  /*20720*/  ISETP.GE.U32.AND P1, PT, R0, 0x7ffffeb3, PT ;  /* 0x7ffffeb30000780c */ /* 0x000fc40003f26070 */
[----:B------:R-:W4:Y:S01]  /*20730*/  LDL.LU.64 R206, [R1+0x6d8] ;  /* 0x0006d80001ce7983 */ /* 0x000f220000300a00 */
        /* <DEDUP_REMOVED lines=13> */
[----:B------:R-:W3:Y:S04]  /*20810*/  LDL.LU.64 R94, [R1+0x6b0] ;  /* 0x0006b000015e7983 */ /* 0x000ee80000300a00 */
[----:B------:R1:W-:Y:S04]  /*20820*/  LDGSTS.E [R222+0x66e00], [R14.64], !P1 ;  /* 0x66e000000ede7fae */ /* 0x0003e8000c921844 */
[----:B------:R-:W3:Y:S01]  /*20830*/  LDL.LU.64 R110, [R1+0x6a8] ;  /* 0x0006a800016e7983 */ /* 0x000ee20000300a00 */
[----:B------:R-:W-:-:S03]  /*20840*/  IMAD.WIDE R62, R252, 0x4, R126 ;  /* 0x00000004fc3e7825 */ /* 0x000fc600078e027e */
[----:B------:R-:W3:Y:S01]  /*20850*/  LDL.LU.64 R126, [R1+0x6a0] ;  /* 0x0006a000017e7983 */ /* 0x000ee20000300a00 */
[----:B------:R-:W-:-:S03]  /*20860*/  IMAD.WIDE R60, R252, 0x4, R142 ;  /* 0x00000004fc3c7825 */ /* 0x000fc600078e028e */
[----:B------:R-:W3:Y:S04]  /*20870*/  LDL.LU.64 R142, [R1+0x698] ;  /* 0x00069800018e7983 */ /* 0x000ee80000300a00 */
[----:B------:R1:W-:Y:S04]  /*20880*/  STL.64 [R1+0x1da8], R62 ;  /* 0x001da83e01007387 */ /* 0x0003e80000100a00 */
[----:B------:R-:W-:Y:S04]  /*20890*/  STL.64 [R1+0x1db0], R60 ;  /* 0x001db03c01007387 */ /* 0x000fe80000100a00 */
[----:B------:R1:W-:Y:S04]  /*208a0*/  LDGSTS.E [R222+0x68800], [R62.64], !P4 ;  /* 0x688000003ede7fae */ /* 0x0003e8000e121844 */
[----:B------:R1:W-:Y:S01]  /*208b0*/  LDGSTS.E [R222+0x68a00], [R60.64], !P4 ;  /* 0x68a000003cde7fae */ /* 0x0003e2000e121844 */
[----:B--2---:R-:W-:-:S04]  /*208c0*/  IMAD.WIDE R30, R252, 0x4, R158 ;  /* 0x00000004fc1e7825 */ /* 0x004fc800078e029e */
[C---:B-1----:R-:W-:Y:S01]  /*208d0*/  IMAD.WIDE R14, R252.reuse, 0x4, R174 ;  /* 0x00000004fc0e7825 */ /* 0x042fe200078e02ae */
[----:B------:R4:W-:Y:S04]  /*208e0*/  STL.64 [R1+0x1db8], R30 ;  /* 0x001db81e01007387 */ /* 0x0009e80000100a00 */
[----:B------:R1:W-:Y:S04]  /*208f0*/  STL.64 [R1+0x1dc0], R14 ;  /* 0x001dc00e01007387 */ /* 0x0003e80000100a00 */
[----:B------:R-:W2:Y:S04]  /*20900*/  LDL.LU.64 R62, [R1+0x670] ;  /* 0x00067000013e7983 */ /* 0x000ea80000300a00 */
[----:B------:R-:W2:Y:S04]  /*20910*/  LDL.LU.64 R158, [R1+0x668] ;  /* 0x00066800019e7983 */ /* 0x000ea80000300a00 */
[----:B------:R-:W2:Y:S04]  /*20920*/  LDL.LU.64 R174, [R1+0x660] ;  /* 0x0006600001ae7983 */ /* 0x000ea80000300a00 */
[----:B------:R4:W-:Y:S04]  /*20930*/  LDGSTS.E [R222+0x68c00], [R30.64], !P4 ;  /* 0x68c000001ede7fae */ /* 0x0009e8000e121844 */
[----:B------:R1:W-:Y:S01]  /*20940*/  LDGSTS.E [R222+0x68e00], [R14.64], !P4 ;  /* 0x68e000000ede7fae */ /* 0x0003e2000e121844 */
[----:B----4-:R-:W-:-:S03]  /*20950*/  IMAD.WIDE R30, R252, 0x4, R190 ;  /* 0x00000004fc1e7825 */ /* 0x010fc600078e02be */
[----:B------:R-:W4:Y:S01]  /*20960*/  LDL.LU.64 R190, [R1+0x658] ;  /* 0x0006580001be7983 */ /* 0x000f220000300a00 */
[----:B------:R-:W-:-:S04]  /*20970*/  IMAD.WIDE R60, R252, 0x4, R46 ;  /* 0x00000004fc3c7825 */ /* 0x000fc800078e022e */
[C---:B------:R-:W-:Y:S01]  /*20980*/  IMAD.WIDE R46, R252.reuse, 0x4, R78 ;  /* 0x00000004fc2e7825 */ /* 0x040fe200078e024e */
[----:B------:R3:W-:Y:S03]  /*20990*/  STL.64 [R1+0x1e28], R60 ;  /* 0x001e283c01007387 */ /* 0x0007e60000100a00 */
[----:B-1----:R-:W-:Y:S01]  /*209a0*/  IMAD.WIDE R14, R252, 0x4, R206 ;  /* 0x00000004fc0e7825 */ /* 0x002fe200078e02ce */
[----:B------:R1:W-:Y:S04]  /*209b0*/  STL.64 [R1+0x1e30], R46 ;  /* 0x001e302e01007387 */ /* 0x0003e80000100a00 */
        /* <DEDUP_REMOVED lines=12> */
[----:B---3--:R-:W-:-:S03]  /*20a80*/  IMAD.WIDE R60, R252, 0x4, R94 ;  /* 0x00000004fc3c7825 */ /* 0x008fc600078e025e */
[----:B------:R-:W3:Y:S04]  /*20a90*/  LDL.LU.64 R94, [R1+0x620] ;  /* 0x00062000015e7983 */ /* 0x000ee80000300a00 */
[----:B------:R2:W-:Y:S01]  /*20aa0*/  LDGSTS.E [R222+0x6c800], [R60.64], !P6 ;  /* 0x6c8000003cde7fae */ /* 0x0005e2000f121844 */
[----:B-1----:R-:W-:-:S03]  /*20ab0*/  IMAD.WIDE R46, R252, 0x4, R110 ;  /* 0x00000004fc2e7825 */ /* 0x002fc600078e026e */
        /* <DEDUP_REMOVED lines=14> */
[C---:B-1----:R-:W-:Y:S02]  /*20ba0*/  IMAD.WIDE R46, R252.reuse, 0x4, R158 ;  /* 0x00000004fc2e7825 */ /* 0x042fe400078e029e */
[----:B------:R-:W3:Y:S02]  /*20bb0*/  LDL.LU.64 R158, [R1+0x5e0] ;  /* 0x0005e000019e7983 */ /* 0x000ee40000300a00 */
[----:B------:R-:W-:Y:S02]  /*20bc0*/  IMAD.WIDE R30, R252, 0x4, R174 ;  /* 0x00000004fc1e7825 */ /* 0x000fe400078e02ae */
        /* <DEDUP_REMOVED lines=23> */
[----:B------:R-:W-:Y:S01]  /*20d40*/  IADD3 R0, R223, -0xe6, RZ ;  /* 0xffffff1adf007810 */ /* 0x000fe20007ffe0ff */
[----:B---3--:R-:W-:-:S04]  /*20d50*/  IMAD.WIDE R30, R252, 0x4, R94 ;  /* 0x00000004fc1e7825 */ /* 0x008fc800078e025e */
        /* <DEDUP_REMOVED lines=12> */
[----:B------:R-:W-:Y:S01]  /*20e20*/  STL.64 [R1+0x2140], R60 ;  /* 0x0021403c01007387 */ /* 0x000fe20000100a00 */
[----:B---3--:R-:W-:-:S04]  /*20e30*/  IMAD.WIDE R30, R252, 0x4, R158 ;  /* 0x00000004fc1e7825 */ /* 0x008fc800078e029e */
[----:B----4-:R-:W-:Y:S01]  /*20e40*/  IMAD.WIDE R14, R252, 0x4, R174 ;  /* 0x00000004fc0e7825 */ /* 0x010fe200078e02ae */
[----:B------:R2:W-:Y:S04]  /*20e50*/  STL.64 [R1+0x2148], R30 ;  /* 0x0021481e01007387 */ /* 0x0005e80000100a00 */
[----:B------:R1:W-:Y:S04]  /*20e60*/  STL.64 [R1+0x2150], R14 ;  /* 0x0021500e01007387 */ /* 0x0003e80000100a00 */
[----:B------:R-:W3:Y:S04]  /*20e70*/  LDL.LU.64 R78, [R1+0x530] ;  /* 0x00053000014e7983 */ /* 0x000ee80000300a00 */
[----:B------:R-:W4:Y:S04]  /*20e80*/  LDL.LU.64 R158, [R1+0x528] ;  /* 0x00052800019e7983 */ /* 0x000f280000300a00 */
[----:B------:R-:W4:Y:S01]  /*20e90*/  LDL.LU.64 R174, [R1+0x520] ;  /* 0x0005200001ae7983 */ /* 0x000f220000300a00 */
[----:B------:R-:W-:-:S13]  /*20ea0*/  ISETP.GE.U32.AND P3, PT, R0, 0x7ffffe9b, PT ;  /* 0x7ffffe9b0000780c */ /* 0x000fda0003f66070 */
[----:B------:R1:W-:Y:S04]  /*20eb0*/  LDGSTS.E [R222+0x72800], [R76.64], !P3 ;  /* 0x728000004cde7fae */ /* 0x0003e8000d921844 */
[----:B------:R1:W-:Y:S04]  /*20ec0*/  LDGSTS.E [R222+0x72a00], [R60.64], !P3 ;  /* 0x72a000003cde7fae */ /* 0x0003e8000d921844 */
[----:B------:R2:W-:Y:S04]  /*20ed0*/  LDGSTS.E [R222+0x72c00], [R30.64], !P3 ;  /* 0x72c000001ede7fae */ /* 0x0005e8000d921844 */
[----:B------:R1:W-:Y:S01]  /*20ee0*/  LDGSTS.E [R222+0x72e00], [R14.64], !P3 ;  /* 0x72e000000ede7fae */ /* 0x0003e2000d921844 */
[----:B--2---:R-:W-:-:S03]  /*20ef0*/  IMAD.WIDE R30, R252, 0x4, R190 ;  /* 0x00000004fc1e7825 */ /* 0x004fc600078e02be */
[----:B------:R-:W2:Y:S01]  /*20f00*/  LDL.LU.64 R190, [R1+0x518] ;  /* 0x0005180001be7983 */ /* 0x000ea20000300a00 */
[----:B-1----:R-:W-:-:S04]  /*20f10*/  IMAD.WIDE R60, R252, 0x4, R46 ;  /* 0x00000004fc3c7825 */ /* 0x002fc800078e022e */
[C---:B------:R-:W-:Y:S01]  /*20f20*/  IMAD.WIDE R46, R252.reuse, 0x4, R62 ;  /* 0x00000004fc2e7825 */ /* 0x040fe200078e023e */
[----:B------:R1:W-:Y:S03]  /*20f30*/  STL.64 [R1+0x21b8], R60 ;  /* 0x0021b83c01007387 */ /* 0x0003e60000100a00 */
[----:B------:R-:W-:Y:S01]  /*20f40*/  IMAD.WIDE R14, R252, 0x4, R206 ;  /* 0x00000004fc0e7825 */ /* 0x000fe200078e02ce */
        /* <DEDUP_REMOVED lines=14> */
[----:B------:R-:W2:Y:S04]  /*21030*/  LDL.LU.64 R94, [R1+0x4e0] ;  /* 0x0004e000015e7983 */ /* 0x000ea80000300a00 */
[----:B------:R3:W-:Y:S01]  /*21040*/  LDGSTS.E [R222+0x76800], [R60.64], !P4 ;  /* 0x768000003cde7fae */ /* 0x0007e2000e121844 */
[----:B------:R-:W-:-:S03]  /*21050*/  IMAD.WIDE R46, R252, 0x4, R110 ;  /* 0x00000004fc2e7825 */ /* 0x000fc600078e026e */
[----:B------:R-:W2:Y:S01]  /*21060*/  LDL.LU.64 R110, [R1+0x4d8] ;  /* 0x0004d800016e7983 */ /* 0x000ea20000300a00 */
[----:B------:R-:W-:-:S03]  /*21070*/  IMAD.WIDE R30, R252, 0x4, R126 ;  /* 0x00000004fc1e7825 */ /* 0x000fc600078e027e */
[----:B------:R3:W-:Y:S01]  /*21080*/  STL.64 [R1+0x2238], R60 ;  /* 0x0022383c01007387 */ /* 0x0007e20000100a00 */
[----:B------:R-:W-:-:S03]  /*21090*/  IMAD.WIDE R14, R252, 0x4, R142 ;  /* 0x00000004fc0e7825 */ /* 0x000fc600078e028e */
        /* <DEDUP_REMOVED lines=9> */
[----:B---3--:R-:W-:-:S04]  /*21130*/  IMAD.WIDE R60, R252, 0x4, R78 ;  /* 0x00000004fc3c7825 */ /* 0x008fc800078e024e */
[C---:B----4-:R-:W-:Y:S02]  /*21140*/  IMAD.WIDE R46, R252.reuse, 0x4, R158 ;  /* 0x00000004fc2e7825 */ /* 0x050fe400078e029e */
[----:B------:R-:W3:Y:S02]  /*21150*/  LDL.LU.64 R158, [R1+0x4a0] ;  /* 0x0004a000019e7983 */ /* 0x000ee40000300a00 */
[----:B-1----:R-:W-:Y:S02]  /*21160*/  IMAD.WIDE R30, R252, 0x4, R174 ;  /* 0x00000004fc1e7825 */ /* 0x002fe400078e02ae */
[----:B------:R-:W-:Y:S04]  /*21170*/  STL.64 [R1+0x22b8], R60 ;  /* 0x0022b83c01007387 */ /* 0x000fe80000100a00 */
[----:B------:R-:W3:Y:S01]  /*21180*/  LDL.LU.64 R174, [R1+0x498] ;  /* 0x0004980001ae7983 */ /* 0x000ee20000300a00 */
        /* <DEDUP_REMOVED lines=23> */
[----:B--2---:R-:W-:-:S04]  /*21300*/  IMAD.WIDE R30, R252, 0x4, R94 ;  /* 0x00000004fc1e7825 */ /* 0x004fc800078e025e */
        /* <DEDUP_REMOVED lines=43> */
[----:B------:R-:W-:Y:S01]  /*215c0*/  IADD3 R0, R223, -0x87, RZ ;  /* 0xffffff79df007810 */ /* 0x000fe20007ffe0ff */
[----:B--2---:R-:W-:-:S02]  /*215d0*/  IMAD.WIDE R60, R252, 0x4, R94 ;  /* 0x00000004fc3c7825 */ /* 0x004fc400078e025e */
[----:B------:R-:W2:Y:S04]  /*215e0*/  LDL.LU.64 R94, [R1+0xcf0] ;  /* 0x000cf000015e7983 */ /* 0x000ea80000300a00 */
[----:B------:R3:W-:Y:S01]  /*215f0*/  LDGSTS.E [R239+0x41000], [R60.64], !P3 ;  /* 0x410000003cef7fae */ /* 0x0007e2000d921844 */
[----:B-1----:R-:W-:-:S03]  /*21600*/  IMAD.WIDE R46, R252, 0x4, R110 ;  /* 0x00000004fc2e7825 */ /* 0x002fc600078e026e */
        /* <DEDUP_REMOVED lines=11> */
[----:B------:R-:W-:-:S03]  /*216c0*/  ISETP.GE.U32.AND P1, PT, R0, 0x7ffffefa, PT ;  /* 0x7ffffefa0000780c */ /* 0x000fc60003f26070 */
[----:B------:R4:W-:Y:S01]  /*216d0*/  LDGSTS.E [R239+0x41600], [R14.64], !P3 ;  /* 0x416000000eef7fae */ /* 0x0009e2000d921844 */
[----:B---3--:R-:W-:-:S04]  /*216e0*/  IMAD.WIDE R60, R252, 0x4, R62 ;  /* 0x00000004fc3c7825 */ /* 0x008fc800078e023e */
[----:B-1----:R-:W-:-:S05]  /*216f0*/  IMAD.WIDE R46, R252, 0x4, R158 ;  /* 0x00000004fc2e7825 */ /* 0x002fca00078e029e */
[----:B------:R1:W-:Y:S01]  /*21700*/  LDGSTS.E [R239+0x43000], [R60.64], !P1 ;  /* 0x430000003cef7fae */ /* 0x0003e2000c921844 */
[----:B------:R-:W-:-:S03]  /*21710*/  IMAD.WIDE R30, R252, 0x4, R174 ;  /* 0x00000004fc1e7825 */ /* 0x000fc600078e02ae */
[----:B------:R-:W2:Y:S04]  /*21720*/  LDL.LU.64 R158, [R1+0xc90] ;  /* 0x000c9000019e7983 */ /* 0x000ea80000300a00 */
[----:B------:R-:W-:Y:S04]  /*21730*/  STL.64 [R1+0x17a8], R60 ;  /* 0x0017a83c01007387 */ /* 0x000fe80000100a00 */
[----:B------:R-:W2:Y:S04]  /*21740*/  LDL.LU.64 R174, [R1+0xc88] ;  /* 0x000c880001ae7983 */ /* 0x000ea80000300a00 */
[----:B------:R1:W-:Y:S04]  /*21750*/  STL.64 [R1+0x1760], R46 ;  /* 0x0017602e01007387 */ /* 0x0003e80000100a00 */
[----:B------:R2:W-:Y:S04]  /*21760*/  STL.64 [R1+0x12b8], R30 ;  /* 0x0012b81e01007387 */ /* 0x0005e80000100a00 */
[----:B------:R1:W-:Y:S01]  /*21770*/  LDGSTS.E [R239+0x43200], [R46.64], !P1 ;  /* 0x432000002eef7fae */ /* 0x0003e2000c921844 */
[----:B------:R-:W-:-:S03]  /*21780*/  IADD3 R0, R223, -0x8b, RZ ;  /* 0xffffff75df007810 */ /* 0x000fc60007ffe0ff */
[----:B------:R2:W-:Y:S01]  /*21790*/  LDGSTS.E [R239+0x43400], [R30.64], !P1 ;  /* 0x434000001eef7fae */ /* 0x0005e2000c921844 */
[----:B----4-:R-:W-:-:S05]  /*217a0*/  IMAD.WIDE R14, R252, 0x4, R190 ;  /* 0x00000004fc0e7825 */ /* 0x010fca00078e02be */
        /* <DEDUP_REMOVED lines=13> */
[----:B------:R-:W-:-:S04]  /*21880*/  IADD3 R0, R223, -0x8f, RZ ;  /* 0xffffff71df007810 */ /* 0x000fc80007ffe0ff */
[----:B------:R-:W-:Y:S01]  /*21890*/  ISETP.GE.U32.AND P5, PT, R0, 0x7ffffef2, PT ;  /* 0x7ffffef20000780c */ /* 0x000fe20003fa6070 */
[----:B--2---:R-:W-:-:S04]  /*218a0*/  IMAD.WIDE R30, R252, 0x4, R94 ;  /* 0x00000004fc1e7825 */ /* 0x004fc800078e025e */
        /* <DEDUP_REMOVED lines=12> */
[----:B------:R-:W-:Y:S04]  /*21970*/  STL.64 [R1+0x1258], R60 ;  /* 0x0012583c01007387 */ /* 0x000fe80000100a00 */
[----:B------:R1:W-:Y:S04]  /*21980*/  LDGSTS.E [R239+0x47000], [R76.64], !P5 ;  /* 0x470000004cef7fae */ /* 0x0003e8000e921844 */
[----:B------:R1:W-:Y:S01]  /*21990*/  LDGSTS.E [R239+0x47200], [R60.64], !P5 ;  /* 0x472000003cef7fae */ /* 0x0003e2000e921844 */
[----:B--2---:R-:W-:-:S04]  /*219a0*/  IMAD.WIDE R30, R252, 0x4, R158 ;  /* 0x00000004fc1e7825 */ /* 0x004fc800078e029e */
[C---:B----4-:R-:W-:Y:S01]  /*219b0*/  IMAD.WIDE R14, R252.reuse, 0x4, R174 ;  /* 0x00000004fc0e7825 */ /* 0x050fe200078e02ae */
[----:B------:R3:W-:Y:S04]  /*219c0*/  STL.64 [R1+0x1250], R30 ;  /* 0x0012501e01007387 */ /* 0x0007e80000100a00 */
[----:B------:R2:W-:Y:S04]  /*219d0*/  STL.64 [R1+0x1248], R14 ;  /* 0x0012480e01007387 */ /* 0x0005e80000100a00 */
[----:B------:R-:W4:Y:S04]  /*219e0*/  LDL.LU.64 R78, [R1+0xb80] ;  /* 0x000b8000014e7983 */ /* 0x000f280000300a00 */
[----:B------:R-:W4:Y:S04]  /*219f0*/  LDL.LU.64 R158, [R1+0xb78] ;  /* 0x000b7800019e7983 */ /* 0x000f280000300a00 */
[----:B------:R-:W4:Y:S04]  /*21a00*/  LDL.LU.64 R174, [R1+0xb70] ;  /* 0x000b700001ae7983 */ /* 0x000f280000300a00 */
[----:B------:R3:W-:Y:S04]  /*21a10*/  LDGSTS.E [R239+0x47400], [R30.64], !P5 ;  /* 0x474000001eef7fae */ /* 0x0007e8000e921844 */
[----:B------:R2:W-:Y:S01]  /*21a20*/  LDGSTS.E [R239+0x47600], [R14.64], !P5 ;  /* 0x476000000eef7fae */ /* 0x0005e2000e921844 */
[----:B---3--:R-:W-:-:S03]  /*21a30*/  IMAD.WIDE R30, R252, 0x4, R190 ;  /* 0x00000004fc1e7825 */ /* 0x008fc600078e02be */
[----:B------:R-:W3:Y:S01]  /*21a40*/  LDL.LU.64 R190, [R1+0xb68] ;  /* 0x000b680001be7983 */ /* 0x000ee20000300a00 */
[----:B-1----:R-:W-:-:S04]  /*21a50*/  IMAD.WIDE R60, R252, 0x4, R46 ;  /* 0x00000004fc3c7825 */ /* 0x002fc800078e022e */
[C---:B------:R-:W-:Y:S01]  /*21a60*/  IMAD.WIDE R46, R252.reuse, 0x4, R62 ;  /* 0x00000004fc2e7825 */ /* 0x040fe200078e023e */
[----:B------:R1:W-:Y:S03]  /*21a70*/  STL.64 [R1+0x1240], R60 ;  /* 0x0012403c01007387 */ /* 0x0003e60000100a00 */
[----:B--2---:R-:W-:Y:S01]  /*21a80*/  IMAD.WIDE R14, R252, 0x4, R206 ;  /* 0x00000004fc0e7825 */ /* 0x004fe200078e02ce */
        /* <DEDUP_REMOVED lines=13> */
[----:B------:R-:W-:-:S04]  /*21b60*/  IADD3 R0, R223, -0x9b, RZ ;  /* 0xffffff65df007810 */ /* 0x000fc80007ffe0ff */
[----:B------:R-:W-:Y:S01]  /*21b70*/  ISETP.GE.U32.AND P2, PT, R0, 0x7ffffee6, PT ;  /* 0x7ffffee60000780c */ /* 0x000fe20003f46070 */
[C---:B-1----:R-:W-:Y:S02]  /*21b80*/  IMAD.WIDE R60, R252.reuse, 0x4, R94 ;  /* 0x00000004fc3c7825 */ /* 0x042fe400078e025e */
[----:B------:R-:W3:Y:S04]  /*21b90*/  LDL.LU.64 R94, [R1+0xb08] ;  /* 0x000b0800015e7983 */ /* 0x000ee80000300a00 */
[----:B------:R4:W-:Y:S01]  /*21ba0*/  LDGSTS.E [R239+0x4b000], [R60.64], !P0 ;  /* 0x4b0000003cef7fae */ /* 0x0009e2000c121844 */
[----:B--2---:R-:W-:-:S03]  /*21bb0*/  IMAD.WIDE R46, R252, 0x4, R110 ;  /* 0x00000004fc2e7825 */ /* 0x004fc600078e026e */
        /* <DEDUP_REMOVED lines=10> */
[----:B------:R1:W-:Y:S04]  /*21c60*/  LDGSTS.E [R239+0x4b400], [R30.64], !P0 ;  /* 0x4b4000001eef7fae */ /* 0x0003e8000c121844 */
[----:B------:R3:W-:Y:S01]  /*21c70*/  LDGSTS.E [R239+0x4b600], [R14.64], !P0 ;  /* 0x4b6000000eef7fae */ /* 0x0007e2000c121844 */
[----:B----4-:R-:W-:-:S04]  /*21c80*/  IMAD.WIDE R60, R252, 0x4, R78 ;  /* 0x00000004fc3c7825 */ /* 0x010fc800078e024e */
[C---:B-1----:R-:W-:Y:S01]  /*21c90*/  IMAD.WIDE R46, R252.reuse, 0x4, R158 ;  /* 0x00000004fc2e7825 */ /* 0x042fe200078e029e */
[----:B------:R1:W-:Y:S03]  /*21ca0*/  LDGSTS.E [R239+0x4d000], [R60.64], !P2 ;  /* 0x4d0000003cef7fae */ /* 0x0003e6000d121844 */
[----:B------:R-:W-:Y:S01]  /*21cb0*/  IMAD.WIDE R30, R252, 0x4, R174 ;  /* 0x00000004fc1e7825 */ /* 0x000fe200078e02ae */
[----:B------:R-:W4:Y:S04]  /*21cc0*/  LDL.LU.64 R158, [R1+0xaa8] ;  /* 0x000aa800019e7983 */ /* 0x000f280000300a00 */
[----:B------:R-:W-:Y:S04]  /*21cd0*/  STL.64 [R1+0x11d8], R60 ;  /* 0x0011d83c01007387 */ /* 0x000fe80000100a00 */
[----:B------:R-:W4:Y:S04]  /*21ce0*/  LDL.LU.64 R174, [R1+0xaa0] ;  /* 0x000aa00001ae7983 */ /* 0x000f280000300a00 */
[----:B------:R1:W-:Y:S04]  /*21cf0*/  STL.64 [R1+0x11d0], R46 ;  /* 0x0011d02e01007387 */ /* 0x0003e80000100a00 */
[----:B------:R1:W-:Y:S04]  /*21d00*/  STL.64 [R1+0x11a8], R30 ;  /* 0x0011a81e01007387 */ /* 0x0003e80000100a00 */
[----:B------:R1:W-:Y:S01]  /*21d10*/  LDGSTS.E [R239+0x4d200], [R46.64], !P2 ;  /* 0x4d2000002eef7fae */ /* 0x0003e2000d121844 */
[----:B------:R-:W-:-:S03]  /*21d20*/  IADD3 R0, R223, -0x9f, RZ ;  /* 0xffffff61df007810 */ /* 0x000fc60007ffe0ff */
[----:B------:R1:W-:Y:S01]  /*21d30*/  LDGSTS.E [R239+0x4d400], [R30.64], !P2 ;  /* 0x4d4000001eef7fae */ /* 0x0003e2000d121844 */
[----:B---3--:R-:W-:-:S05]  /*21d40*/  IMAD.WIDE R14, R252, 0x4, R190 ;  /* 0x00000004fc0e7825 */ /* 0x008fca00078e02be */
[----:B------:R2:W-:Y:S04]  /*21d50*/  STL.64 [R1+0x11a0], R14 ;  /* 0x0011a00e01007387 */ /* 0x0005e80000100a00 */
[----:B-1----:R-:W3:Y:S04]  /*21d60*/  LDL.LU.64 R46, [R1+0xa58] ;  /* 0x000a5800012e7983 */ /* 0x002ee80000300a00 */
[----:B------:R-:W3:Y:S04]  /*21d70*/  LDL.LU.64 R78, [R1+0xa50] ;  /* 0x000a5000014e7983 */ /* 0x000ee80000300a00 */
[----:B------:R-:W3:Y:S01]  /*21d80*/  LDL.LU.64 R190, [R1+0xa48] ;  /* 0x000a480001be7983 */ /* 0x000ee20000300a00 */
[----:B------:R-:W-:Y:S01]  /*21d90*/  IMAD.WIDE R60, R252, 0x4, R206 ;  /* 0x00000004fc3c7825 */ /* 0x000fe200078e02ce */
[----:B------:R-:W-:-:S02]  /*21da0*/  ISETP.GE.U32.AND P3, PT, R0, 0x7ffffee2, PT ;  /* 0x7ffffee20000780c */ /* 0x000fc40003f66070 */
[----:B------:R-:W3:Y:S01]  /*21db0*/  LDL.LU.64 R206, [R1+0xa40] ;  /* 0x000a400001ce7983 */ /* 0x000ee20000300a00 */
        /* <DEDUP_REMOVED lines=8> */
[----:B------:R-:W-:-:S04]  /*21e40*/  IMAD.WIDE R30, R252, 0x4, R94 ;  /* 0x00000004fc1e7825 */ /* 0x000fc800078e025e */
        /* <DEDUP_REMOVED lines=11> */
[----:B------:R1:W-:Y:S04]  /*21f00*/  STL.64 [R1+0x1158], R62 ;  /* 0x0011583e01007387 */ /* 0x0003e80000100a00 */
[----:B------:R-:W-:Y:S04]  /*21f10*/  STL.64 [R1+0x1150], R60 ;  /* 0x0011503c01007387 */ /* 0x000fe80000100a00 */
[----:B------:R1:W-:Y:S04]  /*21f20*/  LDGSTS.E [R239+0x51000], [R62.64], !P1 ;  /* 0x510000003eef7fae */ /* 0x0003e8000c921844 */
[----:B------:R1:W-:Y:S01]  /*21f30*/  LDGSTS.E [R239+0x51200], [R60.64], !P1 ;  /* 0x512000003cef7fae */ /* 0x0003e2000c921844 */
[----:B----4-:R-:W-:-:S04]  /*21f40*/  IMAD.WIDE R30, R252, 0x4, R158 ;  /* 0x00000004fc1e7825 */ /* 0x010fc800078e029e */
        /* <DEDUP_REMOVED lines=89> */
[----:B----4-:R-:W-:-:S04]  /*224e0*/  IMAD.WIDE R30, R252, 0x4, R158 ;  /* 0x00000004fc1e7825 */ /* 0x010fc800078e029e */
[C---:B--2---:R-:W-:Y:S01]  /*224f0*/  IMAD.WIDE R14, R252.reuse, 0x4, R174 ;  /* 0x00000004fc0e7825 */ /* 0x044fe200078e02ae */
        /* <DEDUP_REMOVED lines=278> */
[----:B------:R-:W3:Y:S01]  /*23660*/  LDL.64 R190, [R1+0x438] ;  /* 0x0004380001be7983 */ /* 0x000ee20000100a00 */
        /* <DEDUP_REMOVED lines=59> */
[----:B------:R1:W-:Y:S01]  /*23a20*/  LDGSTS.E [R238+0x41800], [R76.64], !P6 ;  /* 0x418000004cee7fae */ /* 0x0003e2000f121844 */
[----:B------:R-:W-:-:S03]  /*23a30*/  IADD3 R0, R223, -0x88, RZ ;  /* 0xffffff78df007810 */ /* 0x000fc60007ffe0ff */
[----:B------:R1:W-:Y:S01]  /*23a40*/  LDGSTS.E [R238+0x41a00], [R60.64], !P6 ;  /* 0x41a000003cee7fae */ /* 0x0003e2000f121844 */
        /* <DEDUP_REMOVED lines=17> */
[----:B----4-:R-:W-:-:S04]  /*23b60*/  IMAD.WIDE R30, R252, 0x4, R158 ;  /* 0x00000004fc1e7825 */ /* 0x010fc800078e029e */
[C---:B--2---:R-:W-:Y:S01]  /*23b70*/  IMAD.WIDE R14, R252.reuse, 0x4, R174 ;  /* 0x00000004fc0e7825 */ /* 0x044fe200078e02ae */
[----:B------:R2:W-:Y:S04]  /*23b80*/  STL.64 [R1+0xe28], R30 ;  /* 0x000e281e01007387 */ /* 0x0005e80000100a00 */
[----:B------:R4:W-:Y:S04]  /*23b90*/  STL.64 [R1+0xe20], R14 ;  /* 0x000e200e01007387 */ /* 0x0009e80000100a00 */
[----:B------:R-:W3:Y:S04]  /*23ba0*/  LDL.LU.64 R78, [R1+0xc20] ;  /* 0x000c2000014e7983 */ /* 0x000ee80000300a00 */
[----:B------:R-:W3:Y:S04]  /*23bb0*/  LDL.LU.64 R158, [R1+0xc18] ;  /* 0x000c1800019e7983 */ /* 0x000ee80000300a00 */
[----:B------:R-:W3:Y:S04]  /*23bc0*/  LDL.LU.64 R174, [R1+0xc10] ;  /* 0x000c100001ae7983 */ /* 0x000ee80000300a00 */
[----:B------:R2:W-:Y:S04]  /*23bd0*/  LDGSTS.E [R238+0x43c00], [R30.64], !P0 ;  /* 0x43c000001eee7fae */ /* 0x0005e8000c121844 */
[----:B------:R4:W-:Y:S01]  /*23be0*/  LDGSTS.E [R238+0x43e00], [R14.64], !P0 ;  /* 0x43e000000eee7fae */ /* 0x0009e2000c121844 */
[----:B---3--:R-:W-:-:S04]  /*23bf0*/  IMAD.WIDE R60, R252, 0x4, R46 ;  /* 0x00000004fc3c7825 */ /* 0x008fc800078e022e */
[C---:B--2---:R-:W-:Y:S02]  /*23c00*/  IMAD.WIDE R30, R252.reuse, 0x4, R190 ;  /* 0x00000004fc1e7825 */ /* 0x044fe400078e02be */
[----:B------:R-:W2:Y:S02]  /*23c10*/  LDL.LU.64 R190, [R1+0xc08] ;  /* 0x000c080001be7983 */ /* 0x000ea40000300a00 */
[C---:B------:R-:W-:Y:S02]  /*23c20*/  IMAD.WIDE R46, R252.reuse, 0x4, R62 ;  /* 0x00000004fc2e7825 */ /* 0x040fe400078e023e */
[----:B------:R3:W-:Y:S02]  /*23c30*/  STL.64 [R1+0xe18], R60 ;  /* 0x000e183c01007387 */ /* 0x0007e40000100a00 */
[----:B----4-:R-:W-:Y:S02]  /*23c40*/  IMAD.WIDE R14, R252, 0x4, R206 ;  /* 0x00000004fc0e7825 */ /* 0x010fe400078e02ce */
        /* <DEDUP_REMOVED lines=15> */
[C---:B---3--:R-:W-:Y:S02]  /*23d40*/  IMAD.WIDE R60, R252.reuse, 0x4, R94 ;  /* 0x00000004fc3c7825 */ /* 0x048fe400078e025e */
[----:B------:R-:W3:Y:S04]  /*23d50*/  LDL.LU.64 R94, [R1+0xbb0] ;  /* 0x000bb000015e7983 */ /* 0x000ee80000300a00 */
[----:B------:R1:W-:Y:S01]  /*23d60*/  LDGSTS.E [R238+0x47800], [R60.64], !P3 ;  /* 0x478000003cee7fae */ /* 0x0003e2000d921844 */
[----:B----4-:R-:W-:-:S03]  /*23d70*/  IMAD.WIDE R46, R252, 0x4, R110 ;  /* 0x00000004fc2e7825 */ /* 0x010fc600078e026e */
[----:B------:R-:W4:Y:S01]  /*23d80*/  LDL.LU.64 R110, [R1+0xba8] ;  /* 0x000ba800016e7983 */ /* 0x000f220000300a00 */
[----:B-1----:R-:W-:-:S03]  /*23d90*/  IMAD.WIDE R30, R252, 0x4, R126 ;  /* 0x00000004fc1e7825 */ /* 0x002fc600078e027e */
        /* <DEDUP_REMOVED lines=8> */
[----:B------:R1:W-:Y:S04]  /*23e20*/  LDGSTS.E [R238+0x47c00], [R30.64], !P3 ;  /* 0x47c000001eee7fae */ /* 0x0003e8000d921844 */
[----:B------:R2:W-:Y:S01]  /*23e30*/  LDGSTS.E [R238+0x47e00], [R14.64], !P3 ;  /* 0x47e000000eee7fae */ /* 0x0005e2000d921844 */
[----:B-1----:R-:W-:-:S04]  /*23e40*/  IMAD.WIDE R60, R252, 0x4, R78 ;  /* 0x00000004fc3c7825 */ /* 0x002fc800078e024e */
[C---:B------:R-:W-:Y:S01]  /*23e50*/  IMAD.WIDE R46, R252.reuse, 0x4, R158 ;  /* 0x00000004fc2e7825 */ /* 0x040fe200078e029e */
        /* <DEDUP_REMOVED lines=10> */
[----:B--2---:R-:W-:-:S05]  /*23f00*/  IMAD.WIDE R14, R252, 0x4, R190 ;  /* 0x00000004fc0e7825 */ /* 0x004fca00078e02be */
        /* <DEDUP_REMOVED lines=35> */
[----:B-1----:R-:W2:Y:S04]  /*24140*/  LDL.LU.64 R62, [R1+0xa38] ;  /* 0x000a3800013e7983 */ /* 0x002ea80000300a00 */
[----:B------:R-:W2:Y:S04]  /*24150*/  LDL.LU.64 R158, [R1+0xa30] ;  /* 0x000a3000019e7983 */ /* 0x000ea80000300a00 */
[----:B------:R-:W2:Y:S04]  /*24160*/  LDL.LU.64 R174, [R1+0xa28] ;  /* 0x000a280001ae7983 */ /* 0x000ea80000300a00 */
[----:B------:R3:W-:Y:S04]  /*24170*/  LDGSTS.E [R238+0x4dc00], [R30.64], !P5 ;  /* 0x4dc000001eee7fae */ /* 0x0007e8000e921844 */
[----:B------:R4:W-:Y:S01]  /*24180*/  LDGSTS.E [R238+0x4de00], [R14.64], !P5 ;  /* 0x4de000000eee7fae */ /* 0x0009e2000e921844 */
[----:B------:R-:W-:-:S04]  /*24190*/  IMAD.WIDE R60, R252, 0x4, R46 ;  /* 0x00000004fc3c7825 */ /* 0x000fc800078e022e */
[C---:B---3--:R-:W-:Y:S02]  /*241a0*/  IMAD.WIDE R30, R252.reuse, 0x4, R190 ;  /* 0x00000004fc1e7825 */ /* 0x048fe400078e02be */
[----:B------:R-:W3:Y:S02]  /*241b0*/  LDL.LU.64 R190, [R1+0xa20] ;  /* 0x000a200001be7983 */ /* 0x000ee40000300a00 */
[C---:B------:R-:W-:Y:S02]  /*241c0*/  IMAD.WIDE R46, R252.reuse, 0x4, R78 ;  /* 0x00000004fc2e7825 */ /* 0x040fe400078e024e */
[----:B------:R2:W-:Y:S02]  /*241d0*/  STL.64 [R1+0x988], R60 ;  /* 0x0009883c01007387 */ /* 0x0005e40000100a00 */
[----:B----4-:R-:W-:Y:S02]  /*241e0*/  IMAD.WIDE R14, R252, 0x4, R206 ;  /* 0x00000004fc0e7825 */ /* 0x010fe400078e02ce */
        /* <DEDUP_REMOVED lines=15> */
[C---:B--2---:R-:W-:Y:S02]  /*242e0*/  IMAD.WIDE R60, R252.reuse, 0x4, R94 ;  /* 0x00000004fc3c7825 */ /* 0x044fe400078e025e */
[----:B------:R-:W2:Y:S04]  /*242f0*/  LDL.LU.64 R94, [R1+0x9c8] ;  /* 0x0009c800015e7983 */ /* 0x000ea80000300a00 */
[----:B------:R4:W-:Y:S01]  /*24300*/  LDGSTS.E [R238+0x51800], [R60.64], !P0 ;  /* 0x518000003cee7fae */ /* 0x0009e2000c121844 */
[----:B-1----:R-:W-:-:S03]  /*24310*/  IMAD.WIDE R46, R252, 0x4, R110 ;  /* 0x00000004fc2e7825 */ /* 0x002fc600078e026e */
[----:B------:R-:W2:Y:S01]  /*24320*/  LDL.LU.64 R110, [R1+0x9c0] ;  /* 0x0009c000016e7983 */ /* 0x000ea20000300a00 */
[----:B----4-:R-:W-:-:S03]  /*24330*/  IMAD.WIDE R30, R252, 0x4, R126 ;  /* 0x00000004fc1e7825 */ /* 0x010fc600078e027e */
        /* <DEDUP_REMOVED lines=10> */
[----:B-1----:R-:W-:-:S04]  /*243e0*/  IMAD.WIDE R60, R252, 0x4, R62 ;  /* 0x00000004fc3c7825 */ /* 0x002fc800078e023e */
[C---:B----4-:R-:W-:Y:S01]  /*243f0*/  IMAD.WIDE R46, R252.reuse, 0x4, R158 ;  /* 0x00000004fc2e7825 */ /* 0x050fe200078e029e */
        /* <DEDUP_REMOVED lines=12> */
[----:B-1----:R-:W4:Y:S04]  /*244c0*/  LDL.LU.64 R46, [R1+0x918] ;  /* 0x00091800012e7983 */ /* 0x002f280000300a00 */
[----:B------:R-:W4:Y:S04]  /*244d0*/  LDL.LU.64 R62, [R1+0x910] ;  /* 0x00091000013e7983 */ /* 0x000f280000300a00 */
[----:B------:R-:W4:Y:S01]  /*244e0*/  LDL.LU.64 R190, [R1+0x908] ;  /* 0x0009080001be7983 */ /* 0x000f220000300a00 */
[----:B------:R-:W-:Y:S01]  /*244f0*/  IMAD.WIDE R60, R252, 0x4, R206 ;  /* 0x00000004fc3c7825 */ /* 0x000fe200078e02ce */
[----:B------:R-:W-:-:S02]  /*24500*/  ISETP.GE.U32.AND P3, PT, R0, 0x7ffffed5, PT ;  /* 0x7ffffed50000780c */ /* 0x000fc40003f66070 */
[----:B------:R-:W4:Y:S01]  /*24510*/  LDL.LU.64 R206, [R1+0x900] ;  /* 0x0009000001ce7983 */ /* 0x000f220000300a00 */
[----:B------:R-:W-:-:S03]  /*24520*/  IMAD.WIDE R76, R252, 0x4, R78 ;  /* 0x00000004fc4c7825 */ /* 0x000fc600078e024e */
[----:B------:R3:W-:Y:S01]  /*24530*/  LDGSTS.E [R238+0x53e00], [R14.64], !P2 ;  /* 0x53e000000eee7fae */ /* 0x0007e2000d121844 */
[----:B------:R-:W-:-:S03]  /*24540*/  IADD3 R0, R223, -0xb0, RZ ;  /* 0xffffff50df007810 */ /* 0x000fc60007ffe0ff */
[----:B------:R1:W-:Y:S01]  /*24550*/  STL.64 [R1+0x8d8], R76 ;  /* 0x0008d84c01007387 */ /* 0x0003e20000100a00 */
[----:B------:R-:W-:-:S03]  /*24560*/  ISETP.GE.U32.AND P1, PT, R0, 0x7ffffed1, PT ;  /* 0x7ffffed10000780c */ /* 0x000fc60003f26070 */
[----:B------:R1:W-:Y:S04]  /*24570*/  STL.64 [R1+0x8d0], R60 ;  /* 0x0008d03c01007387 */ /* 0x0003e80000100a00 */
[----:B------:R1:W-:Y:S04]  /*24580*/  LDGSTS.E [R238+0x55800], [R76.64], !P3 ;  /* 0x558000004cee7fae */ /* 0x0003e8000d921844 */
[----:B------:R1:W-:Y:S01]  /*24590*/  LDGSTS.E [R238+0x55a00], [R60.64], !P3 ;  /* 0x55a000003cee7fae */ /* 0x0003e2000d921844 */
[----:B--2---:R-:W-:-:S04]  /*245a0*/  IMAD.WIDE R30, R252, 0x4, R94 ;  /* 0x00000004fc1e7825 */ /* 0x004fc800078e025e */
[C---:B---3--:R-:W-:Y:S01]  /*245b0*/  IMAD.WIDE R14, R252.reuse, 0x4, R110 ;  /* 0x00000004fc0e7825 */ /* 0x048fe200078e026e */
        /* <DEDUP_REMOVED lines=23> */
[----:B-1----:R-:W-:-:S04]  /*24730*/  IMAD.WIDE R60, R252, 0x4, R46 ;  /* 0x00000004fc3c7825 */ /* 0x002fc800078e022e */
[C---:B--2---:R-:W-:Y:S02]  /*24740*/  IMAD.WIDE R30, R252.reuse, 0x4, R190 ;  /* 0x00000004fc1e7825 */ /* 0x044fe400078e02be */
[----:B------:R-:W2:Y:S02]  /*24750*/  LDL.LU.64 R190, [R1+0x1270] ;  /* 0x0012700001be7983 */ /* 0x000ea40000300a00 */
[C---:B------:R-:W-:Y:S02]  /*24760*/  IMAD.WIDE R46, R252.reuse, 0x4, R62 ;  /* 0x00000004fc2e7825 */ /* 0x040fe400078e023e */
[----:B------:R-:W-:Y:S02]  /*24770*/  STL.64 [R1+0x880], R60 ;  /* 0x0008803c01007387 */ /* 0x000fe40000100a00 */
[----:B----4-:R-:W-:Y:S02]  /*24780*/  IMAD.WIDE R14, R252, 0x4, R206 ;  /* 0x00000004fc0e7825 */ /* 0x010fe400078e02ce */
[----:B------:R1:W-:Y:S04]  /*24790*/  STL.64 [R1+0x878], R46 ;  /* 0x0008782e01007387 */ /* 0x0003e80000100a00 */
[----:B------:R4:W-:Y:S04]  /*247a0*/  STL.64 [R1+0x870], R30 ;  /* 0x0008701e01007387 */ /* 0x0009e80000100a00 */
[----:B------:R1:W-:Y:S04]  /*247b0*/  STL.64 [R1+0x868], R14 ;  /* 0x0008680e01007387 */ /* 0x0003e80000100a00 */
[----:B------:R-:W2:Y:S01]  /*247c0*/  LDL.LU.64 R206, [R1+0x1280] ;  /* 0x0012800001ce7983 */ /* 0x000ea20000300a00 */
[----:B------:R-:W-:-:S04]  /*247d0*/  IADD3 R0, R223, -0xb4, RZ ;  /* 0xffffff4cdf007810 */ /* 0x000fc80007ffe0ff */
[----:B------:R-:W-:Y:S02]  /*247e0*/  ISETP.GE.U32.AND P4, PT, R0, 0x7ffffecd, PT ;  /* 0x7ffffecd0000780c */ /* 0x000fe40003f86070 */
[----:B------:R-:W-:-:S04]  /*247f0*/  IADD3 R0, R223, -0xb8, RZ ;  /* 0xffffff48df007810 */ /* 0x000fc80007ffe0ff */
[----:B------:R-:W-:Y:S02]  /*24800*/  ISETP.GE.U32.AND P5, PT, R0, 0x7ffffec9, PT ;  /* 0x7ffffec90000780c */ /* 0x000fe40003fa6070 */
[----:B------:R-:W-:-:S05]  /*24810*/  IADD3 R0, R223, -0xbc, RZ ;  /* 0xffffff44df007810 */ /* 0x000fca0007ffe0ff */
[----:B------:R1:W-:Y:S04]  /*24820*/  LDGSTS.E [R238+0x59800], [R60.64], !P4 ;  /* 0x598000003cee7fae */ /* 0x0003e8000e121844 */
[----:B------:R1:W-:Y:S04]  /*24830*/  LDGSTS.E [R238+0x59a00], [R46.64], !P4 ;  /* 0x59a000002eee7fae */ /* 0x0003e8000e121844 */
[----:B------:R4:W-:Y:S04]  /*24840*/  LDGSTS.E [R238+0x59c00], [R30.64], !P4 ;  /* 0x59c000001eee7fae */ /* 0x0009e8000e121844 */
[----:B------:R3:W-:Y:S04]  /*24850*/  LDGSTS.E [R238+0x59e00], [R14.64], !P4 ;  /* 0x59e000000eee7fae */ /* 0x0007e8000e121844 */
[----:B-1----:R-:W2:Y:S01]  /*24860*/  LDL.LU.64 R46, [R1+0x1288] ;  /* 0x00128800012e7983 */ /* 0x002ea20000300a00 */
[----:B------:R-:W-:Y:S01]  /*24870*/  ISETP.GE.U32.AND P6, PT, R0, 0x7ffffec5, PT ;  /* 0x7ffffec50000780c */ /* 0x000fe20003fc6070 */
[----:B---3--:R-:W-:-:S02]  /*24880*/  IMAD.WIDE R62, R252, 0x4, R94 ;  /* 0x00000004fc3e7825 */ /* 0x008fc400078e025e */
[----:B------:R-:W3:Y:S02]  /*24890*/  LDL.LU.64 R94, [R1+0x1290] ;  /* 0x00129000015e7983 */ /* 0x000ee40000300a00 */
[C---:B------:R-:W-:Y:S02]  /*248a0*/  IMAD.WIDE R60, R252.reuse, 0x4, R110 ;  /* 0x00000004fc3c7825 */ /* 0x040fe400078e026e */
[----:B------:R1:W-:Y:S02]  /*248b0*/  STL.64 [R1+0x860], R62 ;  /* 0x0008603e01007387 */ /* 0x0003e40000100a00 */
[C---:B----4-:R-:W-:Y:S02]  /*248c0*/  IMAD.WIDE R30, R252.reuse, 0x4, R126 ;  /* 0x00000004fc1e7825 */ /* 0x050fe400078e027e */
[----:B------:R-:W4:Y:S02]  /*248d0*/  LDL.LU.64 R110, [R1+0x1298] ;  /* 0x00129800016e7983 */ /* 0x000f240000300a00 */
[----:B------:R-:W-:-:S02]  /*248e0*/  IMAD.WIDE R14, R252, 0x4, R142 ;  /* 0x00000004fc0e7825 */ /* 0x000fc400078e028e */
[----:B------:R1:W-:Y:S04]  /*248f0*/  STL.64 [R1+0x858], R60 ;  /* 0x0008583c01007387 */ /* 0x0003e80000100a00 */
[----:B------:R1:W-:Y:S04]  /*24900*/  LDGSTS.E [R238+0x5b800], [R62.64], !P5 ;  /* 0x5b8000003eee7fae */ /* 0x0003e8000e921844 */
        /* <DEDUP_REMOVED lines=12> */
[----:B------:R1:W-:Y:S04]  /*249d0*/  STL.64 [R1+0x840], R62 ;  /* 0x0008403e01007387 */ /* 0x0003e80000100a00 */
        /* <DEDUP_REMOVED lines=14> */
[----:B------:R-:W-:-:S03]  /*24ac0*/  IADD3 R0, R223, -0xc4, RZ ;  /* 0xffffff3cdf007810 */ /* 0x000fc60007ffe0ff */
[----:B------:R4:W-:Y:S01]  /*24ad0*/  LDGSTS.E [R238+0x5de00], [R14.64], !P6 ;  /* 0x5de000000eee7fae */ /* 0x0009e2000f121844 */
[----:B------:R-:W-:-:S03]  /*24ae0*/  ISETP.GE.U32.AND P2, PT, R0, 0x7ffffebd, PT ;  /* 0x7ffffebd0000780c */ /* 0x000fc60003f46070 */
[----:B------:R1:W-:Y:S04]  /*24af0*/  STL.64 [R1+0x800], R60 ;  /* 0x0008003c01007387 */ /* 0x0003e80000100a00 */
[----:B------:R1:W-:Y:S01]  /*24b00*/  LDGSTS.E [R238+0x5f800], [R60.64], !P0 ;  /* 0x5f8000003cee7fae */ /* 0x0003e2000c121844 */
[----:B------:R-:W-:-:S05]  /*24b10*/  IMAD.WIDE R46, R252, 0x4, R46 ;  /* 0x00000004fc2e7825 */ /* 0x000fca00078e022e */
[----:B------:R1:W-:Y:S04]  /*24b20*/  STL.64 [R1+0x7f8], R46 ;  /* 0x0007f82e01007387 */ /* 0x0003e80000100a00 */
[----:B------:R1:W-:Y:S01]  /*24b30*/  LDGSTS.E [R238+0x5fa00], [R46.64], !P0 ;  /* 0x5fa000002eee7fae */ /* 0x0003e2000c121844 */
[----:B---3--:R-:W-:-:S05]  /*24b40*/  IMAD.WIDE R30, R252, 0x4, R94 ;  /* 0x00000004fc1e7825 */ /* 0x008fca00078e025e */
[----:B------:R3:W-:Y:S04]  /*24b50*/  STL.64 [R1+0x7f0], R30 ;  /* 0x0007f01e01007387 */ /* 0x0007e80000100a00 */
[----:B------:R3:W-:Y:S01]  /*24b60*/  LDGSTS.E [R238+0x5fc00], [R30.64], !P0 ;  /* 0x5fc000001eee7fae */ /* 0x0007e2000c121844 */
[----:B----4-:R-:W-:-:S05]  /*24b70*/  IMAD.WIDE R14, R252, 0x4, R110 ;  /* 0x00000004fc0e7825 */ /* 0x010fca00078e026e */
[----:B------:R4:W-:Y:S04]  /*24b80*/  STL.64 [R1+0x7e8], R14 ;  /* 0x0007e80e01007387 */ /* 0x0009e80000100a00 */
[----:B------:R-:W2:Y:S04]  /*24b90*/  LDL.LU.64 R94, [R1+0x1300] ;  /* 0x00130000015e7983 */ /* 0x000ea80000300a00 */
[----:B------:R4:W-:Y:S04]  /*24ba0*/  LDGSTS.E [R238+0x5fe00], [R14.64], !P0 ;  /* 0x5fe000000eee7fae */ /* 0x0009e8000c121844 */
[----:B------:R-:W2:Y:S01]  /*24bb0*/  LDL.LU.64 R110, [R1+0x1308] ;  /* 0x00130800016e7983 */ /* 0x000ea20000300a00 */
[----:B-1----:R-:W-:-:S03]  /*24bc0*/  IMAD.WIDE R60, R252, 0x4, R126 ;  /* 0x00000004fc3c7825 */ /* 0x002fc600078e027e */
[----:B------:R-:W2:Y:S01]  /*24bd0*/  LDL.LU.64 R126, [R1+0x1310] ;  /* 0x00131000017e7983 */ /* 0x000ea20000300a00 */
[----:B------:R-:W-:-:S03]  /*24be0*/  IMAD.WIDE R46, R252, 0x4, R142 ;  /* 0x00000004fc2e7825 */ /* 0x000fc600078e028e */
[----:B------:R1:W-:Y:S04]  /*24bf0*/  STL.64 [R1+0x7e0], R60 ;  /* 0x0007e03c01007387 */ /* 0x0003e80000100a00 */
[----:B------:R-:W2:Y:S04]  /*24c00*/  LDL.LU.64 R142, [R1+0x1318] ;  /* 0x00131800018e7983 */ /* 0x000ea80000300a00 */
[----:B------:R1:W-:Y:S04]  /*24c10*/  STL.64 [R1+0x7d8], R46 ;  /* 0x0007d82e01007387 */ /* 0x0003e80000100a00 */
[----:B------:R1:W-:Y:S04]  /*24c20*/  LDGSTS.E [R238+0x61800], [R60.64], !P2 ;  /* 0x618000003cee7fae */ /* 0x0003e8000d121844 */
[----:B------:R1:W-:Y:S01]  /*24c30*/  LDGSTS.E [R238+0x61a00], [R46.64], !P2 ;  /* 0x61a000002eee7fae */ /* 0x0003e2000d121844 */
[----:B---3--:R-:W-:-:S04]  /*24c40*/  IMAD.WIDE R30, R252, 0x4, R158 ;  /* 0x00000004fc1e7825 */ /* 0x008fc800078e029e */
[C---:B----4-:R-:W-:Y:S01]  /*24c50*/  IMAD.WIDE R14, R252.reuse, 0x4, R174 ;  /* 0x00000004fc0e7825 */ /* 0x050fe200078e02ae */
[----:B------:R3:W-:Y:S04]  /*24c60*/  STL.64 [R1+0x7d0], R30 ;  /* 0x0007d01e01007387 */ /* 0x0007e80000100a00 */
[----:B------:R4:W-:Y:S04]  /*24c70*/  STL.64 [R1+0x7c8], R14 ;  /* 0x0007c80e01007387 */ /* 0x0009e80000100a00 */
[----:B------:R-:W2:Y:S04]  /*24c80*/  LDL.LU.64 R158, [R1+0x1320] ;  /* 0x00132000019e7983 */ /* 0x000ea80000300a00 */
[----:B------:R-:W2:Y:S04]  /*24c90*/  LDL.LU.64 R174, [R1+0x1328] ;  /* 0x0013280001ae7983 */ /* 0x000ea80000300a00 */
[----:B------:R3:W-:Y:S04]  /*24ca0*/  LDGSTS.E [R238+0x61c00], [R30.64], !P2 ;  /* 0x61c000001eee7fae */ /* 0x0007e8000d121844 */
[----:B------:R4:W-:Y:S01]  /*24cb0*/  LDGSTS.E [R238+0x61e00], [R14.64], !P2 ;  /* 0x61e000000eee7fae */ /* 0x0009e2000d121844 */
[----:B-1----:R-:W-:-:S04]  /*24cc0*/  IMAD.WIDE R60, R252, 0x4, R62 ;  /* 0x00000004fc3c7825 */ /* 0x002fc800078e023e */
[----:B------:R-:W-:-:S04]  /*24cd0*/  IMAD.WIDE R46, R252, 0x4, R78 ;  /* 0x00000004fc2e7825 */ /* 0x000fc800078e024e */
[C---:B---3--:R-:W-:Y:S02]  /*24ce0*/  IMAD.WIDE R30, R252.reuse, 0x4, R190 ;  /* 0x00000004fc1e7825 */ /* 0x048fe400078e02be */
[----:B------:R-:W3:Y:S04]  /*24cf0*/  LDL.LU.64 R190, [R1+0x1330] ;  /* 0x0013300001be7983 */ /* 0x000ee80000300a00 */
[----:B------:R-:W-:Y:S01]  /*24d00*/  STL.64 [R1+0x7c0], R60 ;  /* 0x0007c03c01007387 */ /* 0x000fe20000100a00 */
[----:B----4-:R-:W-:-:S03]  /*24d10*/  IMAD.WIDE R14, R252, 0x4, R206 ;  /* 0x00000004fc0e7825 */ /* 0x010fc600078e02ce */
[----:B------:R-:W-:Y:S04]  /*24d20*/  STL.64 [R1+0x7b8], R46 ;  /* 0x0007b82e01007387 */ /* 0x000fe80000100a00 */
[----:B------:R-:W4:Y:S01]  /*24d30*/  LDL.LU.64 R206, [R1+0x1338] ;  /* 0x0013380001ce7983 */ /* 0x000f220000300a00 */
[----:B------:R-:W-:-:S04]  /*24d40*/  IADD3 R0, R223, -0xc8, RZ ;  /* 0xffffff38df007810 */ /* 0x000fc80007ffe0ff */
[----:B------:R-:W-:Y:S02]  /*24d50*/  ISETP.GE.U32.AND P3, PT, R0, 0x7ffffeb9, PT ;  /* 0x7ffffeb90000780c */ /* 0x000fe40003f66070 */
[----:B------:R-:W-:-:S04]  /*24d60*/  IADD3 R0, R223, -0xcc, RZ ;  /* 0xffffff34df007810 */ /* 0x000fc80007ffe0ff */
[----:B------:R-:W-:Y:S01]  /*24d70*/  ISETP.GE.U32.AND P1, PT, R0, 0x7ffffeb5, PT ;  /* 0x7ffffeb50000780c */ /* 0x000fe20003f26070 */
[----:B------:R1:W-:Y:S04]  /*24d80*/  STL.64 [R1+0x7b0], R30 ;  /* 0x0007b01e01007387 */ /* 0x0003e80000100a00 */
[----:B------:R1:W-:Y:S04]  /*24d90*/  STL.64 [R1+0x7a8], R14 ;  /* 0x0007a80e01007387 */ /* 0x0003e80000100a00 */
[----:B------:R1:W-:Y:S04]  /*24da0*/  LDGSTS.E [R238+0x63800], [R60.64], !P3 ;  /* 0x638000003cee7fae */ /* 0x0003e8000d921844 */
[----:B------:R1:W-:Y:S04]  /*24db0*/  LDGSTS.E [R238+0x63a00], [R46.64], !P3 ;  /* 0x63a000002eee7fae */ /* 0x0003e8000d921844 */
[----:B------:R1:W-:Y:S04]  /*24dc0*/  LDGSTS.E [R238+0x63c00], [R30.64], !P3 ;  /* 0x63c000001eee7fae */ /* 0x0003e8000d921844 */
[----:B------:R2:W-:Y:S04]  /*24dd0*/  LDGSTS.E [R238+0x63e00], [R14.64], !P3 ;  /* 0x63e000000eee7fae */ /* 0x0005e8000d921844 */
[----:B-1----:R-:W4:Y:S04]  /*24de0*/  LDL.LU.64 R30, [R1+0x1340] ;  /* 0x00134000011e7983 */ /* 0x002f280000300a00 */
[----:B------:R-:W4:Y:S04]  /*24df0*/  LDL.LU.64 R46, [R1+0x1348] ;  /* 0x00134800012e7983 */ /* 0x000f280000300a00 */
[----:B------:R-:W4:Y:S01]  /*24e00*/  LDL.LU.64 R62, [R1+0x1350] ;  /* 0x00135000013e7983 */ /* 0x000f220000300a00 */
[----:B--2---:R-:W-:-:S05]  /*24e10*/  IMAD.WIDE R92, R252, 0x4, R94 ;  /* 0x00000004fc5c7825 */ /* 0x004fca00078e025e */
[----:B------:R1:W-:Y:S01]  /*24e20*/  STL.64 [R1+0x7a0], R92 ;  /* 0x0007a05c01007387 */ /* 0x0003e20000100a00 */
[----:B------:R-:W-:-:S03]  /*24e30*/  IMAD.WIDE R76, R252, 0x4, R110 ;  /* 0x00000004fc4c7825 */ /* 0x000fc600078e026e */
[----:B------:R-:W2:Y:S04]  /*24e40*/  LDL.LU.64 R78, [R1+0x1358] ;  /* 0x00135800014e7983 */ /* 0x000ea80000300a00 */
[----:B------:R1:W-:Y:S01]  /*24e50*/  LDGSTS.E [R238+0x65800], [R92.64], !P1 ;  /* 0x658000005cee7fae */ /* 0x0003e2000c921844 */
[----:B------:R-:W-:-:S03]  /*24e60*/  IMAD.WIDE R60, R252, 0x4, R126 ;  /* 0x00000004fc3c7825 */ /* 0x000fc600078e027e */
[----:B------:R1:W-:Y:S01]  /*24e70*/  STL.64 [R1+0x798], R76 ;  /* 0x0007984c01007387 */ /* 0x0003e20000100a00 */
[----:B------:R-:W-:-:S03]  /*24e80*/  IMAD.WIDE R14, R252, 0x4, R142 ;  /* 0x00000004fc0e7825 */ /* 0x000fc600078e028e */
[----:B------:R3:W-:Y:S04]  /*24e90*/  STL.64 [R1+0x790], R60 ;  /* 0x0007903c01007387 */ /* 0x0007e80000100a00 */
[----:B------:R1:W-:Y:S04]  /*24ea0*/  LDGSTS.E [R238+0x65a00], [R76.64], !P1 ;  /* 0x65a000004cee7fae */ /* 0x0003e8000c921844 */
[----:B------:R4:W-:Y:S04]  /*24eb0*/  STL.64 [R1+0x788], R14 ;  /* 0x0007880e01007387 */ /* 0x0009e80000100a00 */
[----:B------:R-:W2:Y:S04]  /*24ec0*/  LDL.LU.64 R94, [R1+0x1360] ;  /* 0x00136000015e7983 */ /* 0x000ea80000300a00 */
[----:B------:R-:W2:Y:S04]  /*24ed0*/  LDL.LU.64 R110, [R1+0x1368] ;  /* 0x00136800016e7983 */ /* 0x000ea80000300a00 */
[----:B------:R3:W-:Y:S04]  /*24ee0*/  LDGSTS.E [R238+0x65c00], [R60.64], !P1 ;  /* 0x65c000003cee7fae */ /* 0x0007e8000c921844 */
[----:B------:R4:W-:Y:S01]  /*24ef0*/  LDGSTS.E [R238+0x65e00], [R14.64], !P1 ;  /* 0x65e000000eee7fae */ /* 0x0009e2000c921844 */
[----:B-1----:R-:W-:-:S04]  /*24f00*/  IMAD.WIDE R92, R252, 0x4, R158 ;  /* 0x00000004fc5c7825 */ /* 0x002fc800078e029e */
[C---:B------:R-:W-:Y:S01]  /*24f10*/  IMAD.WIDE R76, R252.reuse, 0x4, R174 ;  /* 0x00000004fc4c7825 */ /* 0x040fe200078e02ae */
[----:B------:R-:W-:Y:S04]  /*24f20*/  STL.64 [R1+0x780], R92 ;  /* 0x0007805c01007387 */ /* 0x000fe80000100a00 */
[----:B------:R-:W2:Y:S04]  /*24f30*/  LDL.LU.64 R126, [R1+0x1370] ;  /* 0x00137000017e7983 */ /* 0x000ea80000300a00 */
[----:B------:R-:W-:Y:S04]  /*24f40*/  STL.64 [R1+0x778], R76 ;  /* 0x0007784c01007387 */ /* 0x000fe80000100a00 */
[----:B------:R-:W2:Y:S04]  /*24f50*/  LDL.LU.64 R142, [R1+0x1378] ;  /* 0x00137800018e7983 */ /* 0x000ea80000300a00 */
[----:B------:R-:W2:Y:S04]  /*24f60*/  LDL.LU.64 R158, [R1+0x1380] ;  /* 0x00138000019e7983 */ /* 0x000ea80000300a00 */
[----:B------:R-:W2:Y:S01]  /*24f70*/  LDL.LU.64 R174, [R1+0x13d8] ;  /* 0x0013d80001ae7983 */ /* 0x000ea20000300a00 */
[----:B---3--:R-:W-:-:S05]  /*24f80*/  IMAD.WIDE R60, R252, 0x4, R190 ;  /* 0x00000004fc3c7825 */ /* 0x008fca00078e02be */
[----:B------:R1:W-:Y:S04]  /*24f90*/  STL.64 [R1+0x770], R60 ;  /* 0x0007703c01007387 */ /* 0x0003e80000100a00 */
[----:B------:R-:W3:Y:S01]  /*24fa0*/  LDL.LU.64 R190, [R1+0x13d0] ;  /* 0x0013d00001be7983 */ /* 0x000ee20000300a00 */
[----:B----4-:R-:W-:-:S03]  /*24fb0*/  IMAD.WIDE R14, R252, 0x4, R206 ;  /* 0x00000004fc0e7825 */ /* 0x010fc600078e02ce */
[----:B------:R-:W4:Y:S01]  /*24fc0*/  LDL.LU.64 R206, [R1+0x13c8] ;  /* 0x0013c80001ce7983 */ /* 0x000f220000300a00 */
[----:B------:R-:W-:-:S04]  /*24fd0*/  IADD3 R0, R223, -0xd0, RZ ;  /* 0xffffff30df007810 */ /* 0x000fc80007ffe0ff */
[----:B------:R-:W-:Y:S02]  /*24fe0*/  ISETP.GE.U32.AND P4, PT, R0, 0x7ffffeb1, PT ;  /* 0x7ffffeb10000780c */ /* 0x000fe40003f86070 */
[----:B------:R-:W-:-:S04]  /*24ff0*/  IADD3 R0, R223, -0xd4, RZ ;  /* 0xffffff2cdf007810 */ /* 0x000fc80007ffe0ff */
[----:B------:R-:W-:Y:S02]  /*25000*/  ISETP.GE.U32.AND P5, PT, R0, 0x7ffffead, PT ;  /* 0x7ffffead0000780c */ /* 0x000fe40003fa6070 */
[----:B------:R-:W-:-:S05]  /*25010*/  IADD3 R0, R223, -0xd8, RZ ;  /* 0xffffff28df007810 */ /* 0x000fca0007ffe0ff */
[----:B------:R1:W-:Y:S04]  /*25020*/  LDGSTS.E [R238+0x67800], [R92.64], !P4 ;  /* 0x678000005cee7fae */ /* 0x0003e8000e121844 */
[----:B------:R1:W-:Y:S01]  /*25030*/  LDGSTS.E [R238+0x67a00], [R76.64], !P4 ;  /* 0x67a000004cee7fae */ /* 0x0003e2000e121844 */
[----:B------:R-:W-:-:S03]  /*25040*/  ISETP.GE.U32.AND P6, PT, R0, 0x7ffffea9, PT ;  /* 0x7ffffea90000780c */ /* 0x000fc60003fc6070 */
[----:B------:R1:W-:Y:S04]  /*25050*/  LDGSTS.E [R238+0x67c00], [R60.64], !P4 ;  /* 0x67c000003cee7fae */ /* 0x0003e8000e121844 */
[----:B------:R2:W-:Y:S04]  /*25060*/  STL.64 [R1+0x668], R14 ;  /* 0x0006680e01007387 */ /* 0x0005e80000100a00 */
[----:B------:R2:W-:Y:S01]  /*25070*/  LDGSTS.E [R238+0x67e00], [R14.64], !P4 ;  /* 0x67e000000eee7fae */ /* 0x0005e2000e121844 */
[----:B-1----:R-:W-:-:S04]  /*25080*/  IMAD.WIDE R60, R252, 0x4, R30 ;  /* 0x00000004fc3c7825 */ /* 0x002fc800078e021e */
[C---:B------:R-:W-:Y:S01]  /*25090*/  IMAD.WIDE R46, R252.reuse, 0x4, R46 ;  /* 0x00000004fc2e7825 */ /* 0x040fe200078e022e */
[----:B------:R-:W-:Y:S03]  /*250a0*/  STL.64 [R1+0x660], R60 ;  /* 0x0006603c01007387 */ /* 0x000fe60000100a00 */
[C---:B------:R-:W-:Y:S01]  /*250b0*/  IMAD.WIDE R30, R252.reuse, 0x4, R62 ;  /* 0x00000004fc1e7825 */ /* 0x040fe200078e023e */
[----:B------:R-:W-:Y:S04]  /*250c0*/  STL.64 [R1+0x658], R46 ;  /* 0x0006582e01007387 */ /* 0x000fe80000100a00 */
[----:B------:R3:W-:Y:S04]  /*250d0*/  LDGSTS.E [R238+0x69800], [R60.64], !P5 ;  /* 0x698000003cee7fae */ /* 0x0007e8000e921844 */
[----:B------:R1:W-:Y:S04]  /*250e0*/  STL.64 [R1+0x650], R30 ;  /* 0x0006501e01007387 */ /* 0x0003e80000100a00 */
[----:B------:R1:W-:Y:S04]  /*250f0*/  LDGSTS.E [R238+0x69a00], [R46.64], !P5 ;  /* 0x69a000002eee7fae */ /* 0x0003e8000e921844 */
[----:B------:R1:W-:Y:S01]  /*25100*/  LDGSTS.E [R238+0x69c00], [R30.64], !P5 ;  /* 0x69c000001eee7fae */ /* 0x0003e2000e921844 */
[----:B--2---:R-:W-:-:S05]  /*25110*/  IMAD.WIDE R14, R252, 0x4, R78 ;  /* 0x00000004fc0e7825 */ /* 0x004fca00078e024e */
[----:B------:R-:W-:Y:S04]  /*25120*/  STL.64 [R1+0x648], R14 ;  /* 0x0006480e01007387 */ /* 0x000fe80000100a00 */
[----:B-1----:R-:W2:Y:S04]  /*25130*/  LDL.LU.64 R30, [R1+0x13c0] ;  /* 0x0013c000011e7983 */ /* 0x002ea80000300a00 */
[----:B------:R-:W2:Y:S04]  /*25140*/  LDL.LU.64 R46, [R1+0x13b8] ;  /* 0x0013b800012e7983 */ /* 0x000ea80000300a00 */
[----:B------:R-:W2:Y:S04]  /*25150*/  LDL.LU.64 R62, [R1+0x13b0] ;  /* 0x0013b000013e7983 */ /* 0x000ea80000300a00 */
[----:B------:R-:W2:Y:S04]  /*25160*/  LDL.LU.64 R78, [R1+0x13a8] ;  /* 0x0013a800014e7983 */ /* 0x000ea80000300a00 */
[----:B------:R4:W-:Y:S01]  /*25170*/  LDGSTS.E [R238+0x69e00], [R14.64], !P5 ;  /* 0x69e000000eee7fae */ /* 0x0009e2000e921844 */
[----:B------:R-:W-:-:S04]  /*25180*/  IMAD.WIDE R94, R252, 0x4, R94 ;  /* 0x00000004fc5e7825 */ /* 0x000fc800078e025e */
[C---:B------:R-:W-:Y:S01]  /*25190*/  IMAD.WIDE R92, R252.reuse, 0x4, R110 ;  /* 0x00000004fc5c7825 */ /* 0x040fe200078e026e */
[----:B------:R1:W-:Y:S04]  /*251a0*/  STL.64 [R1+0x640], R94 ;  /* 0x0006405e01007387 */ /* 0x0003e80000100a00 */
[----:B------:R-:W-:Y:S04]  /*251b0*/  STL.64 [R1+0x910], R92 ;  /* 0x0009105c01007387 */ /* 0x000fe80000100a00 */
[----:B------:R1:W-:Y:S01]  /*251c0*/  LDGSTS.E [R238+0x6b800], [R94.64], !P6 ;  /* 0x6b8000005eee7fae */ /* 0x0003e2000f121844 */
[----:B------:R-:W-:-:S04]  /*251d0*/  IMAD.WIDE R250, R252, 0x4, R126 ;  /* 0x00000004fcfa7825 */ /* 0x000fc800078e027e */
[----:B------:R-:W-:-:S04]  /*251e0*/  IMAD.WIDE R76, R252, 0x4, R174 ;  /* 0x00000004fc4c7825 */ /* 0x000fc800078e02ae */
[C---:B------:R-:W-:Y:S01]  /*251f0*/  IMAD.WIDE R248, R252.reuse, 0x4, R142 ;  /* 0x00000004fcf87825 */ /* 0x040fe200078e028e */
[----:B------:R-:W-:Y:S04]  /*25200*/  STL.64 [R1+0x8b8], R76 ;  /* 0x0008b84c01007387 */ /* 0x000fe80000100a00 */
[----:B-1----:R-:W2:Y:S01]  /*25210*/  LDL.LU.64 R94, [R1+0x13a0] ;  /* 0x0013a000015e7983 */ /* 0x002ea20000300a00 */
[C---:B------:R-:W-:Y:S01]  /*25220*/  IMAD.WIDE R246, R252.reuse, 0x4, R158 ;  /* 0x00000004fcf67825 */ /* 0x040fe200078e029e */
[----:B------:R-:W-:Y:S02]  /*25230*/  IADD3 R0, R223, -0xdc, RZ ;  /* 0xffffff24df007810 */ /* 0x000fe40007ffe0ff */
[----:B------:R1:W-:Y:S01]  /*25240*/  LDGSTS.E [R238+0x6ba00], [R250.64], !P6 ;  /* 0x6ba00000faee7fae */ /* 0x0003e2000f121844 */
[----:B---3--:R-:W-:-:S04]  /*25250*/  IMAD.WIDE R60, R252, 0x4, R190 ;  /* 0x00000004fc3c7825 */ /* 0x008fc800078e02be */
[----:B----4-:R-:W-:Y:S01]  /*25260*/  IMAD.WIDE R14, R252, 0x4, R206 ;  /* 0x00000004fc0e7825 */ /* 0x010fe200078e02ce */
[----:B------:R2:W-:Y:S04]  /*25270*/  STL.64 [R1+0x900], R60 ;  /* 0x0009003c01007387 */ /* 0x0005e80000100a00 */
[----:B------:R-:W3:Y:S04]  /*25280*/  LDL.LU.64 R110, [R1+0x1398] ;  /* 0x00139800016e7983 */ /* 0x000ee80000300a00 */
[----:B------:R4:W-:Y:S04]  /*25290*/  STL.64 [R1+0x908], R14 ;  /* 0x0009080e01007387 */ /* 0x0009e80000100a00 */
[----:B------:R-:W3:Y:S04]  /*252a0*/  LDL.LU.64 R126, [R1+0x1390] ;  /* 0x00139000017e7983 */ /* 0x000ee80000300a00 */
[----:B------:R-:W3:Y:S04]  /*252b0*/  LDL.LU.64 R142, [R1+0x1388] ;  /* 0x00138800018e7983 */ /* 0x000ee80000300a00 */
[----:B------:R-:W3:Y:S04]  /*252c0*/  LDL.LU.64 R158, [R1+0x14b8] ;  /* 0x0014b800019e7983 */ /* 0x000ee80000300a00 */
[----:B------:R-:W3:Y:S04]  /*252d0*/  LDL.LU.64 R174, [R1+0x14b0] ;  /* 0x0014b00001ae7983 */ /* 0x000ee80000300a00 */
[----:B------:R-:W3:Y:S04]  /*252e0*/  LDL.LU.64 R190, [R1+0x14a8] ;  /* 0x0014a80001be7983 */ /* 0x000ee80000300a00 */
[----:B------:R-:W3:Y:S01]  /*252f0*/  LDL.LU.64 R206, [R1+0x14a0] ;  /* 0x0014a00001ce7983 */ /* 0x000ee20000300a00 */
[----:B------:R-:W-:-:S02]  /*25300*/  ISETP.GE.U32.AND P0, PT, R0, 0x7ffffea5, PT ;  /* 0x7ffffea50000780c */ /* 0x000fc40003f06070 */
[C---:B------:R-:W-:Y:S01]  /*25310*/  IADD3 R0, R223.reuse, -0xe0, RZ ;  /* 0xffffff20df007810 */ /* 0x040fe20007ffe0ff */
[----:B------:R1:W-:Y:S03]  /*25320*/  LDGSTS.E [R238+0x6bc00], [R248.64], !P6 ;  /* 0x6bc00000f8ee7fae */ /* 0x0003e6000f121844 */
[----:B------:R-:W-:Y:S01]  /*25330*/  ISETP.GE.U32.AND P2, PT, R0, 0x7ffffea1, PT ;  /* 0x7ffffea10000780c */ /* 0x000fe20003f46070 */
[----:B------:R1:W-:Y:S01]  /*25340*/  LDGSTS.E [R238+0x6be00], [R246.64], !P6 ;  /* 0x6be00000f6ee7fae */ /* 0x0003e2000f121844 */
[----:B------:R-:W-:-:S04]  /*25350*/  IADD3 R0, R223, -0xe4, RZ ;  /* 0xffffff1cdf007810 */ /* 0x000fc80007ffe0ff */
[----:B------:R-:W-:Y:S01]  /*25360*/  ISETP.GE.U32.AND P3, PT, R0, 0x7ffffe9d, PT ;  /* 0x7ffffe9d0000780c */ /* 0x000fe20003f66070 */
[----:B------:R1:W-:Y:S04]  /*25370*/  LDGSTS.E [R238+0x6d800], [R92.64], !P0 ;  /* 0x6d8000005cee7fae */ /* 0x0003e8000c121844 */
[----:B------:R1:W-:Y:S04]  /*25380*/  LDGSTS.E [R238+0x6da00], [R76.64], !P0 ;  /* 0x6da000004cee7fae */ /* 0x0003e8000c121844 */
[----:B------:R2:W-:Y:S01]  /*25390*/  LDGSTS.E [R238+0x6dc00], [R60.64], !P0 ;  /* 0x6dc000003cee7fae */ /* 0x0005e2000c121844 */
[----:B------:R-:W-:-:S03]  /*253a0*/  IADD3 R0, R223, -0xe8, RZ ;  /* 0xffffff18df007810 */ /* 0x000fc60007ffe0ff */
[----:B------:R4:W-:Y:S01]  /*253b0*/  LDGSTS.E [R238+0x6de00], [R14.64], !P0 ;  /* 0x6de000000eee7fae */ /* 0x0009e2000c121844 */
[----:B------:R-:W-:-:S03]  /*253c0*/  ISETP.GE.U32.AND P1, PT, R0, 0x7ffffe99, PT ;  /* 0x7ffffe990000780c */ /* 0x000fc60003f26070 */
[----:B------:R-:W1:Y:S01]  /*253d0*/  S2R R239, SR_TID.X ;  /* 0x0000000000ef7919 */ /* 0x000e620000002100 */
[----:B------:R-:W-:Y:S01]  /*253e0*/  IADD3 R0, R223, -0xec, RZ ;  /* 0xffffff14df007810 */ /* 0x000fe20007ffe0ff */
[----:B------:R-:W-:-:S03]  /*253f0*/  IMAD.MOV.U32 R222, RZ, RZ, c[0x0][0x180] ;  /* 0x00006000ffde7624 */ /* 0x000fc600078e00ff */
[----:B------:R-:W-:Y:S02]  /*25400*/  ISETP.GE.U32.AND P4, PT, R0, 0x7ffffe95, PT ;  /* 0x7ffffe950000780c */ /* 0x000fe40003f86070 */
[C---:B------:R-:W-:Y:S02]  /*25410*/  IADD3 R0, R223.reuse, -0xf0, RZ ;  /* 0xffffff10df007810 */ /* 0x040fe40007ffe0ff */
[----:B------:R-:W-:Y:S02]  /*25420*/  IADD3 R222, R222, -0x80, RZ ;  /* 0xffffff80dede7810 */ /* 0x000fe40007ffe0ff */
[----:B------:R-:W-:Y:S02]  /*25430*/  ISETP.GE.U32.AND P5, PT, R0, 0x7ffffe91, PT ;  /* 0x7ffffe910000780c */ /* 0x000fe40003fa6070 */
[----:B------:R-:W-:-:S04]  /*25440*/  IADD3 R0, R223, -0xf4, RZ ;  /* 0xffffff0cdf007810 */ /* 0x000fc80007ffe0ff */
[----:B------:R-:W-:Y:S02]  /*25450*/  ISETP.GE.U32.AND P6, PT, R0, 0x7ffffe8d, PT ;  /* 0x7ffffe8d0000780c */ /* 0x000fe40003fc6070 */
[----:B-1----:R-:W-:Y:S01]  /*25460*/  LOP3.LUT R239, R239, 0x7f, RZ, 0xc0, !PT ;  /* 0x0000007fefef7812 */ /* 0x002fe200078ec0ff */
[----:B--2---:R-:W-:-:S04]  /*25470*/  IMAD.WIDE R60, R252, 0x4, R30 ;  /* 0x00000004fc3c7825 */ /* 0x004fc800078e021e */
[C---:B------:R-:W-:Y:S01]  /*25480*/  IMAD.WIDE R46, R252.reuse, 0x4, R46 ;  /* 0x00000004fc2e7825 */ /* 0x040fe200078e022e */
[----:B------:R1:W-:Y:S03]  /*25490*/  STL.64 [R1+0x918], R60 ;  /* 0x0009183c01007387 */ /* 0x0003e60000100a00 */
[C---:B------:R-:W-:Y:S01]  /*254a0*/  IMAD.WIDE R30, R252.reuse, 0x4, R62 ;  /* 0x00000004fc1e7825 */ /* 0x040fe200078e023e */
[----:B------:R1:W-:Y:S03]  /*254b0*/  LDGSTS.E [R238+0x6f800], [R60.64], !P2 ;  /* 0x6f8000003cee7fae */ /* 0x0003e6000d121844 */
[----:B----4-:R-:W-:Y:S01]  /*254c0*/  IMAD.WIDE R14, R252, 0x4, R78 ;  /* 0x00000004fc0e7825 */ /* 0x010fe200078e024e */
[----:B------:R3:W-:Y:S04]  /*254d0*/  STL.64 [R1+0x960], R46 ;  /* 0x0009602e01007387 */ /* 0x0007e80000100a00 */
[----:B------:R3:W-:Y:S04]  /*254e0*/  LDGSTS.E [R238+0x6fa00], [R46.64], !P2 ;  /* 0x6fa000002eee7fae */ /* 0x0007e8000d121844 */
[----:B------:R2:W-:Y:S04]  /*254f0*/  STL.64 [R1+0x968], R30 ;  /* 0x0009681e01007387 */ /* 0x0005e80000100a00 */
[----:B------:R2:W-:Y:S04]  /*25500*/  LDGSTS.E [R238+0x6fc00], [R30.64], !P2 ;  /* 0x6fc000001eee7fae */ /* 0x0005e8000d121844 */
[----:B------:R4:W-:Y:S04]  /*25510*/  STL.64 [R1+0x970], R14 ;  /* 0x0009700e01007387 */ /* 0x0009e80000100a00 */
[----:B------:R4:W-:Y:S01]  /*25520*/  LDGSTS.E [R238+0x6fe00], [R14.64], !P2 ;  /* 0x6fe000000eee7fae */ /* 0x0009e2000d121844 */
[----:B------:R-:W-:Y:S01]  /*25530*/  ISETP.GE.AND P0, PT, R239, R222, PT ;  /* 0x000000deef00720c */ /* 0x000fe20003f06270 */
[----:B------:R-:W-:Y:S01]  /*25540*/  IMAD.MOV.U32 R222, RZ, RZ, c[0x0][0x180] ;  /* 0x00006000ffde7624 */ /* 0x000fe200078e00ff */
[----:B------:R-:W-:-:S04]  /*25550*/  IADD3 R0, R223, -0xf8, RZ ;  /* 0xffffff08df007810 */ /* 0x000fc80007ffe0ff */
[----:B------:R-:W-:Y:S02]  /*25560*/  IADD3 R222, R222, 0x7f, RZ ;  /* 0x0000007fdede7810 */ /* 0x000fe40007ffe0ff */
[----:B------:R-:W-:Y:S02]  /*25570*/  ISETP.GE.U32.AND P2, PT, R0, 0x7ffffe89, PT ;  /* 0x7ffffe890000780c */ /* 0x000fe40003f46070 */
[----:B------:R-:W-:Y:S02]  /*25580*/  SEL R0, RZ, 0x4, P0 ;  /* 0x00000004ff007807 */ /* 0x000fe40000000000 */
[----:B------:R-:W-:Y:S02]  /*25590*/  ISETP.GT.AND P0, PT, R222, 0xff, PT ;  /* 0x000000ffde00780c */ /* 0x000fe40003f04270 */
[----:B------:R-:W-:Y:S02]  /*255a0*/  IADD3 R244, R223, -0xfc, RZ ;  /* 0xffffff04dff47810 */ /* 0x000fe40007ffe0ff */
[----:B------:R-:W-:Y:S01]  /*255b0*/  SEL R0, R0, RZ, P0 ;  /* 0x000000ff00007207 */ /* 0x000fe20000000000 */
[----:B-1----:R-:W-:-:S05]  /*255c0*/  IMAD.WIDE R60, R252, 0x4, R94 ;  /* 0x00000004fc3c7825 */ /* 0x002fca00078e025e */
[----:B------:R1:W-:Y:S04]  /*255d0*/  STL.64 [R1+0x978], R60 ;  /* 0x0009783c01007387 */ /* 0x0003e80000100a00 */
[----:B------:R1:W-:Y:S01]  /*255e0*/  LDGSTS.E [R238+0x71800], [R60.64], !P3 ;  /* 0x718000003cee7fae */ /* 0x0003e2000d921844 */
[----:B---3--:R-:W-:-:S04]  /*255f0*/  IMAD.WIDE R46, R252, 0x4, R110 ;  /* 0x00000004fc2e7825 */ /* 0x008fc800078e026e */
[C---:B--2---:R-:W-:Y:S01]  /*25600*/  IMAD.WIDE R30, R252.reuse, 0x4, R126 ;  /* 0x00000004fc1e7825 */ /* 0x044fe200078e027e */
[----:B------:R2:W-:Y:S03]  /*25610*/  STL.64 [R1+0x9d0], R46 ;  /* 0x0009d02e01007387 */ /* 0x0005e60000100a00 */
[C---:B----4-:R-:W-:Y:S01]  /*25620*/  IMAD.WIDE R14, R252.reuse, 0x4, R142 ;  /* 0x00000004fc0e7825 */ /* 0x050fe200078e028e */
[----:B------:R2:W-:Y:S03]  /*25630*/  LDGSTS.E [R238+0x71a00], [R46.64], !P3 ;  /* 0x71a000002eee7fae */ /* 0x0005e6000d921844 */
[C---:B-1----:R-:W-:Y:S01]  /*25640*/  IMAD.WIDE R60, R252.reuse, 0x4, R158 ;  /* 0x00000004fc3c7825 */ /* 0x042fe200078e029e */
[----:B------:R1:W-:Y:S04]  /*25650*/  STL.64 [R1+0x9d8], R30 ;  /* 0x0009d81e01007387 */ /* 0x0003e80000100a00 */
[----:B------:R1:W-:Y:S01]  /*25660*/  LDGSTS.E [R238+0x71c00], [R30.64], !P3 ;  /* 0x71c000001eee7fae */ /* 0x0003e2000d921844 */
[----:B--2---:R-:W-:-:S03]  /*25670*/  IMAD.WIDE R46, R252, 0x4, R174 ;  /* 0x00000004fc2e7825 */ /* 0x004fc600078e02ae */
[----:B------:R2:W-:Y:S04]  /*25680*/  STL.64 [R1+0x11e8], R14 ;  /* 0x0011e80e01007387 */ /* 0x0005e80000100a00 */
[----:B------:R2:W-:Y:S01]  /*25690*/  LDGSTS.E [R238+0x71e00], [R14.64], !P3 ;  /* 0x71e000000eee7fae */ /* 0x0005e2000d921844 */
[----:B-1----:R-:W-:-:S03]  /*256a0*/  IMAD.WIDE R30, R252, 0x4, R190 ;  /* 0x00000004fc1e7825 */ /* 0x002fc600078e02be */
[----:B------:R1:W-:Y:S04]  /*256b0*/  STL.64 [R1+0x1270], R60 ;  /* 0x0012703c01007387 */ /* 0x0003e80000100a00 */
[----:B------:R-:W-:Y:S01]  /*256c0*/  STL.64 [R1+0x1bf0], R46 ;  /* 0x001bf02e01007387 */ /* 0x000fe20000100a00 */
[----:B--2---:R-:W-:-:S03]  /*256d0*/  IMAD.WIDE R14, R252, 0x4, R206 ;  /* 0x00000004fc0e7825 */ /* 0x004fc600078e02ce */
[----:B------:R-:W-:Y:S04]  /*256e0*/  STL.64 [R1+0x1bf8], R30 ;  /* 0x001bf81e01007387 */ /* 0x000fe80000100a00 */
[----:B------:R1:W-:Y:S04]  /*256f0*/  LDGSTS.E [R238+0x73800], [R60.64], !P1 ;  /* 0x738000003cee7fae */ /* 0x0003e8000c921844 */
[----:B------:R2:W-:Y:S04]  /*25700*/  STL.64 [R1+0x1c00], R14 ;  /* 0x001c000e01007387 */ /* 0x0005e80000100a00 */
[----:B------:R3:W-:Y:S04]  /*25710*/  LDGSTS.E [R238+0x73a00], [R46.64], !P1 ;  /* 0x73a000002eee7fae */ /* 0x0007e8000c921844 */
[----:B-1----:R-:W4:Y:S04]  /*25720*/  LDL.LU.64 R60, [R1+0x430] ;  /* 0x00043000013c7983 */ /* 0x002f280000300a00 */
[----:B------:R-:W4:Y:S04]  /*25730*/  LDL.LU.64 R76, [R1+0x3f0] ;  /* 0x0003f000014c7983 */ /* 0x000f280000300a00 */
        /* <DEDUP_REMOVED lines=9> */
[----:B------:R1:W-:Y:S04]  /*257d0*/  LDGSTS.E [R238+0x73c00], [R30.64], !P1 ;  /* 0x73c000001eee7fae */ /* 0x0003e8000c921844 */
[----:B------:R-:W4:Y:S04]  /*257e0*/  LDL.LU.64 R236, [R1+0x1480] ;  /* 0x0014800001ec7983 */ /* 0x000f280000300a00 */
[----:B------:R2:W-:Y:S04]  /*257f0*/  LDGSTS.E [R238+0x73e00], [R14.64], !P1 ;  /* 0x73e000000eee7fae */ /* 0x0005e8000c921844 */
[----:B--2---:R-:W2:Y:S04]  /*25800*/  LDL.LU.64 R14, [R1+0x1470] ;  /* 0x00147000010e7983 */ /* 0x004ea80000300a00 */
[----:B-1----:R-:W2:Y:S04]  /*25810*/  LDL.LU.64 R30, [R1+0x1468] ;  /* 0x00146800011e7983 */ /* 0x002ea80000300a00 */
[----:B---3--:R-:W3:Y:S04]  /*25820*/  LDL.LU.64 R46, [R1+0x1460] ;  /* 0x00146000012e7983 */ /* 0x008ee80000300a00 */
[----:B------:R-:W2:Y:S04]  /*25830*/  LDL.LU.64 R62, [R1+0x1450] ;  /* 0x00145000013e7983 */ /* 0x000ea80000300a00 */
[----:B------:R-:W2:Y:S04]  /*25840*/  LDL.LU.64 R78, [R1+0x1448] ;  /* 0x00144800014e7983 */ /* 0x000ea80000300a00 */
[----:B------:R-:W2:Y:S04]  /*25850*/  LDL.LU.64 R94, [R1+0x1440] ;  /* 0x00144000015e7983 */ /* 0x000ea80000300a00 */
[----:B------:R-:W2:Y:S04]  /*25860*/  LDL.LU.64 R110, [R1+0x1430] ;  /* 0x00143000016e7983 */ /* 0x000ea80000300a00 */
[----:B------:R-:W2:Y:S04]  /*25870*/  LDL.LU.64 R126, [R1+0x1428] ;  /* 0x00142800017e7983 */ /* 0x000ea80000300a00 */
[----:B------:R-:W2:Y:S04]  /*25880*/  LDL.LU.64 R142, [R1+0x1420] ;  /* 0x00142000018e7983 */ /* 0x000ea80000300a00 */
[----:B------:R-:W2:Y:S04]  /*25890*/  LDL.LU.64 R158, [R1+0x1410] ;  /* 0x00141000019e7983 */ /* 0x000ea80000300a00 */
[----:B------:R-:W3:Y:S01]  /*258a0*/  LDL.LU.64 R174, [R1+0x1408] ;  /* 0x0014080001ae7983 */ /* 0x000ee20000300a00 */
[----:B------:R-:W-:-:S03]  /*258b0*/  ISETP.NE.U32.AND P0, PT, R0, RZ, PT ;  /* 0x000000ff0000720c */ /* 0x000fc60003f05070 */
[----:B------:R-:W3:Y:S01]  /*258c0*/  LDL.LU.64 R190, [R1+0x1400] ;  /* 0x0014000001be7983 */ /* 0x000ee20000300a00 */
[----:B------:R-:W-:-:S03]  /*258d0*/  IADD3 R0, R223, -0x100, RZ ;  /* 0xffffff00df007810 */ /* 0x000fc60007ffe0ff */
[----:B------:R-:W3:Y:S01]  /*258e0*/  LDL.LU.64 R206, [R1+0x13f0] ;  /* 0x0013f00001ce7983 */ /* 0x000ee20000300a00 */
[----:B------:R-:W-:Y:S02]  /*258f0*/  ISETP.GE.U32.AND P3, PT, R244, 0x7ffffe85, PT ;  /* 0x7ffffe85f400780c */ /* 0x000fe40003f66070 */
[----:B------:R-:W-:Y:S01]  /*25900*/  SHF.L.U32 R244, R239, 0x2, RZ ;  /* 0x00000002eff47819 */ /* 0x000fe200000006ff */
[----:B------:R-:W3:Y:S04]  /*25910*/  LDL.LU.64 R222, [R1+0x13e8] ;  /* 0x0013e80001de7983 */ /* 0x000ee80000300a00 */
[----:B------:R-:W3:Y:S01]  /*25920*/  LDL.LU.64 R238, [R1+0x13e0] ;  /* 0x0013e00001ee7983 */ /* 0x000ee20000300a00 */
[----:B------:R-:W-:Y:S01]  /*25930*/  IADD3 R245, R244, 0x100000, RZ ;  /* 0x00100000f4f57810 */ /* 0x000fe20007ffe0ff */
[----:B------:R-:W-:-:S04]  /*25940*/  IMAD.MOV.U32 R245, RZ, RZ, c[0x0][0x18c] ;  /* 0x00006300fff57624 */ /* 0x000fc800078e00ff */
[----:B------:R-:W-:-:S04]  /*25950*/  IMAD.SHL.U32 R245, R245, 0x80, RZ ;  /* 0x00000080f5f57824 */ /* 0x000fc800078e00ff */
[----:B----4-:R-:W-:-:S04]  /*25960*/  IMAD.WIDE R60, R245, 0x4, R60 ;  /* 0x00000004f53c7825 */ /* 0x010fc800078e023c */
[C---:B------:R-:W-:Y:S01]  /*25970*/  IMAD.WIDE R76, R245.reuse, 0x4, R76 ;  /* 0x00000004f54c7825 */ /* 0x040fe200078e024c */
[----:B------:R1:W-:Y:S03]  /*25980*/  STL.64 [R1+0x2f98], R60 ;  /* 0x002f983c01007387 */ /* 0x0003e60000100a00 */
[----:B------:R-:W-:-:S04]  /*25990*/  IMAD.WIDE R92, R245, 0x4, R92 ;  /* 0x00000004f55c7825 */ /* 0x000fc800078e025c */
[C---:B------:R-:W-:Y:S01]  /*259a0*/  IMAD.WIDE R108, R252.reuse, 0x4, R108 ;  /* 0x00000004fc6c7825 */ /* 0x040fe200078e026c */
[----:B-1----:R-:W4:Y:S03]  /*259b0*/  LDL.LU.64 R60, [R1+0x36c8] ;  /* 0x0036c800013c7983 */ /* 0x002f260000300a00 */
[C---:B------:R-:W-:Y:S01]  /*259c0*/  IMAD.WIDE R124, R252.reuse, 0x4, R124 ;  /* 0x00000004fc7c7825 */ /* 0x040fe200078e027c */
[----:B------:R1:W-:Y:S03]  /*259d0*/  STL.64 [R1+0x2fa0], R76 ;  /* 0x002fa04c01007387 */ /* 0x0003e60000100a00 */
[----:B------:R-:W-:-:S04]  /*259e0*/  IMAD.WIDE R140, R252, 0x4, R140 ;  /* 0x00000004fc8c7825 */ /* 0x000fc800078e028c */
[C---:B------:R-:W-:Y:S01]  /*259f0*/  IMAD.WIDE R156, R252.reuse, 0x4, R156 ;  /* 0x00000004fc9c7825 */ /* 0x040fe200078e029c */
[----:B-1----:R-:W4:Y:S04]  /*25a00*/  LDL.LU.64 R76, [R1+0x36c0] ;  /* 0x0036c000014c7983 */ /* 0x002f280000300a00 */
[----:B------:R1:W-:Y:S01]  /*25a10*/  STL.64 [R1+0x2fb0], R92 ;  /* 0x002fb05c01007387 */ /* 0x0003e20000100a00 */
[----:B------:R-:W-:-:S04]  /*25a20*/  IMAD.WIDE R172, R252, 0x4, R172 ;  /* 0x00000004fcac7825 */ /* 0x000fc800078e02ac */
[C---:B------:R-:W-:Y:S01]  /*25a30*/  IMAD.WIDE R188, R252.reuse, 0x4, R188 ;  /* 0x00000004fcbc7825 */ /* 0x040fe200078e02bc */
[----:B-1----:R-:W4:Y:S04]  /*25a40*/  LDL.LU.64 R92, [R1+0x36b8] ;  /* 0x0036b800015c7983 */ /* 0x002f280000300a00 */
[----:B------:R1:W-:Y:S01]  /*25a50*/  STL.64 [R1+0x1c60], R108 ;  /* 0x001c606c01007387 */ /* 0x0003e20000100a00 */
[----:B------:R-:W-:-:S03]  /*25a60*/  IMAD.WIDE R204, R252, 0x4, R204 ;  /* 0x00000004fccc7825 */ /* 0x000fc600078e02cc */
        /* <DEDUP_REMOVED lines=8> */
[----:B--2---:R-:W-:-:S03]  /*25af0*/  IMAD.WIDE R14, R252, 0x4, R14 ;  /* 0x00000004fc0e7825 */ /* 0x004fc600078e020e */
[----:B-1----:R-:W2:Y:S04]  /*25b00*/  LDL.LU.64 R156, [R1+0x3698] ;  /* 0x00369800019c7983 */ /* 0x002ea80000300a00 */
[----:B------:R1:W-:Y:S01]  /*25b10*/  STL.64 [R1+0x1e80], R172 ;  /* 0x001e80ac01007387 */ /* 0x0003e20000100a00 */
[----:B------:R-:W-:-:S03]  /*25b20*/  IMAD.WIDE R30, R252, 0x4, R30 ;  /* 0x00000004fc1e7825 */ /* 0x000fc600078e021e */
[----:B-1----:R-:W2:Y:S04]  /*25b30*/  LDL.LU.64 R172, [R1+0x3690] ;  /* 0x0036900001ac7983 */ /* 0x002ea80000300a00 */
[----:B------:R1:W-:Y:S01]  /*25b40*/  STL.64 [R1+0x1f18], R188 ;  /* 0x001f18bc01007387 */ /* 0x0003e20000100a00 */
[----:B---3--:R-:W-:-:S03]  /*25b50*/  IMAD.WIDE R46, R252, 0x4, R46 ;  /* 0x00000004fc2e7825 */ /* 0x008fc600078e022e */
[----:B-1----:R-:W3:Y:S04]  /*25b60*/  LDL.LU.64 R188, [R1+0x3688] ;  /* 0x0036880001bc7983 */ /* 0x002ee80000300a00 */
[----:B------:R1:W-:Y:S01]  /*25b70*/  STL.64 [R1+0x1c48], R204 ;  /* 0x001c48cc01007387 */ /* 0x0003e20000100a00 */
[----:B------:R-:W-:-:S03]  /*25b80*/  IMAD.WIDE R62, R252, 0x4, R62 ;  /* 0x00000004fc3e7825 */ /* 0x000fc600078e023e */
[----:B-1----:R-:W2:Y:S04]  /*25b90*/  LDL.LU.64 R204, [R1+0x3680] ;  /* 0x0036800001cc7983 */ /* 0x002ea80000300a00 */
        /* <DEDUP_REMOVED lines=33> */
[----:B------:R1:W-:Y:S04]  /*25db0*/  STL.64 [R1+0x1e48], R158 ;  /* 0x001e489e01007387 */ /* 0x0003e80000100a00 */
        /* <DEDUP_REMOVED lines=12> */
[----:B-1----:R-:W2:Y:S04]  /*25e80*/  LDL.64 R34, [R1+0x1c50] ;  /* 0x001c500001227983 */ /* 0x002ea80000100a00 */
[----:B------:R-:W-:Y:S04]  /*25e90*/  STL.64 [R1+0x3698], R18 ;  /* 0x0036981201007387 */ /* 0x000fe80000100a00 */
        /* <DEDUP_REMOVED lines=9> */
[----:B------:R1:W-:Y:S04]  /*25f30*/  STL.64 [R1+0x3648], R112 ;  /* 0x0036487001007387 */ /* 0x0003e80000100a00 */
[----:B-1----:R-:W2:Y:S04]  /*25f40*/  LDL.64 R112, [R1+0x1c60] ;  /* 0x001c600001707983 */ /* 0x002ea80000100a00 */
[----:B------:R1:W-:Y:S04]  /*25f50*/  STL.64 [R1+0x3640], R96 ;  /* 0x0036406001007387 */ /* 0x0003e80000100a00 */
[----:B-1----:R-:W3:Y:S04]  /*25f60*/  LDL.64 R96, [R1+0x1c48] ;  /* 0x001c480001607983 */ /* 0x002ee80000100a00 */
[----:B------:R-:W-:Y:S04]  /*25f70*/  STL.64 [R1+0x3638], R80 ;  /* 0x0036385001007387 */ /* 0x000fe80000100a00 */
[----:B------:R1:W-:Y:S04]  /*25f80*/  STL.64 [R1+0x3630], R64 ;  /* 0x0036304001007387 */ /* 0x0003e80000100a00 */
[----:B-1----:R-:W4:Y:S04]  /*25f90*/  LDL.64 R64, [R1+0x1c58] ;  /* 0x001c580001407983 */ /* 0x002f280000100a00 */
[----:B------:R1:W-:Y:S04]  /*25fa0*/  STL.64 [R1+0x3628], R48 ;  /* 0x0036283001007387 */ /* 0x0003e80000100a00 */
[----:B-1----:R-:W4:Y:S04]  /*25fb0*/  LDL.64 R48, [R1+0x1cd0] ;  /* 0x001cd00001307983 */ /* 0x002f280000100a00 */
[----:B------:R1:W-:Y:S04]  /*25fc0*/  STL.64 [R1+0x3620], R32 ;  /* 0x0036202001007387 */ /* 0x0003e80000100a00 */
[----:B-1----:R-:W4:Y:S04]  /*25fd0*/  LDL.64 R32, [R1+0x1cd8] ;  /* 0x001cd80001207983 */ /* 0x002f280000100a00 */
[----:B------:R1:W-:Y:S04]  /*25fe0*/  STL.64 [R1+0x3618], R16 ;  /* 0x0036181001007387 */ /* 0x0003e80000100a00 */
[----:B-1----:R-:W4:Y:S04]  /*25ff0*/  LDL.64 R16, [R1+0x1cc8] ;  /* 0x001cc80001107983 */ /* 0x002f280000100a00 */
[----:B------:R1:W-:Y:S04]  /*26000*/  STL.64 [R1+0x3610], R242 ;  /* 0x003610f201007387 */ /* 0x0003e80000100a00 */
[----:B------:R-:W4:Y:S04]  /*26010*/  LDL.64 R18, [R1+0x1d80] ;  /* 0x001d800001127983 */ /* 0x000f280000100a00 */
[----:B------:R-:W4:Y:S04]  /*26020*/  LDL.64 R4, [R1+0x1d48] ;  /* 0x001d480001047983 */ /* 0x000f280000100a00 */
[----:B-1----:R-:W4:Y:S04]  /*26030*/  LDL.64 R242, [R1+0x1cf8] ;  /* 0x001cf80001f27983 */ /* 0x002f280000100a00 */
[----:B------:R-:W4:Y:S04]  /*26040*/  LDL.64 R160, [R1+0x1d50] ;  /* 0x001d500001a07983 */ /* 0x000f280000100a00 */
[----:B------:R-:W1:Y:S04]  /*26050*/  S2R R252, SR_TID.X ;  /* 0x0000000000fc7919 */ /* 0x000e680000002100 */
[----:B------:R-:W4:Y:S04]  /*26060*/  LDL.64 R240, [R1+0x1d58] ;  /* 0x001d580001f07983 */ /* 0x000f280000100a00 */
[----:B------:R-:W4:Y:S04]  /*26070*/  LDL.64 R224, [R1+0x1e00] ;  /* 0x001e000001e07983 */ /* 0x000f280000100a00 */
[----:B------:R-:W4:Y:S04]  /*26080*/  LDL.64 R208, [R1+0x1dc8] ;  /* 0x001dc80001d07983 */ /* 0x000f280000100a00 */
[----:B------:R-:W4:Y:S04]  /*26090*/  LDL.64 R192, [R1+0x1dd0] ;  /* 0x001dd00001c07983 */ /* 0x000f280000100a00 */
[----:B------:R-:W4:Y:S01]  /*260a0*/  LDL.64 R128, [R1+0x1de0] ;  /* 0x001de00001807983 */ /* 0x000f220000100a00 */
[----:B-1----:R-:W-:-:S03]  /*260b0*/  LOP3.LUT R252, R252, 0x7f, RZ, 0xc0, !PT ;  /* 0x0000007ffcfc7812 */ /* 0x002fc600078ec0ff */
[----:B------:R-:W4:Y:S02]  /*260c0*/  LDL.64 R144, [R1+0x1e80] ;  /* 0x001e800001907983 */ /* 0x000f240000100a00 */
[----:B------:R-:W-:Y:S02]  /*260d0*/  IMAD.SHL.U32 R252, R252, 0x4, RZ ;  /* 0x00000004fcfc7824 */ /* 0x000fe400078e00ff */
[----:B------:R-:W4:Y:S04]  /*260e0*/  LDL.64 R176, [R1+0x1e48] ;  /* 0x001e480001b07983 */ /* 0x000f280000100a00 */
[----:B------:R1:W-:Y:S01]  /*260f0*/  STL.64 [R1+0x3608], R250 ;  /* 0x003608fa01007387 */ /* 0x0003e20000100a00 */
[----:B------:R-:W-:-:S03]  /*26100*/  LOP3.LUT R81, R252, 0x60, RZ, 0x3c, !PT ;  /* 0x00000060fc517812 */ /* 0x000fc600078e3cff */
[----:B------:R1:W-:Y:S04]  /*26110*/  STL.64 [R1+0x3600], R248 ;  /* 0x003600f801007387 */ /* 0x0003e80000100a00 */
[----:B------:R1:W-:Y:S04]  /*26120*/  STL.64 [R1+0x35f8], R246 ;  /* 0x0035f8f601007387 */ /* 0x0003e80000100a00 */
[----:B-1----:R-:W4:Y:S04]  /*26130*/  LDL.64 R250, [R1+0x1ed0] ;  /* 0x001ed00001fa7983 */ /* 0x002f280000100a00 */
[----:B------:R-:W4:Y:S04]  /*26140*/  LDL.64 R248, [R1+0x1e68] ;  /* 0x001e680001f87983 */ /* 0x000f280000100a00 */
[----:B------:R-:W4:Y:S04]  /*26150*/  LDL.64 R246, [R1+0x1e58] ;  /* 0x001e580001f67983 */ /* 0x000f280000100a00 */
[----:B--2---:R1:W-:Y:S04]  /*26160*/  LDGSTS.E [R81+0x75800], [R112.64], !P4 ;  /* 0x7580000070517fae */ /* 0x0043e8000e121844 */
[----:B-1----:R-:W2:Y:S04]  /*26170*/  LDL.64 R112, [R1+0x1f18] ;  /* 0x001f180001707983 */ /* 0x002ea80000100a00 */
[----:B---3--:R1:W-:Y:S04]  /*26180*/  LDGSTS.E [R81+0x75a00], [R96.64], !P4 ;  /* 0x75a0000060517fae */ /* 0x0083e8000e121844 */
[----:B------:R3:W-:Y:S04]  /*26190*/  LDGSTS.E [R81+0x75c00], [R34.64], !P4 ;  /* 0x75c0000022517fae */ /* 0x0007e8000e121844 */
[----:B-1----:R-:W2:Y:S04]  /*261a0*/  LDL.64 R96, [R1+0x1ee0] ;  /* 0x001ee00001607983 */ /* 0x002ea80000100a00 */
[----:B---3--:R-:W3:Y:S04]  /*261b0*/  LDL.LU.64 R34, [R1+0x36a0] ;  /* 0x0036a00001227983 */ /* 0x008ee80000300a00 */
[----:B----4-:R1:W-:Y:S04]  /*261c0*/  LDGSTS.E [R81+0x75e00], [R64.64], !P4 ;  /* 0x75e0000040517fae */ /* 0x0103e8000e121844 */
[----:B-1----:R-:W4:Y:S04]  /*261d0*/  LDL.64 R64, [R1+0x1ef0] ;  /* 0x001ef00001407983 */ /* 0x002f280000100a00 */
[----:B------:R1:W-:Y:S04]  /*261e0*/  LDGSTS.E [R81+0x77800], [R242.64], !P5 ;  /* 0x77800000f2517fae */ /* 0x0003e8000e921844 */
[----:B------:R1:W-:Y:S04]  /*261f0*/  LDGSTS.E [R81+0x77a00], [R16.64], !P5 ;  /* 0x77a0000010517fae */ /* 0x0003e8000e921844 */
[----:B------:R1:W-:Y:S04]  /*26200*/  LDGSTS.E [R81+0x77c00], [R48.64], !P5 ;  /* 0x77c0000030517fae */ /* 0x0003e8000e921844 */
[----:B------:R1:W-:Y:S04]  /*26210*/  LDGSTS.E [R81+0x77e00], [R32.64], !P5 ;  /* 0x77e0000020517fae */ /* 0x0003e8000e921844 */
[----:B------:R1:W-:Y:S04]  /*26220*/  LDGSTS.E [R81+0x79800], [R18.64], !P6 ;  /* 0x7980000012517fae */ /* 0x0003e8000f121844 */
[----:B-1----:R-:W3:Y:S04]  /*26230*/  LDL.64 R48, [R1+0x2f98] ;  /* 0x002f980001307983 */ /* 0x002ee80000100a00 */
[----:B------:R-:W3:Y:S04]  /*26240*/  LDL.LU.64 R16, [R1+0x370] ;  /* 0x0003700001107983 */ /* 0x000ee80000300a00 */
[----:B------:R-:W3:Y:S04]  /*26250*/  LDL.64 R242, [R1+0x2fa0] ;  /* 0x002fa00001f27983 */ /* 0x000ee80000100a00 */
[----:B------:R-:W3:Y:S04]  /*26260*/  LDL.64 R32, [R1+0x2fb0] ;  /* 0x002fb00001207983 */ /* 0x000ee80000100a00 */
[----:B------:R-:W3:Y:S04]  /*26270*/  LDL.LU.64 R18, [R1+0x3698] ;  /* 0x0036980001127983 */ /* 0x000ee80000300a00 */
[----:B------:R1:W-:Y:S04]  /*26280*/  LDGSTS.E [R81+0x79a00], [R4.64], !P6 ;  /* 0x79a0000004517fae */ /* 0x0003e8000f121844 */
[----:B------:R1:W-:Y:S04]  /*26290*/  LDGSTS.E [R81+0x79c00], [R160.64], !P6 ;  /* 0x79c00000a0517fae */ /* 0x0003e8000f121844 */
[----:B------:R-:W1:Y:S04]  /*262a0*/  S2R R252, SR_TID.X ;  /* 0x0000000000fc7919 */ /* 0x000e680000002100 */
[----:B-1----:R-:W3:Y:S04]  /*262b0*/  LDL.LU.64 R4, [R1+0x3690] ;  /* 0x0036900001047983 */ /* 0x002ee80000300a00 */
[----:B------:R-:W3:Y:S01]  /*262c0*/  LDL.LU.64 R160, [R1+0x330] ;  /* 0x0003300001a07983 */ /* 0x000ee20000300a00 */
[----:B------:R-:W-:-:S03]  /*262d0*/  ISETP.GE.U32.AND P1, PT, R0, 0x7ffffe81, PT ;  /* 0x7ffffe810000780c */ /* 0x000fc60003f26070 */
[----:B------:R1:W-:Y:S04]  /*262e0*/  LDGSTS.E [R81+0x79e00], [R240.64], !P6 ;  /* 0x79e00000f0517fae */ /* 0x0003e8000f121844 */
[----:B------:R1:W-:Y:S04]  /*262f0*/  LDGSTS.E [R81+0x7b800], [R224.64], !P2 ;  /* 0x7b800000e0517fae */ /* 0x0003e8000d121844 */
[----:B------:R1:W-:Y:S04]  /*26300*/  LDGSTS.E [R81+0x7ba00], [R208.64], !P2 ;  /* 0x7ba00000d0517fae */ /* 0x0003e8000d121844 */
[----:B------:R1:W-:Y:S01]  /*26310*/  LDGSTS.E [R81+0x7bc00], [R192.64], !P2 ;  /* 0x7bc00000c0517fae */ /* 0x0003e2000d121844 */
[----:B------:R-:W-:-:S03]  /*26320*/  LOP3.LUT R252, R252, 0x7f, RZ, 0xc0, !PT ;  /* 0x0000007ffcfc7812 */ /* 0x000fc600078ec0ff */
[----:B-1----:R-:W3:Y:S04]  /*26330*/  LDL.LU.64 R240, [R1+0x3688] ;  /* 0x0036880001f07983 */ /* 0x002ee80000300a00 */
[----:B------:R1:W-:Y:S04]  /*26340*/  LDGSTS.E [R81+0x7be00], [R128.64], !P2 ;  /* 0x7be0000080517fae */ /* 0x0003e8000d121844 */
[----:B------:R-:W3:Y:S04]  /*26350*/  LDL.LU.64 R224, [R1+0x3680] ;  /* 0x0036800001e07983 */ /* 0x000ee80000300a00 */
[----:B------:R1:W-:Y:S04]  /*26360*/  LDGSTS.E [R81+0x7d800], [R144.64], !P3 ;  /* 0x7d80000090517fae */ /* 0x0003e8000d921844 */
[----:B------:R-:W3:Y:S04]  /*26370*/  LDL.LU.64 R208, [R1+0x3678] ;  /* 0x0036780001d07983 */ /* 0x000ee80000300a00 */
[----:B------:R1:W-:Y:S04]  /*26380*/  LDGSTS.E [R81+0x7da00], [R176.64], !P3 ;  /* 0x7da00000b0517fae */ /* 0x0003e8000d921844 */
[----:B------:R-:W3:Y:S04]  /*26390*/  LDL.LU.64 R192, [R1+0x3670] ;  /* 0x0036700001c07983 */ /* 0x000ee80000300a00 */
[----:B------:R2:W-:Y:S04]  /*263a0*/  LDGSTS.E [R81+0x7dc00], [R246.64], !P3 ;  /* 0x7dc00000f6517fae */ /* 0x0005e8000d921844 */
[----:B-1----:R-:W3:Y:S04]  /*263b0*/  LDL.LU.64 R144, [R1+0x2f0] ;  /* 0x0002f00001907983 */ /* 0x002ee80000300a00 */
[----:B------:R1:W-:Y:S01]  /*263c0*/  LDGSTS.E [R81+0x7de00], [R248.64], !P3 ;  /* 0x7de00000f8517fae */ /* 0x0003e2000d921844 */
[----:B------:R-:W-:-:S03]  /*263d0*/  IADD3 R0, R244, 0x100000, RZ ;  /* 0x00100000f4007810 */ /* 0x000fc60007ffe0ff */
[----:B------:R-:W3:Y:S04]  /*263e0*/  LDL.LU.64 R128, [R1+0x2b0] ;  /* 0x0002b00001807983 */ /* 0x000ee80000300a00 */
[----:B------:R-:W3:Y:S01]  /*263f0*/  LDL.LU.64 R176, [R1+0x3668] ;  /* 0x0036680001b07983 */ /* 0x000ee20000300a00 */
[C---:B-1----:R-:W-:Y:S01]  /*26400*/  SHF.L.U32 R249, R252.reuse, 0x2, RZ ;  /* 0x00000002fcf97819 */ /* 0x042fe200000006ff */
[----:B------:R-:W-:Y:S01]  /*26410*/  IMAD.SHL.U32 R252, R252, 0x4, RZ ;  /* 0x00000004fcfc7824 */ /* 0x000fe200078e00ff */
[----:B------:R-:W-:-:S04]  /*26420*/  IADD3 R244, R244, 0x100000, RZ ;  /* 0x00100000f4f47810 */ /* 0x000fc80007ffe0ff */
[----:B------:R-:W-:Y:S01]  /*26430*/  IADD3 R252, R252, 0x100000, RZ ;  /* 0x00100000fcfc7810 */ /* 0x000fe20007ffe0ff */
[----:B--2---:R1:W-:Y:S04]  /*26440*/  LDGSTS.E [R81+0x7f800], [R112.64], !P1 ;  /* 0x7f80000070517fae */ /* 0x0043e8000c921844 */
[----:B------:R2:W-:Y:S04]  /*26450*/  LDGSTS.E [R81+0x7fa00], [R250.64], !P1 ;  /* 0x7fa00000fa517fae */ /* 0x0005e8000c921844 */
[----:B-1----:R-:W3:Y:S04]  /*26460*/  LDL.LU.64 R112, [R1+0x270] ;  /* 0x0002700001707983 */ /* 0x002ee80000300a00 */
[----:B------:R1:W-:Y:S04]  /*26470*/  LDGSTS.E [R81+0x7fc00], [R96.64], !P1 ;  /* 0x7fc0000060517fae */ /* 0x0003e8000c921844 */
[----:B-1----:R-:W3:Y:S04]  /*26480*/  LDL.LU.64 R96, [R1+0x230] ;  /* 0x0002300001607983 */ /* 0x002ee80000300a00 */
[----:B----4-:R2:W-:Y:S04]  /*26490*/  LDGSTS.E [R81+0x7fe00], [R64.64], !P1 ;  /* 0x7fe0000040517fae */ /* 0x0105e8000c921844 */
[----:B------:R-:W0:Y:S04]  /*264a0*/  LDGDEPBAR ;  /* 0x00000000000079af */ /* 0x000e280000000000 */
[----:B--2---:R-:W2:Y:S04]  /*264b0*/  LDL.LU.64 R80, [R1+0x1f0] ;  /* 0x0001f00001507983 */ /* 0x004ea80000300a00 */
[----:B------:R-:W4:Y:S01]  /*264c0*/  LDL.LU.64 R64, [R1+0x1b0] ;  /* 0x0001b00001407983 */ /* 0x000f220000300a00 */
[----:B------:R-:W-:-:S03]  /*264d0*/  IADD3 R250, R249, 0x100000, RZ ;  /* 0x00100000f9fa7810 */ /* 0x000fc60007ffe0ff */
[----:B---3--:R1:W-:Y:S01]  /*264e0*/  LDGSTS.E [R0+-0x60000], [R48.64], P0 ;  /* 0xa000000030007fae */ /* 0x0083e20008121844 */
[----:B------:R-:W-:-:S03]  /*264f0*/  IMAD.WIDE R16, R245, 0x4, R16 ;  /* 0x00000004f5107825 */ /* 0x000fc600078e0210 */
[----:B------:R3:W-:Y:S01]  /*26500*/  LDGSTS.E [R252+-0x5f000], [R242.64], P0 ;  /* 0xa1000000f2fc7fae */ /* 0x0007e20008121844 */
[----:B-1----:R-:W-:-:S03]  /*26510*/  IADD3 R0, R249, 0x100000, RZ ;  /* 0x00100000f9007810 */ /* 0x002fc60007ffe0ff */
[----:B------:R-:W4:Y:S04]  /*26520*/  LDL.LU.64 R48, [R1+0x170] ;  /* 0x0001700001307983 */ /* 0x000f280000300a00 */
[----:B------:R1:W-:Y:S04]  /*26530*/  LDGSTS.E [R244+-0x5e000], [R32.64], P0 ;  /* 0xa200000020f47fae */ /* 0x0003e80008121844 */
[----:B------:R1:W-:Y:S04]  /*26540*/  LDGSTS.E [R0+-0x5d000], [R16.64], P0 ;  /* 0xa300000010007fae */ /* 0x0003e80008121844 */
[----:B-1----:R-:W4:Y:S04]  /*26550*/  LDL.LU.64 R32, [R1+0x130] ;  /* 0x0001300001207983 */ /* 0x002f280000300a00 */
[----:B------:R1:W-:Y:S01]  /*26560*/  STL.64 [R1+0x370], R16 ;  /* 0x0003701001007387 */ /* 0x0003e20000100a00 */
[----:B------:R-:W-:-:S05]  /*26570*/  IMAD.WIDE R160, R245, 0x4, R160 ;  /* 0x00000004f5a07825 */ /* 0x000fca00078e02a0 */
[----:B------:R3:W-:Y:S04]  /*26580*/  LDGSTS.E [R250+-0x5c000], [R160.64], P0 ;  /* 0xa4000000a0fa7fae */ /* 0x0007e80008121844 */
[----:B-1----:R-:W4:Y:S04]  /*26590*/  LDL.LU.64 R16, [R1+0xf0] ;  /* 0x0000f00001107983 */ /* 0x002f280000300a00 */
[----:B---3--:R-:W4:Y:S04]  /*265a0*/  LDL.LU.64 R242, [R1+0xb0] ;  /* 0x0000b00001f27983 */ /* 0x008f280000300a00 */
[----:B------:R1:W-:Y:S04]  /*265b0*/  STL.64 [R1+0x330], R160 ;  /* 0x000330a001007387 */ /* 0x0003e80000100a00 */
[----:B------:R-:W4:Y:S04]  /*265c0*/  LDL.LU.64 R246, [R1+0x70] ;  /* 0x0000700001f67983 */ /* 0x000f280000300a00 */
[----:B-1----:R-:W4:Y:S04]  /*265d0*/  LDL.LU.64 R160, [R1+0x3660] ;  /* 0x0036600001a07983 */ /* 0x002f280000300a00 */
[----:B------:R-:W4:Y:S01]  /*265e0*/  LDL.LU.64 R250, [R1+0x30] ;  /* 0x0000300001fa7983 */ /* 0x000f220000300a00 */
[----:B------:R-:W-:-:S02]  /*265f0*/  IADD3 R248, R249, 0x100000, RZ ;  /* 0x00100000f9f87810 */ /* 0x000fc40007ffe0ff */
[C---:B------:R-:W-:Y:S02]  /*26600*/  IADD3 R244, R249.reuse, 0x100000, RZ ;  /* 0x00100000f9f47810 */ /* 0x040fe40007ffe0ff */
[----:B------:R-:W-:Y:S01]  /*26610*/  IADD3 R252, R249, 0x100000, RZ ;  /* 0x00100000f9fc7810 */ /* 0x000fe20007ffe0ff */
[----:B------:R-:W-:-:S04]  /*26620*/  IMAD.WIDE R144, R245, 0x4, R144 ;  /* 0x00000004f5907825 */ /* 0x000fc800078e0290 */
[C---:B------:R-:W-:Y:S01]  /*26630*/  IMAD.WIDE R128, R245.reuse, 0x4, R128 ;  /* 0x00000004f5807825 */ /* 0x040fe200078e0280 */
[----:B------:R1:W-:Y:S04]  /*26640*/  STL.64 [R1+0x2fa8], R144 ;  /* 0x002fa89001007387 */ /* 0x0003e80000100a00 */
[----:B------:R1:W-:Y:S04]  /*26650*/  STL.64 [R1+0x2b0], R128 ;  /* 0x0002b08001007387 */ /* 0x0003e80000100a00 */
[----:B------:R1:W-:Y:S04]  /*26660*/  LDGSTS.E [R248+-0x5b000], [R144.64], P0 ;  /* 0xa500000090f87fae */ /* 0x0003e80008121844 */
[----:B------:R1:W-:Y:S04]  /*26670*/  LDGSTS.E [R244+-0x5a000], [R128.64], P0 ;  /* 0xa600000080f47fae */ /* 0x0003e80008121844 */
[----:B-1----:R-:W4:Y:S04]  /*26680*/  LDL.LU.64 R144, [R1+0x3658] ;  /* 0x0036580001907983 */ /* 0x002f280000300a00 */
[----:B------:R-:W4:Y:S01]  /*26690*/  LDL.LU.64 R128, [R1+0x3650] ;  /* 0x0036500001807983 */ /* 0x000f220000300a00 */
[----:B------:R-:W-:-:S04]  /*266a0*/  IMAD.WIDE R238, R245, 0x4, R238 ;  /* 0x00000004f5ee7825 */ /* 0x000fc800078e02ee */
[----:B------:R-:W-:-:S04]  /*266b0*/  IMAD.WIDE R174, R245, 0x4, R174 ;  /* 0x00000004f5ae7825 */ /* 0x000fc800078e02ae */
[----:B------:R-:W-:-:S04]  /*266c0*/  IMAD.WIDE R94, R245, 0x4, R94 ;  /* 0x00000004f55e7825 */ /* 0x000fc800078e025e */
[----:B------:R-:W-:-:S05]  /*266d0*/  IMAD.WIDE R112, R245, 0x4, R112 ;  /* 0x00000004f5707825 */ /* 0x000fca00078e0270 */
[----:B------:R1:W-:Y:S04]  /*266e0*/  STL.64 [R1+0x2fb8], R112 ;  /* 0x002fb87001007387 */ /* 0x0003e80000100a00 */
[----:B------:R1:W-:Y:S01]  /*266f0*/  LDGSTS.E [R0+-0x59000], [R112.64], P0 ;  /* 0xa700000070007fae */ /* 0x0003e20008121844 */
[----:B------:R-:W-:-:S03]  /*26700*/  IMAD.WIDE R96, R245, 0x4, R96 ;  /* 0x00000004f5607825 */ /* 0x000fc600078e0260 */
[----:B-1----:R-:W3:Y:S04]  /*26710*/  LDL.LU.64 R112, [R1+0x3648] ;  /* 0x0036480001707983 */ /* 0x002ee80000300a00 */
[----:B------:R1:W-:Y:S04]  /*26720*/  STL.64 [R1+0x2fc0], R96 ;  /* 0x002fc06001007387 */ /* 0x0003e80000100a00 */
[----:B------:R1:W-:Y:S01]  /*26730*/  LDGSTS.E [R252+-0x58000], [R96.64], P0 ;  /* 0xa800000060fc7fae */ /* 0x0003e20008121844 */
[----:B--2---:R-:W-:-:S04]  /*26740*/  IMAD.WIDE R80, R245, 0x4, R80 ;  /* 0x00000004f5507825 */ /* 0x004fc800078e0250 */
[C---:B----4-:R-:W-:Y:S01]  /*26750*/  IMAD.WIDE R64, R245.reuse, 0x4, R64 ;  /* 0x00000004f5407825 */ /* 0x050fe200078e0240 */
[----:B-1----:R-:W2:Y:S04]  /*26760*/  LDL.LU.64 R96, [R1+0x3640] ;  /* 0x0036400001607983 */ /* 0x002ea80000300a00 */
[----:B------:R1:W-:Y:S04]  /*26770*/  STL.64 [R1+0x2fc8], R80 ;  /* 0x002fc85001007387 */ /* 0x0003e80000100a00 */
[----:B------:R4:W-:Y:S04]  /*26780*/  STL.64 [R1+0x2fe0], R64 ;  /* 0x002fe04001007387 */ /* 0x0009e80000100a00 */
[----:B------:R1:W-:Y:S04]  /*26790*/  LDGSTS.E [R248+-0x57000], [R80.64], P0 ;  /* 0xa900000050f87fae */ /* 0x0003e80008121844 */
[----:B------:R4:W-:Y:S04]  /*267a0*/  LDGSTS.E [R244+-0x56000], [R64.64], P0 ;  /* 0xaa00000040f47fae */ /* 0x0009e80008121844 */
[----:B-1----:R-:W2:Y:S04]  /*267b0*/  LDL.LU.64 R80, [R1+0x3638] ;  /* 0x0036380001507983 */ /* 0x002ea80000300a00 */
[----:B----4-:R-:W4:Y:S01]  /*267c0*/  LDL.LU.64 R64, [R1+0x3630] ;  /* 0x0036300001407983 */ /* 0x010f220000300a00 */
[----:B------:R-:W-:-:S05]  /*267d0*/  IMAD.WIDE R48, R245, 0x4, R48 ;  /* 0x00000004f5307825 */ /* 0x000fca00078e0230 */
[----:B------:R1:W-:Y:S04]  /*267e0*/  STL.64 [R1+0x3000], R48 ;  /* 0x0030003001007387 */ /* 0x0003e80000100a00 */
[----:B------:R1:W-:Y:S01]  /*267f0*/  LDGSTS.E [R0+-0x55000], [R48.64], P0 ;  /* 0xab00000030007fae */ /* 0x0003e20008121844 */
[----:B------:R-:W-:-:S03]  /*26800*/  IMAD.WIDE R32, R245, 0x4, R32 ;  /* 0x00000004f5207825 */ /* 0x000fc600078e0220 */
[----:B-1----:R-:W2:Y:S04]  /*26810*/  LDL.LU.64 R48, [R1+0x3628] ;  /* 0x0036280001307983 */ /* 0x002ea80000300a00 */
[----:B------:R1:W-:Y:S04]  /*26820*/  STL.64 [R1+0x3040], R32 ;  /* 0x0030402001007387 */ /* 0x0003e80000100a00 */
[----:B------:R1:W-:Y:S01]  /*26830*/  LDGSTS.E [R252+-0x54000], [R32.64], P0 ;  /* 0xac00000020fc7fae */ /* 0x0003e20008121844 */
[----:B------:R-:W-:-:S04]  /*26840*/  IMAD.WIDE R16, R245, 0x4, R16 ;  /* 0x00000004f5107825 */ /* 0x000fc800078e0210 */
[C---:B------:R-:W-:Y:S01]  /*26850*/  IMAD.WIDE R242, R245.reuse, 0x4, R242 ;  /* 0x00000004f5f27825 */ /* 0x040fe200078e02f2 */
[----:B------:R1:W-:Y:S04]  /*26860*/  LDGSTS.E [R248+-0x53000], [R16.64], P0 ;  /* 0xad00000010f87fae */ /* 0x0003e80008121844 */
[----:B-1----:R-:W2:Y:S01]  /*26870*/  LDL.LU.64 R32, [R1+0x3620] ;  /* 0x0036200001207983 */ /* 0x002ea20000300a00 */
[----:B------:R-:W-:-:S03]  /*26880*/  IMAD.WIDE R246, R245, 0x4, R246 ;  /* 0x00000004f5f67825 */ /* 0x000fc600078e02f6 */
[----:B------:R1:W-:Y:S04]  /*26890*/  STL.64 [R1+0x3058], R16 ;  /* 0x0030581001007387 */ /* 0x0003e80000100a00 */
[----:B------:R1:W-:Y:S04]  /*268a0*/  STL.64 [R1+0x3070], R242 ;  /* 0x003070f201007387 */ /* 0x0003e80000100a00 */
[----:B------:R1:W-:Y:S04]  /*268b0*/  LDGSTS.E [R244+-0x52000], [R242.64], P0 ;  /* 0xae000000f2f47fae */ /* 0x0003e80008121844 */
[----:B-1----:R-:W2:Y:S04]  /*268c0*/  LDL.LU.64 R16, [R1+0x3618] ;  /* 0x0036180001107983 */ /* 0x002ea80000300a00 */
[----:B------:R1:W-:Y:S04]  /*268d0*/  LDGSTS.E [R0+-0x51000], [R246.64], P0 ;  /* 0xaf000000f6007fae */ /* 0x0003e80008121844 */
[----:B------:R-:W2:Y:S04]  /*268e0*/  LDL.LU.64 R242, [R1+0x3610] ;  /* 0x0036100001f27983 */ /* 0x000ea80000300a00 */
[----:B------:R1:W-:Y:S02]  /*268f0*/  STL.64 [R1+0x30b8], R246 ;  /* 0x0030b8f601007387 */ /* 0x0003e40000100a00 */
[----:B-1----:R-:W-:-:S04]  /*26900*/  IMAD.WIDE R246, R245, 0x4, R222 ;  /* 0x00000004f5f67825 */ /* 0x002fc800078e02de */
[C---:B------:R-:W-:Y:S02]  /*26910*/  IMAD.WIDE R222, R245.reuse, 0x4, R206 ;  /* 0x00000004f5de7825 */ /* 0x040fe400078e02ce */
[----:B------:R-:W1:Y:S02]  /*26920*/  S2R R207, SR_TID.X ;  /* 0x0000000000cf7919 */ /* 0x000e640000002100 */
[----:B------:R-:W-:-:S05]  /*26930*/  IMAD.WIDE R250, R245, 0x4, R250 ;  /* 0x00000004f5fa7825 */ /* 0x000fca00078e02fa */
[----:B------:R1:W-:Y:S04]  /*26940*/  LDGSTS.E [R252+-0x50000], [R250.64], P0 ;  /* 0xb0000000fafc7fae */ /* 0x0003e80008121844 */
[----:B------:R1:W-:Y:S04]  /*26950*/  LDGSTS.E [R248+-0x4f000], [R238.64], P0 ;  /* 0xb1000000eef87fae */ /* 0x0003e80008121844 */
[----:B------:R1:W-:Y:S04]  /*26960*/  LDGSTS.E [R244+-0x4e000], [R246.64], P0 ;  /* 0xb2000000f6f47fae */ /* 0x0003e80008121844 */
[----:B------:R1:W-:Y:S04]  /*26970*/  STL.64 [R1+0x30d0], R250 ;  /* 0x0030d0fa01007387 */ /* 0x0003e80000100a00 */
[----:B------:R1:W-:Y:S02]  /*26980*/  LDGSTS.E [R0+-0x4d000], [R222.64], P0 ;  /* 0xb3000000de007fae */ /* 0x0003e40008121844 */
[----:B-1----:R-:W-:-:S04]  /*26990*/  LOP3.LUT R207, R207, 0x7f, RZ, 0xc0, !PT ;  /* 0x0000007fcfcf7812 */ /* 0x002fc800078ec0ff */
[----:B------:R-:W-:Y:S01]  /*269a0*/  SHF.L.U32 R244, R207, 0x2, RZ ;  /* 0x00000002cff47819 */ /* 0x000fe200000006ff */
[----:B------:R1:W5:Y:S03]  /*269b0*/  LDL.LU.64 R250, [R1+0x3608] ;  /* 0x0036080001fa7983 */ /* 0x0003660000300a00 */
[C---:B------:R-:W-:Y:S01]  /*269c0*/  IADD3 R206, R244.reuse, 0x100000, RZ ;  /* 0x00100000f4ce7810 */ /* 0x040fe20007ffe0ff */
[----:B------:R1:W-:Y:S04]  /*269d0*/  STL.64 [R1+0x30e8], R238 ;  /* 0x0030e8ee01007387 */ /* 0x0003e80000100a00 */
[----:B------:R-:W-:Y:S01]  /*269e0*/  STL.64 [R1+0x30f8], R246 ;  /* 0x0030f8f601007387 */ /* 0x000fe20000100a00 */
[----:B------:R-:W-:-:S03]  /*269f0*/  IADD3 R0, R244, 0x100000, RZ ;  /* 0x00100000f4007810 */ /* 0x000fc60007ffe0ff */
[----:B------:R1:W-:Y:S02]  /*26a00*/  STL.64 [R1+0x3138], R222 ;  /* 0x003138de01007387 */ /* 0x0003e40000100a00 */
[C---:B-1----:R-:W-:Y:S01]  /*26a10*/  IMAD.WIDE R238, R245.reuse, 0x4, R190 ;  /* 0x00000004f5ee7825 */ /* 0x042fe200078e02be */
[C---:B------:R-:W-:Y:S02]  /*26a20*/  IADD3 R191, R244.reuse, 0x100000, RZ ;  /* 0x00100000f4bf7810 */ /* 0x040fe40007ffe0ff */
[----:B------:R-:W-:Y:S02]  /*26a30*/  IADD3 R190, R244, 0x100000, RZ ;  /* 0x00100000f4be7810 */ /* 0x000fe40007ffe0ff */
[----:B------:R-:W-:Y:S01]  /*26a40*/  STL.64 [R1+0x3148], R238 ;  /* 0x003148ee01007387 */ /* 0x000fe20000100a00 */
[----:B------:R-:W-:-:S03]  /*26a50*/  IMAD.WIDE R222, R245, 0x4, R158 ;  /* 0x00000004f5de7825 */ /* 0x000fc600078e029e */
[----:B------:R1:W-:Y:S01]  /*26a60*/  LDGSTS.E [R206+-0x4c000], [R238.64], P0 ;  /* 0xb4000000eece7fae */ /* 0x0003e20008121844 */
[----:B------:R-:W-:-:S03]  /*26a70*/  IMAD.WIDE R158, R245, 0x4, R142 ;  /* 0x00000004f59e7825 */ /* 0x000fc600078e028e */
[----:B------:R1:W-:Y:S01]  /*26a80*/  STL.64 [R1+0x3158], R174 ;  /* 0x003158ae01007387 */ /* 0x0003e20000100a00 */
[----:B------:R-:W-:-:S03]  /*26a90*/  IADD3 R142, R244, 0x100000, RZ ;  /* 0x00100000f48e7810 */ /* 0x000fc60007ffe0ff */
[----:B------:R1:W-:Y:S04]  /*26aa0*/  LDGSTS.E [R191+-0x4b000], [R174.64], P0 ;  /* 0xb5000000aebf7fae */ /* 0x0003e80008121844 */
[----:B------:R-:W-:Y:S04]  /*26ab0*/  STL.64 [R1+0x3160], R222 ;  /* 0x003160de01007387 */ /* 0x000fe80000100a00 */
[----:B------:R1:W-:Y:S02]  /*26ac0*/  LDGSTS.E [R190+-0x4a000], [R222.64], P0 ;  /* 0xb6000000debe7fae */ /* 0x0003e40008121844 */
[----:B-1----:R-:W-:-:S02]  /*26ad0*/  IMAD.WIDE R174, R245, 0x4, R126 ;  /* 0x00000004f5ae7825 */ /* 0x002fc400078e027e */
[----:B------:R1:W-:Y:S01]  /*26ae0*/  STL.64 [R1+0x3198], R158 ;  /* 0x0031989e01007387 */ /* 0x0003e20000100a00 */
[----:B------:R-:W-:-:S03]  /*26af0*/  IADD3 R127, R244, 0x100000, RZ ;  /* 0x00100000f47f7810 */ /* 0x000fc60007ffe0ff */
[----:B------:R1:W-:Y:S01]  /*26b00*/  LDGSTS.E [R0+-0x49000], [R158.64], P0 ;  /* 0xb70000009e007fae */ /* 0x0003e20008121844 */
[----:B------:R-:W-:-:S03]  /*26b10*/  IMAD.WIDE R190, R245, 0x4, R110 ;  /* 0x00000004f5be7825 */ /* 0x000fc600078e026e */
[----:B------:R-:W2:Y:S04]  /*26b20*/  LDL.LU.64 R238, [R1+0x428] ;  /* 0x0004280001ee7983 */ /* 0x000ea80000300a00 */
[----:B------:R1:W-:Y:S04]  /*26b30*/  LDGSTS.E [R142+-0x48000], [R174.64], P0 ;  /* 0xb8000000ae8e7fae */ /* 0x0003e80008121844 */
[----:B-1----:R-:W3:Y:S04]  /*26b40*/  LDL.LU.64 R158, [R1+0x3e8] ;  /* 0x0003e800019e7983 */ /* 0x002ee80000300a00 */
[----:B------:R1:W-:Y:S04]  /*26b50*/  STL.64 [R1+0x31a0], R174 ;  /* 0x0031a0ae01007387 */ /* 0x0003e80000100a00 */
[----:B------:R-:W4:Y:S04]  /*26b60*/  LDL.LU.64 R110, [R1+0x3a8] ;  /* 0x0003a800016e7983 */ /* 0x000f280000300a00 */
[----:B------:R1:W-:Y:S02]  /*26b70*/  STL.64 [R1+0x31a8], R190 ;  /* 0x0031a8be01007387 */ /* 0x0003e40000100a00 */
[----:B-1----:R-:W-:-:S02]  /*26b80*/  IMAD.WIDE R174, R245, 0x4, R78 ;  /* 0x00000004f5ae7825 */ /* 0x002fc400078e024e */
[----:B------:R1:W-:Y:S04]  /*26b90*/  STL.64 [R1+0x31d8], R94 ;  /* 0x0031d85e01007387 */ /* 0x0003e80000100a00 */
[----:B------:R1:W-:Y:S04]  /*26ba0*/  LDGSTS.E [R127+-0x47000], [R190.64], P0 ;  /* 0xb9000000be7f7fae */ /* 0x0003e80008121844 */
[----:B-1----:R-:W4:Y:S04]  /*26bb0*/  LDL.LU.64 R190, [R1+0x368] ;  /* 0x0003680001be7983 */ /* 0x002f280000300a00 */
[----:B------:R1:W-:Y:S04]  /*26bc0*/  STL.64 [R1+0x31d0], R174 ;  /* 0x0031d0ae01007387 */ /* 0x0003e80000100a00 */
[----:B------:R-:W4:Y:S01]  /*26bd0*/  LDL.LU.64 R222, [R1+0x328] ;  /* 0x0003280001de7983 */ /* 0x000f220000300a00 */
[----:B------:R-:W-:Y:S01]  /*26be0*/  IADD3 R126, R244, 0x100000, RZ ;  /* 0x00100000f47e7810 */ /* 0x000fe20007ffe0ff */
[----:B------:R-:W-:-:S04]  /*26bf0*/  IMAD.WIDE R46, R245, 0x4, R46 ;  /* 0x00000004f52e7825 */ /* 0x000fc800078e022e */
[----:B------:R1:W-:Y:S01]  /*26c00*/  LDGSTS.E [R126+-0x46000], [R94.64], P0 ;  /* 0xba0000005e7e7fae */ /* 0x0003e20008121844 */
[C---:B------:R-:W-:Y:S01]  /*26c10*/  IMAD.WIDE R30, R245.reuse, 0x4, R30 ;  /* 0x00000004f51e7825 */ /* 0x040fe200078e021e */
[----:B------:R-:W-:Y:S02]  /*26c20*/  IADD3 R78, R244, 0x100000, RZ ;  /* 0x00100000f44e7810 */ /* 0x000fe40007ffe0ff */
[----:B------:R1:W-:Y:S01]  /*26c30*/  LDGSTS.E [R0+-0x45000], [R174.64], P0 ;  /* 0xbb000000ae007fae */ /* 0x0003e20008121844 */
[----:B------:R-:W-:-:S04]  /*26c40*/  IMAD.WIDE R14, R245, 0x4, R14 ;  /* 0x00000004f50e7825 */ /* 0x000fc800078e020e */
[----:B-1----:R-:W-:Y:S01]  /*26c50*/  IMAD.WIDE R94, R245, 0x4, R62 ;  /* 0x00000004f55e7825 */ /* 0x002fe200078e023e */
[----:B------:R-:W-:-:S04]  /*26c60*/  IADD3 R63, R244, 0x100000, RZ ;  /* 0x00100000f43f7810 */ /* 0x000fc80007ffe0ff */
[----:B------:R-:W-:Y:S01]  /*26c70*/  STL.64 [R1+0x31c8], R94 ;  /* 0x0031c85e01007387 */ /* 0x000fe20000100a00 */
[----:B------:R-:W-:-:S03]  /*26c80*/  LOP3.LUT R174, R249, 0x10, RZ, 0x3c, !PT ;  /* 0x00000010f9ae7812 */ /* 0x000fc600078e3cff */
[----:B------:R-:W-:Y:S01]  /*26c90*/  STL.64 [R1+0x31c0], R46 ;  /* 0x0031c02e01007387 */ /* 0x000fe20000100a00 */
[----:B------:R-:W-:-:S03]  /*26ca0*/  IADD3 R62, R244, 0x100000, RZ ;  /* 0x00100000f43e7810 */ /* 0x000fc60007ffe0ff */
[----:B------:R1:W-:Y:S04]  /*26cb0*/  STL.64 [R1+0x31b8], R30 ;  /* 0x0031b81e01007387 */ /* 0x0003e80000100a00 */
[----:B------:R-:W4:Y:S04]  /*26cc0*/  LDL.LU.64 R248, [R1+0x2e8] ;  /* 0x0002e80001f87983 */ /* 0x000f280000300a00 */
[----:B------:R-:W4:Y:S04]  /*26cd0*/  LDL.LU.64 R246, [R1+0x2a8] ;  /* 0x0002a80001f67983 */ /* 0x000f280000300a00 */
[----:B------:R1:W-:Y:S04]  /*26ce0*/  LDGSTS.E [R78+-0x44000], [R94.64], P0 ;  /* 0xbc0000005e4e7fae */ /* 0x0003e80008121844 */
[----:B------:R1:W-:Y:S04]  /*26cf0*/  STL.64 [R1+0x31b0], R14 ;  /* 0x0031b00e01007387 */ /* 0x0003e80000100a00 */
[----:B------:R1:W-:Y:S04]  /*26d00*/  LDGSTS.E [R63+-0x43000], [R46.64], P0 ;  /* 0xbd0000002e3f7fae */ /* 0x0003e80008121844 */
[----:B-1----:R-:W4:Y:S04]  /*26d10*/  LDL.LU.64 R78, [R1+0x268] ;  /* 0x00026800014e7983 */ /* 0x002f280000300a00 */
[----:B------:R1:W-:Y:S04]  /*26d20*/  LDGSTS.E [R62+-0x42000], [R30.64], P0 ;  /* 0xbe0000001e3e7fae */ /* 0x0003e80008121844 */
[----:B------:R1:W-:Y:S04]  /*26d30*/  LDGSTS.E [R0+-0x41000], [R14.64], P0 ;  /* 0xbf0000000e007fae */ /* 0x0003e80008121844 */
[----:B-1----:R-:W4:Y:S01]  /*26d40*/  LDL.LU.64 R62, [R1+0x228] ;  /* 0x00022800013e7983 */ /* 0x002f220000300a00 */
[----:B------:R-:W-:-:S02]  /*26d50*/  IADD3 R30, R174, 0x100000, RZ ;  /* 0x00100000ae1e7810 */ /* 0x000fc40007ffe0ff */
[C---:B------:R-:W-:Y:S01]  /*26d60*/  IADD3 R15, R174.reuse, 0x100000, RZ ;  /* 0x00100000ae0f7810 */ /* 0x040fe20007ffe0ff */
[----:B------:R-:W4:Y:S01]  /*26d70*/  LDL.LU.64 R46, [R1+0x1e8] ;  /* 0x0001e800012e7983 */ /* 0x000f220000300a00 */
[----:B------:R-:W-:-:S03]  /*26d80*/  IADD3 R14, R174, 0x100000, RZ ;  /* 0x00100000ae0e7810 */ /* 0x000fc60007ffe0ff */
[----:B------:R-:W4:Y:S01]  /*26d90*/  LDL.LU.64 R126, [R1+0x1a8] ;  /* 0x0001a800017e7983 */ /* 0x000f220000300a00 */
[----:B------:R-:W-:Y:S01]  /*26da0*/  IADD3 R0, R174, 0x100000, RZ ;  /* 0x00100000ae007810 */ /* 0x000fe20007ffe0ff */
[----:B--2---:R-:W-:-:S05]  /*26db0*/  IMAD.WIDE R238, R245, 0x4, R238 ;  /* 0x00000004f5ee7825 */ /* 0x004fca00078e02ee */
[----:B------:R1:W-:Y:S01]  /*26dc0*/  LDGSTS.E [R30+-0x5fe00], [R238.64], P0 ;  /* 0xa0200000ee1e7fae */ /* 0x0003e20008121844 */
[----:B---3--:R-:W-:-:S05]  /*26dd0*/  IMAD.WIDE R158, R245, 0x4, R158 ;  /* 0x00000004f59e7825 */ /* 0x008fca00078e029e */
[----:B------:R-:W-:Y:S01]  /*26de0*/  STL.64 [R1+0x30], R158 ;  /* 0x0000309e01007387 */ /* 0x000fe20000100a00 */
[----:B----4-:R-:W-:-:S03]  /*26df0*/  IMAD.WIDE R94, R245, 0x4, R110 ;  /* 0x00000004f55e7825 */ /* 0x010fc600078e026e */
[----:B------:R-:W2:Y:S04]  /*26e00*/  LDL.LU.64 R142, [R1+0x168] ;  /* 0x00016800018e7983 */ /* 0x000ea80000300a00 */
[----:B------:R3:W-:Y:S04]  /*26e10*/  LDGSTS.E [R15+-0x5ee00], [R158.64], P0 ;  /* 0xa12000009e0f7fae */ /* 0x0007e80008121844 */
[----:B------:R4:W-:Y:S04]  /*26e20*/  STL.64 [R1+0x70], R94 ;  /* 0x0000705e01007387 */ /* 0x0009e80000100a00 */
[----:B------:R4:W-:Y:S01]  /*26e30*/  LDGSTS.E [R14+-0x5de00], [R94.64], P0 ;  /* 0xa22000005e0e7fae */ /* 0x0009e20008121844 */
[----:B------:R-:W-:-:S03]  /*26e40*/  IMAD.WIDE R110, R245, 0x4, R190 ;  /* 0x00000004f56e7825 */ /* 0x000fc600078e02be */
[----:B----4-:R-:W4:Y:S04]  /*26e50*/  LDL.LU.64 R94, [R1+0x128] ;  /* 0x00012800015e7983 */ /* 0x010f280000300a00 */
[----:B------:R1:W-:Y:S01]  /*26e60*/  STL.64 [R1+0xb0], R110 ;  /* 0x0000b06e01007387 */ /* 0x0003e20000100a00 */
[----:B------:R-:W-:-:S03]  /*26e70*/  IMAD.WIDE R222, R245, 0x4, R222 ;  /* 0x00000004f5de7825 */ /* 0x000fc600078e02de */
[----:B------:R1:W-:Y:S04]  /*26e80*/  LDGSTS.E [R0+-0x5ce00], [R110.64], P0 ;  /* 0xa32000006e007fae */ /* 0x0003e80008121844 */
[----:B------:R3:W-:Y:S04]  /*26e90*/  LDGSTS.E [R30+-0x5be00], [R222.64], P0 ;  /* 0xa4200000de1e7fae */ /* 0x0007e80008121844 */
[----:B-1----:R-:W4:Y:S04]  /*26ea0*/  LDL.LU.64 R110, [R1+0xe8] ;  /* 0x0000e800016e7983 */ /* 0x002f280000300a00 */
[----:B------:R-:W4:Y:S04]  /*26eb0*/  LDL.LU.64 R190, [R1+0xa8] ;  /* 0x0000a80001be7983 */ /* 0x000f280000300a00 */
[----:B------:R1:W-:Y:S04]  /*26ec0*/  STL.64 [R1+0x130], R222 ;  /* 0x000130de01007387 */ /* 0x0003e80000100a00 */
[----:B---3--:R-:W3:Y:S04]  /*26ed0*/  LDL.LU.64 R158, [R1+0x68] ;  /* 0x00006800019e7983 */ /* 0x008ee80000300a00 */
[----:B-1----:R-:W3:Y:S01]  /*26ee0*/  LDL.LU.64 R222, [R1+0x28] ;  /* 0x0000280001de7983 */ /* 0x002ee20000300a00 */
[----:B------:R-:W-:-:S04]  /*26ef0*/  IMAD.WIDE R248, R245, 0x4, R248 ;  /* 0x00000004f5f87825 */ /* 0x000fc800078e02f8 */
[C---:B------:R-:W-:Y:S01]  /*26f00*/  IMAD.WIDE R246, R245.reuse, 0x4, R246 ;  /* 0x00000004f5f67825 */ /* 0x040fe200078e02f6 */
[----:B------:R1:W-:Y:S04]  /*26f10*/  STL.64 [R1+0x1b0], R248 ;  /* 0x0001b0f801007387 */ /* 0x0003e80000100a00 */
[----:B------:R1:W-:Y:S04]  /*26f20*/  STL.64 [R1+0x1f0], R246 ;  /* 0x0001f0f601007387 */ /* 0x0003e80000100a00 */
[----:B------:R1:W-:Y:S04]  /*26f30*/  LDGSTS.E [R15+-0x5ae00], [R248.64], P0 ;  /* 0xa5200000f80f7fae */ /* 0x0003e80008121844 */
[----:B------:R1:W-:Y:S01]  /*26f40*/  LDGSTS.E [R14+-0x59e00], [R246.64], P0 ;  /* 0xa6200000f60e7fae */ /* 0x0003e20008121844 */
[----:B------:R-:W-:-:S03]  /*26f50*/  IMAD.WIDE R78, R245, 0x4, R78 ;  /* 0x00000004f54e7825 */ /* 0x000fc600078e024e */
[----:B-1----:R1:W5:Y:S04]  /*26f60*/  LDL.LU.64 R248, [R1+0x3600] ;  /* 0x0036000001f87983 */ /* 0x0023680000300a00 */
[----:B------:R1:W5:Y:S04]  /*26f70*/  LDL.LU.64 R246, [R1+0x35f8] ;  /* 0x0035f80001f67983 */ /* 0x0003680000300a00 */
[----:B------:R1:W-:Y:S01]  /*26f80*/  STL.64 [R1+0x230], R78 ;  /* 0x0002304e01007387 */ /* 0x0003e20000100a00 */
[----:B------:R-:W-:-:S03]  /*26f90*/  IMAD.WIDE R62, R245, 0x4, R62 ;  /* 0x00000004f53e7825 */ /* 0x000fc600078e023e */
[----:B------:R1:W-:Y:S04]  /*26fa0*/  LDGSTS.E [R0+-0x58e00], [R78.64], P0 ;  /* 0xa72000004e007fae */ /* 0x0003e80008121844 */
[----:B------:R2:W-:Y:S04]  /*26fb0*/  STL.64 [R1+0x228], R62 ;  /* 0x0002283e01007387 */ /* 0x0005e80000100a00 */
[----:B------:R2:W-:Y:S01]  /*26fc0*/  LDGSTS.E [R30+-0x57e00], [R62.64], P0 ;  /* 0xa82000003e1e7fae */ /* 0x0005e20008121844 */
[----:B-1----:R-:W-:-:S04]  /*26fd0*/  IMAD.WIDE R78, R245, 0x4, R46 ;  /* 0x00000004f54e7825 */ /* 0x002fc800078e022e */
[C---:B------:R-:W-:Y:S01]  /*26fe0*/  IMAD.WIDE R46, R245.reuse, 0x4, R126 ;  /* 0x00000004f52e7825 */ /* 0x040fe200078e027e */
[----:B------:R-:W-:Y:S04]  /*26ff0*/  STL.64 [R1+0x1e8], R78 ;  /* 0x0001e84e01007387 */ /* 0x000fe80000100a00 */
[----:B------:R1:W-:Y:S04]  /*27000*/  LDGSTS.E [R15+-0x56e00], [R78.64], P0 ;  /* 0xa92000004e0f7fae */ /* 0x0003e80008121844 */
[----:B------:R4:W-:Y:S04]  /*27010*/  STL.64 [R1+0x268], R46 ;  /* 0x0002682e01007387 */ /* 0x0009e80000100a00 */
[----:B------:R4:W-:Y:S01]  /*27020*/  LDGSTS.E [R14+-0x55e00], [R46.64], P0 ;  /* 0xaa2000002e0e7fae */ /* 0x0009e20008121844 */
[----:B------:R-:W-:-:S04]  /*27030*/  IMAD.WIDE R44, R245, 0x4, R44 ;  /* 0x00000004f52c7825 */ /* 0x000fc800078e022c */
[----:B------:R-:W-:-:S04]  /*27040*/  IMAD.WIDE R28, R245, 0x4, R28 ;  /* 0x00000004f51c7825 */ /* 0x000fc800078e021c */
[----:B--2---:R-:W-:-:S05]  /*27050*/  IMAD.WIDE R62, R245, 0x4, R142 ;  /* 0x00000004f53e7825 */ /* 0x004fca00078e028e */
[----:B------:R2:W-:Y:S04]  /*27060*/  STL.64 [R1+0x270], R62 ;  /* 0x0002703e01007387 */ /* 0x0005e80000100a00 */
[----:B------:R2:W-:Y:S01]  /*27070*/  LDGSTS.E [R0+-0x54e00], [R62.64], P0 ;  /* 0xab2000003e007fae */ /* 0x0005e20008121844 */
[----:B----4-:R-:W-:-:S05]  /*27080*/  IMAD.WIDE R46, R245, 0x4, R94 ;  /* 0x00000004f52e7825 */ /* 0x010fca00078e025e */
[----:B------:R3:W-:Y:S04]  /*27090*/  STL.64 [R1+0x2e8], R46 ;  /* 0x0002e82e01007387 */ /* 0x0007e80000100a00 */
[----:B------:R3:W-:Y:S01]  /*270a0*/  LDGSTS.E [R30+-0x53e00], [R46.64], P0 ;  /* 0xac2000002e1e7fae */ /* 0x0007e20008121844 */
[----:B-1----:R-:W-:-:S04]  /*270b0*/  IMAD.WIDE R78, R245, 0x4, R110 ;  /* 0x00000004f54e7825 */ /* 0x002fc800078e026e */
[C---:B--2---:R-:W-:Y:S01]  /*270c0*/  IMAD.WIDE R62, R245.reuse, 0x4, R190 ;  /* 0x00000004f53e7825 */ /* 0x044fe200078e02be */
[----:B------:R1:W-:Y:S04]  /*270d0*/  STL.64 [R1+0x328], R78 ;  /* 0x0003284e01007387 */ /* 0x0003e80000100a00 */
[----:B------:R1:W-:Y:S01]  /*270e0*/  LDGSTS.E [R15+-0x52e00], [R78.64], P0 ;  /* 0xad2000004e0f7fae */ /* 0x0003e20008121844 */
[----:B---3--:R-:W-:-:S03]  /*270f0*/  IMAD.WIDE R46, R245, 0x4, R158 ;  /* 0x00000004f52e7825 */ /* 0x008fc600078e029e */
[----:B------:R2:W-:Y:S04]  /*27100*/  STL.64 [R1+0x2fd8], R62 ;  /* 0x002fd83e01007387 */ /* 0x0005e80000100a00 */
[----:B------:R2:W-:Y:S04]  /*27110*/  LDGSTS.E [R14+-0x51e00], [R62.64], P0 ;  /* 0xae2000003e0e7fae */ /* 0x0005e80008121844 */
[----:B------:R3:W-:Y:S01]  /*27120*/  STL.64 [R1+0x2ff0], R46 ;  /* 0x002ff02e01007387 */ /* 0x0007e20000100a00 */
[----:B-1----:R-:W-:-:S03]  /*27130*/  IMAD.WIDE R78, R245, 0x4, R236 ;  /* 0x00000004f54e7825 */ /* 0x002fc600078e02ec */
[----:B------:R3:W-:Y:S01]  /*27140*/  LDGSTS.E [R0+-0x50e00], [R46.64], P0 ;  /* 0xaf2000002e007fae */ /* 0x0007e20008121844 */
[----:B--2---:R-:W-:-:S05]  /*27150*/  IMAD.WIDE R62, R245, 0x4, R222 ;  /* 0x00000004f53e7825 */ /* 0x004fca00078e02de */
[----:B------:R1:W-:Y:S01]  /*27160*/  STL.64 [R1+0x3030], R62 ;  /* 0x0030303e01007387 */ /* 0x0003e20000100a00 */
[----:B---3--:R-:W-:-:S03]  /*27170*/  IMAD.WIDE R46, R245, 0x4, R220 ;  /* 0x00000004f52e7825 */ /* 0x008fc600078e02dc */
[----:B------:R1:W-:Y:S04]  /*27180*/  LDGSTS.E [R30+-0x4fe00], [R62.64], P0 ;  /* 0xb02000003e1e7fae */ /* 0x0003e80008121844 */
[----:B------:R2:W-:Y:S04]  /*27190*/  STL.64 [R1+0x3050], R78 ;  /* 0x0030504e01007387 */ /* 0x0005e80000100a00 */
[----:B------:R2:W-:Y:S01]  /*271a0*/  LDGSTS.E [R15+-0x4ee00], [R78.64], P0 ;  /* 0xb12000004e0f7fae */ /* 0x0005e20008121844 */
[----:B-1----:R-:W-:-:S03]  /*271b0*/  IMAD.WIDE R62, R245, 0x4, R204 ;  /* 0x00000004f53e7825 */ /* 0x002fc600078e02cc */
[----:B------:R1:W-:Y:S04]  /*271c0*/  STL.64 [R1+0x3068], R46 ;  /* 0x0030682e01007387 */ /* 0x0003e80000100a00 */
[----:B------:R1:W-:Y:S01]  /*271d0*/  LDGSTS.E [R14+-0x4de00], [R46.64], P0 ;  /* 0xb22000002e0e7fae */ /* 0x0003e20008121844 */
[----:B--2---:R-:W-:-:S03]  /*271e0*/  IMAD.WIDE R78, R245, 0x4, R172 ;  /* 0x00000004f54e7825 */ /* 0x004fc600078e02ac */
[----:B------:R2:W-:Y:S04]  /*271f0*/  STL.64 [R1+0x3080], R62 ;  /* 0x0030803e01007387 */ /* 0x0005e80000100a00 */
[----:B------:R2:W-:Y:S01]  /*27200*/  LDGSTS.E [R0+-0x4ce00], [R62.64], P0 ;  /* 0xb32000003e007fae */ /* 0x0005e20008121844 */
[----:B-1----:R-:W-:-:S05]  /*27210*/  IMAD.WIDE R46, R245, 0x4, R188 ;  /* 0x00000004f52e7825 */ /* 0x002fca00078e02bc */
[----:B------:R1:W-:Y:S01]  /*27220*/  STL.64 [R1+0x30c8], R46 ;  /* 0x0030c82e01007387 */ /* 0x0003e20000100a00 */
[----:B--2---:R-:W-:-:S03]  /*27230*/  IMAD.WIDE R62, R245, 0x4, R156 ;  /* 0x00000004f53e7825 */ /* 0x004fc600078e029c */
        /* <DEDUP_REMOVED lines=9> */
[----:B-1----:R-:W-:-:S03]  /*272d0*/  IMAD.WIDE R62, R245, 0x4, R124 ;  /* 0x00000004f53e7825 */ /* 0x002fc600078e027c */
[----:B------:R-:W3:Y:S04]  /*272e0*/  LDL.LU.64 R142, [R1+0x420] ;  /* 0x00042000018e7983 */ /* 0x000ee80000300a00 */
[----:B------:R-:W4:Y:S01]  /*272f0*/  LDL.LU.64 R94, [R1+0x3e0] ;  /* 0x0003e000015e7983 */ /* 0x000f220000300a00 */
[----:B--2---:R-:W-:-:S03]  /*27300*/  IMAD.WIDE R46, R245, 0x4, R92 ;  /* 0x00000004f52e7825 */ /* 0x004fc600078e025c */
[----:B------:R1:W-:Y:S04]  /*27310*/  STL.64 [R1+0x3140], R62 ;  /* 0x0031403e01007387 */ /* 0x0003e80000100a00 */
[----:B------:R-:W2:Y:S04]  /*27320*/  LDL.LU.64 R110, [R1+0x3a0] ;  /* 0x0003a000016e7983 */ /* 0x000ea80000300a00 */
[----:B------:R1:W-:Y:S04]  /*27330*/  LDGSTS.E [R30+-0x47e00], [R62.64], P0 ;  /* 0xb82000003e1e7fae */ /* 0x0003e80008121844 */
[----:B------:R-:W-:Y:S04]  /*27340*/  STL.64 [R1+0x3150], R78 ;  /* 0x0031504e01007387 */ /* 0x000fe80000100a00 */
[----:B------:R1:W-:Y:S02]  /*27350*/  LDGSTS.E [R15+-0x46e00], [R78.64], P0 ;  /* 0xb92000004e0f7fae */ /* 0x0003e40008121844 */
[----:B-1----:R-:W-:-:S02]  /*27360*/  IMAD.WIDE R62, R245, 0x4, R76 ;  /* 0x00000004f53e7825 */ /* 0x002fc400078e024c */
[----:B------:R1:W-:Y:S04]  /*27370*/  STL.64 [R1+0x3190], R46 ;  /* 0x0031902e01007387 */ /* 0x0003e80000100a00 */
[----:B------:R1:W-:Y:S04]  /*27380*/  LDGSTS.E [R14+-0x45e00], [R46.64], P0 ;  /* 0xba2000002e0e7fae */ /* 0x0003e80008121844 */
[----:B------:R-:W2:Y:S04]  /*27390*/  LDL.LU.64 R190, [R1+0x360] ;  /* 0x0003600001be7983 */ /* 0x000ea80000300a00 */
[----:B------:R1:W-:Y:S02]  /*273a0*/  STL.64 [R1+0x3188], R62 ;  /* 0x0031883e01007387 */ /* 0x0003e40000100a00 */
[----:B-1----:R-:W-:-:S02]  /*273b0*/  IMAD.WIDE R46, R245, 0x4, R60 ;  /* 0x00000004f52e7825 */ /* 0x002fc400078e023c */
[----:B------:R-:W2:Y:S04]  /*273c0*/  LDL.LU.64 R222, [R1+0x320] ;  /* 0x0003200001de7983 */ /* 0x000ea80000300a00 */
[----:B------:R1:W-:Y:S04]  /*273d0*/  STL.64 [R1+0x3180], R46 ;  /* 0x0031802e01007387 */ /* 0x0003e80000100a00 */
[----:B------:R-:W-:Y:S04]  /*273e0*/  STL.64 [R1+0x3178], R44 ;  /* 0x0031782c01007387 */ /* 0x000fe80000100a00 */
[----:B------:R1:W-:Y:S04]  /*273f0*/  STL.64 [R1+0x3170], R28 ;  /* 0x0031701c01007387 */ /* 0x0003e80000100a00 */
[----:B------:R-:W2:Y:S04]  /*27400*/  LDL.LU.64 R236, [R1+0x2e0] ;  /* 0x0002e00001ec7983 */ /* 0x000ea80000300a00 */
[----:B------:R-:W2:Y:S01]  /*27410*/  LDL.LU.64 R158, [R1+0x2a0] ;  /* 0x0002a000019e7983 */ /* 0x000ea20000300a00 */
[----:B------:R-:W-:-:S03]  /*27420*/  IMAD.WIDE R12, R245, 0x4, R12 ;  /* 0x00000004f50c7825 */ /* 0x000fc600078e020c */
[----:B------:R-:W2:Y:S04]  /*27430*/  LDL.LU.64 R156, [R1+0x260] ;  /* 0x00026000019c7983 */ /* 0x000ea80000300a00 */
[----:B------:R1:W-:Y:S04]  /*27440*/  LDGSTS.E [R0+-0x44e00], [R62.64], P0 ;  /* 0xbb2000003e007fae */ /* 0x0003e80008121844 */
[----:B------:R2:W-:Y:S04]  /*27450*/  STL.64 [R1+0x3168], R12 ;  /* 0x0031680c01007387 */ /* 0x0005e80000100a00 */
[----:B------:R1:W-:Y:S04]  /*27460*/  LDGSTS.E [R30+-0x43e00], [R46.64], P0 ;  /* 0xbc2000002e1e7fae */ /* 0x0003e80008121844 */
[----:B-1----:R-:W2:Y:S04]  /*27470*/  LDL.LU.64 R62, [R1+0x220] ;  /* 0x00022000013e7983 */ /* 0x002ea80000300a00 */
[----:B------:R-:W2:Y:S04]  /*27480*/  LDL.LU.64 R78, [R1+0x1e0] ;  /* 0x0001e000014e7983 */ /* 0x000ea80000300a00 */
[----:B------:R-:W2:Y:S04]  /*27490*/  LDL.LU.64 R46, [R1+0x1a0] ;  /* 0x0001a000012e7983 */ /* 0x000ea80000300a00 */
[----:B------:R-:W2:Y:S04]  /*274a0*/  LDL.LU.64 R126, [R1+0x160] ;  /* 0x00016000017e7983 */ /* 0x000ea80000300a00 */
[----:B------:R1:W-:Y:S04]  /*274b0*/  LDGSTS.E [R15+-0x42e00], [R44.64], P0 ;  /* 0xbd2000002c0f7fae */ /* 0x0003e80008121844 */
[----:B------:R1:W-:Y:S04]  /*274c0*/  LDGSTS.E [R14+-0x41e00], [R28.64], P0 ;  /* 0xbe2000001c0e7fae */ /* 0x0003e80008121844 */
[----:B------:R-:W1:Y:S04]  /*274d0*/  S2R R175, SR_TID.X ;  /* 0x0000000000af7919 */ /* 0x000e680000002100 */
[----:B------:R1:W-:Y:S01]  /*274e0*/  LDGSTS.E [R0+-0x40e00], [R12.64], P0 ;  /* 0xbf2000000c007fae */ /* 0x0003e20008121844 */
[----:B---3--:R-:W-:-:S03]  /*274f0*/  IMAD.WIDE R172, R245, 0x4, R142 ;  /* 0x00000004f5ac7825 */ /* 0x008fc600078e028e */
[----:B------:R-:W3:Y:S01]  /*27500*/  LDL.LU.64 R142, [R1+0x120] ;  /* 0x00012000018e7983 */ /* 0x000ee20000300a00 */
[----:B----4-:R-:W-:-:S03]  /*27510*/  IMAD.WIDE R188, R245, 0x4, R94 ;  /* 0x00000004f5bc7825 */ /* 0x010fc600078e025e */
[----:B------:R-:W4:Y:S01]  /*27520*/  LDL.LU.64 R94, [R1+0xe0] ;  /* 0x0000e000015e7983 */ /* 0x000f220000300a00 */
[----:B--2---:R-:W-:-:S03]  /*27530*/  IMAD.WIDE R204, R245, 0x4, R110 ;  /* 0x00000004f5cc7825 */ /* 0x004fc600078e026e */
[----:B------:R-:W2:Y:S01]  /*27540*/  LDL.LU.64 R110, [R1+0xa0] ;  /* 0x0000a000016e7983 */ /* 0x000ea20000300a00 */
[----:B------:R-:W-:-:S03]  /*27550*/  IMAD.WIDE R220, R245, 0x4, R190 ;  /* 0x00000004f5dc7825 */ /* 0x000fc600078e02be */
[----:B------:R-:W2:Y:S01]  /*27560*/  LDL.LU.64 R190, [R1+0x60] ;  /* 0x0000600001be7983 */ /* 0x000ea20000300a00 */
[----:B-1----:R-:W-:-:S03]  /*27570*/  IMAD.WIDE R28, R245, 0x4, R158 ;  /* 0x00000004f51c7825 */ /* 0x002fc600078e029e */
[----:B------:R-:W2:Y:S01]  /*27580*/  LDL.LU.64 R158, [R1+0x20] ;  /* 0x00002000019e7983 */ /* 0x000ea20000300a00 */
[----:B------:R-:W-:-:S05]  /*27590*/  LOP3.LUT R175, R175, 0x7f, RZ, 0xc0, !PT ;  /* 0x0000007fafaf7812 */ /* 0x000fca00078ec0ff */
[----:B------:R-:W-:-:S05]  /*275a0*/  IMAD.SHL.U32 R175, R175, 0x4, RZ ;  /* 0x00000004afaf7824 */ /* 0x000fca00078e00ff */
[----:B------:R-:W-:-:S04]  /*275b0*/  LOP3.LUT R175, R175, 0x20, RZ, 0x3c, !PT ;  /* 0x00000020afaf7812 */ /* 0x000fc800078e3cff */
[C---:B------:R-:W-:Y:S02]  /*275c0*/  IADD3 R14, R175.reuse, 0x100000, RZ ;  /* 0x00100000af0e7810 */ /* 0x040fe40007ffe0ff */
[C---:B------:R-:W-:Y:S02]  /*275d0*/  IADD3 R13, R175.reuse, 0x100000, RZ ;  /* 0x00100000af0d7810 */ /* 0x040fe40007ffe0ff */
[----:B------:R-:W-:Y:S01]  /*275e0*/  IADD3 R12, R175, 0x100000, RZ ;  /* 0x00100000af0c7810 */ /* 0x000fe20007ffe0ff */
[----:B------:R-:W-:Y:S01]  /*275f0*/  IMAD.WIDE R222, R245, 0x4, R222 ;  /* 0x00000004f5de7825 */ /* 0x000fe200078e02de */
[----:B------:R-:W-:Y:S01]  /*27600*/  IADD3 R0, R175, 0x100000, RZ ;  /* 0x00100000af007810 */ /* 0x000fe20007ffe0ff */
[----:B------:R1:W-:Y:S02]  /*27610*/  LDGSTS.E [R14+-0x5fc00], [R172.64], P0 ;  /* 0xa0400000ac0e7fae */ /* 0x0003e40008121844 */
[C---:B------:R-:W-:Y:S02]  /*27620*/  IMAD.WIDE R236, R245.reuse, 0x4, R236 ;  /* 0x00000004f5ec7825 */ /* 0x040fe400078e02ec */
[----:B------:R1:W-:Y:S02]  /*27630*/  LDGSTS.E [R13+-0x5ec00], [R188.64], P0 ;  /* 0xa1400000bc0d7fae */ /* 0x0003e40008121844 */
[----:B------:R-:W-:-:S02]  /*27640*/  IMAD.WIDE R30, R245, 0x4, R156 ;  /* 0x00000004f51e7825 */ /* 0x000fc400078e029c */
[----:B------:R1:W-:Y:S04]  /*27650*/  LDGSTS.E [R12+-0x5dc00], [R204.64], P0 ;  /* 0xa2400000cc0c7fae */ /* 0x0003e80008121844 */
[----:B------:R1:W-:Y:S04]  /*27660*/  LDGSTS.E [R0+-0x5cc00], [R220.64], P0 ;  /* 0xa3400000dc007fae */ /* 0x0003e80008121844 */
[----:B------:R1:W-:Y:S04]  /*27670*/  LDGSTS.E [R14+-0x5bc00], [R222.64], P0 ;  /* 0xa4400000de0e7fae */ /* 0x0003e80008121844 */
[----:B------:R1:W-:Y:S01]  /*27680*/  LDGSTS.E [R13+-0x5ac00], [R236.64], P0 ;  /* 0xa5400000ec0d7fae */ /* 0x0003e20008121844 */
[----:B------:R-:W-:-:S03]  /*27690*/  IMAD.WIDE R44, R245, 0x4, R78 ;  /* 0x00000004f52c7825 */ /* 0x000fc600078e024e */
[----:B------:R1:W-:Y:S04]  /*276a0*/  STL.64 [R1+0x28], R28 ;  /* 0x0000281c01007387 */ /* 0x0003e80000100a00 */
[----:B------:R1:W-:Y:S04]  /*276b0*/  LDGSTS.E [R12+-0x59c00], [R28.64], P0 ;  /* 0xa64000001c0c7fae */ /* 0x0003e80008121844 */
[----:B------:R1:W-:Y:S04]  /*276c0*/  STL.64 [R1+0xa8], R30 ;  /* 0x0000a81e01007387 */ /* 0x0003e80000100a00 */
[----:B------:R1:W-:Y:S02]  /*276d0*/  LDGSTS.E [R0+-0x58c00], [R30.64], P0 ;  /* 0xa74000001e007fae */ /* 0x0003e40008121844 */
[----:B-1----:R-:W-:-:S05]  /*276e0*/  IMAD.WIDE R28, R245, 0x4, R62 ;  /* 0x00000004f51c7825 */ /* 0x002fca00078e023e */
[----:B------:R1:W-:Y:S01]  /*276f0*/  STL.64 [R1+0xe8], R28 ;  /* 0x0000e81c01007387 */ /* 0x0003e20000100a00 */
[----:B------:R-:W-:-:S03]  /*27700*/  IMAD.WIDE R30, R245, 0x4, R46 ;  /* 0x00000004f51e7825 */ /* 0x000fc600078e022e */
[----:B------:R1:W-:Y:S04]  /*27710*/  LDGSTS.E [R14+-0x57c00], [R28.64], P0 ;  /* 0xa84000001c0e7fae */ /* 0x0003e80008121844 */
[----:B------:R-:W-:Y:S04]  /*27720*/  STL.64 [R1+0x128], R44 ;  /* 0x0001282c01007387 */ /* 0x000fe80000100a00 */
[----:B------:R4:W-:Y:S01]  /*27730*/  LDGSTS.E [R13+-0x56c00], [R44.64], P0 ;  /* 0xa94000002c0d7fae */ /* 0x0009e20008121844 */
[----:B-1----:R-:W-:-:S03]  /*27740*/  IMAD.WIDE R28, R245, 0x4, R126 ;  /* 0x00000004f51c7825 */ /* 0x002fc600078e027e */
[----:B------:R3:W-:Y:S04]  /*27750*/  STL.64 [R1+0x168], R30 ;  /* 0x0001681e01007387 */ /* 0x0007e80000100a00 */
[----:B------:R3:W-:Y:S04]  /*27760*/  LDGSTS.E [R12+-0x55c00], [R30.64], P0 ;  /* 0xaa4000001e0c7fae */ /* 0x0007e80008121844 */
[----:B------:R2:W-:Y:S04]  /*27770*/  STL.64 [R1+0x160], R28 ;  /* 0x0001601c01007387 */ /* 0x0005e80000100a00 */
[----:B------:R2:W-:Y:S01]  /*27780*/  LDGSTS.E [R0+-0x54c00], [R28.64], P0 ;  /* 0xab4000001c007fae */ /* 0x0005e20008121844 */
[----:B------:R-:W-:-:S04]  /*27790*/  IMAD.WIDE R26, R245, 0x4, R26 ;  /* 0x00000004f51a7825 */ /* 0x000fc800078e021a */
[----:B---3--:R-:W-:-:S04]  /*277a0*/  IMAD.WIDE R30, R245, 0x4, R142 ;  /* 0x00000004f51e7825 */ /* 0x008fc800078e028e */
[C---:B----4-:R-:W-:Y:S01]  /*277b0*/  IMAD.WIDE R44, R245.reuse, 0x4, R94 ;  /* 0x00000004f52c7825 */ /* 0x050fe200078e025e */
[----:B------:R-:W-:Y:S04]  /*277c0*/  STL.64 [R1+0x1a0], R30 ;  /* 0x0001a01e01007387 */ /* 0x000fe80000100a00 */
[----:B------:R1:W-:Y:S01]  /*277d0*/  LDGSTS.E [R14+-0x53c00], [R30.64], P0 ;  /* 0xac4000001e0e7fae */ /* 0x0003e20008121844 */
[----:B--2---:R-:W-:-:S03]  /*277e0*/  IMAD.WIDE R28, R245, 0x4, R110 ;  /* 0x00000004f51c7825 */ /* 0x004fc600078e026e */
[----:B------:R2:W-:Y:S04]  /*277f0*/  STL.64 [R1+0x1a8], R44 ;  /* 0x0001a82c01007387 */ /* 0x0005e80000100a00 */
[----:B------:R2:W-:Y:S04]  /*27800*/  LDGSTS.E [R13+-0x52c00], [R44.64], P0 ;  /* 0xad4000002c0d7fae */ /* 0x0005e80008121844 */
[----:B------:R-:W-:Y:S04]  /*27810*/  STL.64 [R1+0x1e0], R28 ;  /* 0x0001e01c01007387 */ /* 0x000fe80000100a00 */
[----:B------:R3:W-:Y:S01]  /*27820*/  LDGSTS.E [R12+-0x51c00], [R28.64], P0 ;  /* 0xae4000001c0c7fae */ /* 0x0007e20008121844 */
[----:B--2---:R-:W-:-:S04]  /*27830*/  IMAD.WIDE R44, R245, 0x4, R234 ;  /* 0x00000004f52c7825 */ /* 0x004fc800078e02ea */
[----:B-1----:R-:W-:-:S05]  /*27840*/  IMAD.WIDE R30, R245, 0x4, R190 ;  /* 0x00000004f51e7825 */ /* 0x002fca00078e02be */
[----:B------:R1:W-:Y:S04]  /*27850*/  STL.64 [R1+0x220], R30 ;  /* 0x0002201e01007387 */ /* 0x0003e80000100a00 */
[----:B------:R1:W-:Y:S02]  /*27860*/  LDGSTS.E [R0+-0x50c00], [R30.64], P0 ;  /* 0xaf4000001e007fae */ /* 0x0003e40008121844 */
[----:B-1----:R-:W-:-:S04]  /*27870*/  IMAD.WIDE R30, R245, 0x4, R218 ;  /* 0x00000004f51e7825 */ /* 0x002fc800078e02da */
[----:B---3--:R-:W-:-:S05]  /*27880*/  IMAD.WIDE R28, R245, 0x4, R158 ;  /* 0x00000004f51c7825 */ /* 0x008fca00078e029e */
[----:B------:R1:W-:Y:S04]  /*27890*/  STL.64 [R1+0x260], R28 ;  /* 0x0002601c01007387 */ /* 0x0003e80000100a00 */
        /* <DEDUP_REMOVED lines=26> */
[----:B------:R1:W-:Y:S04]  /*27a40*/  LDGSTS.E [R14+-0x47c00], [R28.64], P0 ;  /* 0xb84000001c0e7fae */ /* 0x0003e80008121844 */
[----:B------:R-:W2:Y:S04]  /*27a50*/  LDL.LU.64 R94, [R1+0x398] ;  /* 0x00039800015e7983 */ /* 0x000ea80000300a00 */
[----:B------:R-:W-:Y:S01]  /*27a60*/  STL.64 [R1+0x30d8], R44 ;  /* 0x0030d82c01007387 */ /* 0x000fe20000100a00 */
[----:B-1----:R-:W-:-:S03]  /*27a70*/  IMAD.WIDE R28, R245, 0x4, R74 ;  /* 0x00000004f51c7825 */ /* 0x002fc600078e024a */
[----:B------:R1:W-:Y:S04]  /*27a80*/  STL.64 [R1+0x3128], R30 ;  /* 0x0031281e01007387 */ /* 0x0003e80000100a00 */
[----:B------:R1:W-:Y:S04]  /*27a90*/  LDGSTS.E [R13+-0x46c00], [R44.64], P0 ;  /* 0xb94000002c0d7fae */ /* 0x0003e80008121844 */
[----:B------:R1:W-:Y:S04]  /*27aa0*/  LDGSTS.E [R12+-0x45c00], [R30.64], P0 ;  /* 0xba4000001e0c7fae */ /* 0x0003e80008121844 */
[----:B------:R-:W2:Y:S04]  /*27ab0*/  LDL.LU.64 R110, [R1+0x358] ;  /* 0x00035800016e7983 */ /* 0x000ea80000300a00 */
[----:B------:R1:W-:Y:S02]  /*27ac0*/  STL.64 [R1+0x3120], R28 ;  /* 0x0031201c01007387 */ /* 0x0003e40000100a00 */
[----:B-1----:R-:W-:-:S02]  /*27ad0*/  IMAD.WIDE R30, R245, 0x4, R58 ;  /* 0x00000004f51e7825 */ /* 0x002fc400078e023a */
[----:B------:R1:W-:Y:S04]  /*27ae0*/  LDGSTS.E [R0+-0x44c00], [R28.64], P0 ;  /* 0xbb4000001c007fae */ /* 0x0003e80008121844 */
[----:B------:R-:W2:Y:S04]  /*27af0*/  LDL.LU.64 R190, [R1+0x318] ;  /* 0x0003180001be7983 */ /* 0x000ea80000300a00 */
[----:B------:R-:W-:Y:S01]  /*27b00*/  STL.64 [R1+0x3118], R30 ;  /* 0x0031181e01007387 */ /* 0x000fe20000100a00 */
[----:B-1----:R-:W-:-:S03]  /*27b10*/  IMAD.WIDE R28, R245, 0x4, R42 ;  /* 0x00000004f51c7825 */ /* 0x002fc600078e022a */
[----:B------:R1:W-:Y:S04]  /*27b20*/  LDGSTS.E [R14+-0x43c00], [R30.64], P0 ;  /* 0xbc4000001e0e7fae */ /* 0x0003e80008121844 */
[----:B------:R-:W-:Y:S04]  /*27b30*/  STL.64 [R1+0x3110], R28 ;  /* 0x0031101c01007387 */ /* 0x000fe80000100a00 */
[----:B------:R-:W-:Y:S04]  /*27b40*/  STL.64 [R1+0x3108], R26 ;  /* 0x0031081a01007387 */ /* 0x000fe80000100a00 */
[----:B------:R-:W2:Y:S04]  /*27b50*/  LDL.LU.64 R140, [R1+0x2d8] ;  /* 0x0002d800018c7983 */ /* 0x000ea80000300a00 */
[----:B------:R-:W2:Y:S01]  /*27b60*/  LDL.LU.64 R174, [R1+0x298] ;  /* 0x0002980001ae7983 */ /* 0x000ea20000300a00 */
[----:B------:R-:W-:-:S02]  /*27b70*/  IMAD.SHL.U32 R207, R207, 0x4, RZ ;  /* 0x00000004cfcf7824 */ /* 0x000fc400078e00ff */
[----:B------:R-:W-:Y:S01]  /*27b80*/  IMAD.WIDE R10, R245, 0x4, R10 ;  /* 0x00000004f50a7825 */ /* 0x000fe200078e020a */
[----:B------:R1:W-:Y:S02]  /*27b90*/  LDGSTS.E [R13+-0x42c00], [R28.64], P0 ;  /* 0xbd4000001c0d7fae */ /* 0x0003e40008121844 */
[----:B------:R-:W-:Y:S02]  /*27ba0*/  LOP3.LUT R158, R207, 0x30, RZ, 0x3c, !PT ;  /* 0x00000030cf9e7812 */ /* 0x000fe400078e3cff */
[----:B------:R-:W2:Y:S04]  /*27bb0*/  LDL.LU.64 R206, [R1+0x258] ;  /* 0x0002580001ce7983 */ /* 0x000ea80000300a00 */
[----:B------:R1:W-:Y:S04]  /*27bc0*/  STL.64 [R1+0x3100], R10 ;  /* 0x0031000a01007387 */ /* 0x0003e80000100a00 */
[----:B------:R-:W2:Y:S04]  /*27bd0*/  LDL.LU.64 R62, [R1+0x218] ;  /* 0x00021800013e7983 */ /* 0x000ea80000300a00 */
[----:B------:R-:W2:Y:S04]  /*27be0*/  LDL.LU.64 R78, [R1+0x1d8] ;  /* 0x0001d800014e7983 */ /* 0x000ea80000300a00 */
[----:B------:R-:W2:Y:S04]  /*27bf0*/  LDL.LU.64 R46, [R1+0x198] ;  /* 0x00019800012e7983 */ /* 0x000ea80000300a00 */
[----:B------:R1:W-:Y:S04]  /*27c00*/  LDGSTS.E [R12+-0x41c00], [R26.64], P0 ;  /* 0xbe4000001a0c7fae */ /* 0x0003e80008121844 */
        /* <DEDUP_REMOVED lines=9> */
[----:B------:R-:W-:-:S03]  /*27ca0*/  IMAD.WIDE R170, R245, 0x4, R190 ;  /* 0x00000004f5aa7825 */ /* 0x000fc600078e02be */
[----:B------:R-:W2:Y:S01]  /*27cb0*/  LDL.LU.64 R190, [R1+0x58] ;  /* 0x0000580001be7983 */ /* 0x000ea20000300a00 */
[----:B------:R-:W-:-:S03]  /*27cc0*/  IMAD.WIDE R202, R245, 0x4, R174 ;  /* 0x00000004f5ca7825 */ /* 0x000fc600078e02ae */
[----:B------:R-:W2:Y:S01]  /*27cd0*/  LDL.LU.64 R174, [R1+0x18] ;  /* 0x0000180001ae7983 */ /* 0x000ea20000300a00 */
[C---:B-1----:R-:W-:Y:S02]  /*27ce0*/  IADD3 R12, R158.reuse, 0x100000, RZ ;  /* 0x001000009e0c7810 */ /* 0x042fe40007ffe0ff */
[C---:B------:R-:W-:Y:S02]  /*27cf0*/  IADD3 R11, R158.reuse, 0x100000, RZ ;  /* 0x001000009e0b7810 */ /* 0x040fe40007ffe0ff */
[C---:B------:R-:W-:Y:S01]  /*27d00*/  IADD3 R10, R158.reuse, 0x100000, RZ ;  /* 0x001000009e0a7810 */ /* 0x040fe20007ffe0ff */
[----:B------:R1:W-:Y:S01]  /*27d10*/  LDGSTS.E [R12+-0x5fa00], [R124.64], P0 ;  /* 0xa06000007c0c7fae */ /* 0x0003e20008121844 */
[----:B------:R-:W-:Y:S01]  /*27d20*/  IADD3 R0, R158, 0x100000, RZ ;  /* 0x001000009e007810 */ /* 0x000fe20007ffe0ff */
[C---:B------:R-:W-:Y:S02]  /*27d30*/  IMAD.WIDE R186, R245.reuse, 0x4, R140 ;  /* 0x00000004f5ba7825 */ /* 0x040fe400078e028c */
[----:B------:R1:W-:Y:S02]  /*27d40*/  LDGSTS.E [R11+-0x5ea00], [R138.64], P0 ;  /* 0xa16000008a0b7fae */ /* 0x0003e40008121844 */
[----:B------:R-:W-:-:S02]  /*27d50*/  IMAD.WIDE R206, R245, 0x4, R206 ;  /* 0x00000004f5ce7825 */ /* 0x000fc400078e02ce */
[----:B------:R1:W-:Y:S02]  /*27d60*/  LDGSTS.E [R10+-0x5da00], [R154.64], P0 ;  /* 0xa26000009a0a7fae */ /* 0x0003e40008121844 */
[C---:B------:R-:W-:Y:S02]  /*27d70*/  IMAD.WIDE R218, R245.reuse, 0x4, R62 ;  /* 0x00000004f5da7825 */ /* 0x040fe400078e023e */
[----:B------:R1:W-:Y:S02]  /*27d80*/  LDGSTS.E [R0+-0x5ca00], [R156.64], P0 ;  /* 0xa36000009c007fae */ /* 0x0003e40008121844 */
[C---:B------:R-:W-:Y:S02]  /*27d90*/  IMAD.WIDE R234, R245.reuse, 0x4, R78 ;  /* 0x00000004f5ea7825 */ /* 0x040fe400078e024e */
[----:B------:R1:W-:Y:S02]  /*27da0*/  LDGSTS.E [R12+-0x5ba00], [R170.64], P0 ;  /* 0xa4600000aa0c7fae */ /* 0x0003e40008121844 */
[----:B------:R-:W-:-:S02]  /*27db0*/  IMAD.WIDE R26, R245, 0x4, R46 ;  /* 0x00000004f51a7825 */ /* 0x000fc400078e022e */
[----:B------:R1:W-:Y:S04]  /*27dc0*/  LDGSTS.E [R11+-0x5aa00], [R186.64], P0 ;  /* 0xa5600000ba0b7fae */ /* 0x0003e80008121844 */
[----:B------:R1:W-:Y:S04]  /*27dd0*/  LDGSTS.E [R10+-0x59a00], [R202.64], P0 ;  /* 0xa6600000ca0a7fae */ /* 0x0003e80008121844 */
[----:B------:R1:W-:Y:S04]  /*27de0*/  LDGSTS.E [R0+-0x58a00], [R206.64], P0 ;  /* 0xa7600000ce007fae */ /* 0x0003e80008121844 */
[----:B------:R1:W-:Y:S04]  /*27df0*/  LDGSTS.E [R12+-0x57a00], [R218.64], P0 ;  /* 0xa8600000da0c7fae */ /* 0x0003e80008121844 */
[----:B------:R1:W-:Y:S04]  /*27e00*/  LDGSTS.E [R11+-0x56a00], [R234.64], P0 ;  /* 0xa9600000ea0b7fae */ /* 0x0003e80008121844 */
[----:B------:R4:W-:Y:S04]  /*27e10*/  STL.64 [R1+0x20], R26 ;  /* 0x0000201a01007387 */ /* 0x0009e80000100a00 */
[----:B------:R4:W-:Y:S04]  /*27e20*/  LDGSTS.E [R10+-0x55a00], [R26.64], P0 ;  /* 0xaa6000001a0a7fae */ /* 0x0009e80008121844 */
[----:B------:R-:W1:Y:S02]  /*27e30*/  S2R R159, SR_TID.X ;  /* 0x00000000009f7919 */ /* 0x000e640000002100 */
[----:B-1----:R-:W-:-:S05]  /*27e40*/  LOP3.LUT R159, R159, 0x7f, RZ, 0xc0, !PT ;  /* 0x0000007f9f9f7812 */ /* 0x002fca00078ec0ff */
[----:B------:R-:W-:Y:S02]  /*27e50*/  IMAD.SHL.U32 R159, R159, 0x4, RZ ;  /* 0x000000049f9f7824 */ /* 0x000fe400078e00ff */
[----:B---3--:R-:W-:-:S04]  /*27e60*/  IMAD.WIDE R14, R245, 0x4, R126 ;  /* 0x00000004f50e7825 */ /* 0x008fc800078e027e */
[C---:B----4-:R-:W-:Y:S01]  /*27e70*/  IMAD.WIDE R26, R245.reuse, 0x4, R142 ;  /* 0x00000004f51a7825 */ /* 0x050fe200078e028e */
[----:B------:R1:W-:Y:S04]  /*27e80*/  STL.64 [R1+0xa0], R14 ;  /* 0x0000a00e01007387 */ /* 0x0003e80000100a00 */
[----:B------:R1:W-:Y:S04]  /*27e90*/  LDGSTS.E [R0+-0x54a00], [R14.64], P0 ;  /* 0xab6000000e007fae */ /* 0x0003e80008121844 */
[----:B------:R-:W-:Y:S01]  /*27ea0*/  STL.64 [R1+0xe0], R26 ;  /* 0x0000e01a01007387 */ /* 0x000fe20000100a00 */
[----:B--2---:R-:W-:-:S03]  /*27eb0*/  IMAD.WIDE R28, R245, 0x4, R94 ;  /* 0x00000004f51c7825 */ /* 0x004fc600078e025e */
[----:B------:R2:W-:Y:S04]  /*27ec0*/  LDGSTS.E [R12+-0x53a00], [R26.64], P0 ;  /* 0xac6000001a0c7fae */ /* 0x0005e80008121844 */
[----:B------:R3:W-:Y:S04]  /*27ed0*/  STL.64 [R1+0xd8], R28 ;  /* 0x0000d81c01007387 */ /* 0x0007e80000100a00 */
[----:B------:R3:W-:Y:S01]  /*27ee0*/  LDGSTS.E [R11+-0x52a00], [R28.64], P0 ;  /* 0xad6000001c0b7fae */ /* 0x0007e20008121844 */
[----:B-1----:R-:W-:-:S05]  /*27ef0*/  IMAD.WIDE R14, R245, 0x4, R110 ;  /* 0x00000004f50e7825 */ /* 0x002fca00078e026e */
[----:B------:R-:W-:Y:S01]  /*27f00*/  STL.64 [R1+0x118], R14 ;  /* 0x0001180e01007387 */ /* 0x000fe20000100a00 */
[----:B---3--:R-:W-:-:S03]  /*27f10*/  IMAD.WIDE R28, R245, 0x4, R232 ;  /* 0x00000004f51c7825 */ /* 0x008fc600078e02e8 */
[----:B------:R1:W-:Y:S01]  /*27f20*/  LDGSTS.E [R10+-0x51a00], [R14.64], P0 ;  /* 0xae6000000e0a7fae */ /* 0x0003e20008121844 */
[----:B--2---:R-:W-:-:S05]  /*27f30*/  IMAD.WIDE R26, R245, 0x4, R190 ;  /* 0x00000004f51a7825 */ /* 0x004fca00078e02be */
[----:B------:R2:W-:Y:S04]  /*27f40*/  STL.64 [R1+0x120], R26 ;  /* 0x0001201a01007387 */ /* 0x0005e80000100a00 */
[----:B------:R2:W-:Y:S02]  /*27f50*/  LDGSTS.E [R0+-0x50a00], [R26.64], P0 ;  /* 0xaf6000001a007fae */ /* 0x0005e40008121844 */
[----:B--2---:R-:W-:-:S04]  /*27f60*/  IMAD.WIDE R26, R245, 0x4, R216 ;  /* 0x00000004f51a7825 */ /* 0x004fc800078e02d8 */
[----:B-1----:R-:W-:-:S05]  /*27f70*/  IMAD.WIDE R14, R245, 0x4, R174 ;  /* 0x00000004f50e7825 */ /* 0x002fca00078e02ae */
        /* <DEDUP_REMOVED lines=29> */
[----:B------:R1:W-:Y:S02]  /*28150*/  STL.64 [R1+0x3038], R28 ;  /* 0x0030381c01007387 */ /* 0x0003e40000100a00 */
[----:B-1----:R-:W-:-:S02]  /*28160*/  IMAD.WIDE R14, R245, 0x4, R72 ;  /* 0x00000004f50e7825 */ /* 0x002fc400078e0248 */
[----:B------:R1:W-:Y:S04]  /*28170*/  STL.64 [R1+0x30b0], R26 ;  /* 0x0030b01a01007387 */ /* 0x0003e80000100a00 */
[----:B------:R1:W-:Y:S04]  /*28180*/  LDGSTS.E [R11+-0x46a00], [R28.64], P0 ;  /* 0xb96000001c0b7fae */ /* 0x0003e80008121844 */
[----:B------:R1:W-:Y:S04]  /*28190*/  LDGSTS.E [R10+-0x45a00], [R26.64], P0 ;  /* 0xba6000001a0a7fae */ /* 0x0003e80008121844 */
[----:B------:R-:W2:Y:S01]  /*281a0*/  LDL.LU.64 R110, [R1+0x350] ;  /* 0x00035000016e7983 */ /* 0x000ea20000300a00 */
[----:B-1----:R-:W-:-:S03]  /*281b0*/  IMAD.WIDE R28, R245, 0x4, R56 ;  /* 0x00000004f51c7825 */ /* 0x002fc600078e0238 */
[----:B------:R1:W-:Y:S01]  /*281c0*/  STL.64 [R1+0x30a8], R14 ;  /* 0x0030a80e01007387 */ /* 0x0003e20000100a00 */
[----:B------:R-:W-:-:S03]  /*281d0*/  IMAD.WIDE R26, R245, 0x4, R40 ;  /* 0x00000004f51a7825 */ /* 0x000fc600078e0228 */
[----:B------:R1:W-:Y:S04]  /*281e0*/  LDGSTS.E [R0+-0x44a00], [R14.64], P0 ;  /* 0xbb6000000e007fae */ /* 0x0003e80008121844 */
[----:B------:R-:W2:Y:S01]  /*281f0*/  LDL.LU.64 R142, [R1+0x310] ;  /* 0x00031000018e7983 */ /* 0x000ea20000300a00 */
[----:B------:R-:W-:-:S03]  /*28200*/  LOP3.LUT R191, R159, 0x40, RZ, 0x3c, !PT ;  /* 0x000000409fbf7812 */ /* 0x000fc600078e3cff */
[----:B------:R-:W-:Y:S01]  /*28210*/  STL.64 [R1+0x30a0], R28 ;  /* 0x0030a01c01007387 */ /* 0x000fe20000100a00 */
[----:B-1----:R-:W-:-:S03]  /*28220*/  IMAD.WIDE R14, R245, 0x4, R24 ;  /* 0x00000004f50e7825 */ /* 0x002fc600078e0218 */
[----:B------:R-:W-:Y:S04]  /*28230*/  STL.64 [R1+0x3098], R26 ;  /* 0x0030981a01007387 */ /* 0x000fe80000100a00 */
[----:B------:R-:W-:Y:S04]  /*28240*/  STL.64 [R1+0x3090], R14 ;  /* 0x0030900e01007387 */ /* 0x000fe80000100a00 */
[----:B------:R-:W2:Y:S04]  /*28250*/  LDL.LU.64 R140, [R1+0x2d0] ;  /* 0x0002d000018c7983 */ /* 0x000ea80000300a00 */
[----:B------:R-:W2:Y:S01]  /*28260*/  LDL.LU.64 R158, [R1+0x290] ;  /* 0x00029000019e7983 */ /* 0x000ea20000300a00 */
[----:B------:R-:W-:-:S03]  /*28270*/  IMAD.WIDE R8, R245, 0x4, R8 ;  /* 0x00000004f5087825 */ /* 0x000fc600078e0208 */
[----:B------:R-:W2:Y:S04]  /*28280*/  LDL.LU.64 R76, [R1+0x250] ;  /* 0x00025000014c7983 */ /* 0x000ea80000300a00 */
[----:B------:R1:W-:Y:S04]  /*28290*/  STL.64 [R1+0x3088], R8 ;  /* 0x0030880801007387 */ /* 0x0003e80000100a00 */
[----:B------:R-:W2:Y:S04]  /*282a0*/  LDL.LU.64 R92, [R1+0x210] ;  /* 0x00021000015c7983 */ /* 0x000ea80000300a00 */
[----:B------:R1:W-:Y:S04]  /*282b0*/  LDGSTS.E [R12+-0x43a00], [R28.64], P0 ;  /* 0xbc6000001c0c7fae */ /* 0x0003e80008121844 */
[----:B------:R1:W-:Y:S04]  /*282c0*/  LDGSTS.E [R11+-0x42a00], [R26.64], P0 ;  /* 0xbd6000001a0b7fae */ /* 0x0003e80008121844 */
[----:B------:R1:W-:Y:S04]  /*282d0*/  LDGSTS.E [R10+-0x41a00], [R14.64], P0 ;  /* 0xbe6000000e0a7fae */ /* 0x0003e80008121844 */
[----:B------:R1:W-:Y:S01]  /*282e0*/  LDGSTS.E [R0+-0x40a00], [R8.64], P0 ;  /* 0xbf60000008007fae */ /* 0x0003e20008121844 */
[----:B---3--:R-:W-:-:S04]  /*282f0*/  IMAD.WIDE R88, R245, 0x4, R94 ;  /* 0x00000004f5587825 */ /* 0x008fc800078e025e */
[C---:B----4-:R-:W-:Y:S02]  /*28300*/  IMAD.WIDE R94, R245.reuse, 0x4, R174 ;  /* 0x00000004f55e7825 */ /* 0x050fe400078e02ae */
[----:B------:R-:W3:Y:S04]  /*28310*/  LDL.LU.64 R174, [R1+0x1d0] ;  /* 0x0001d00001ae7983 */ /* 0x000ee80000300a00 */
[----:B------:R-:W4:Y:S04]  /*28320*/  LDL.LU.64 R108, [R1+0x190] ;  /* 0x00019000016c7983 */ /* 0x000f280000300a00 */
[----:B------:R-:W4:Y:S01]  /*28330*/  LDL.LU.64 R62, [R1+0x150] ;  /* 0x00015000013e7983 */ /* 0x000f220000300a00 */
[----:B--2---:R-:W-:-:S03]  /*28340*/  IMAD.WIDE R104, R245, 0x4, R126 ;  /* 0x00000004f5687825 */ /* 0x004fc600078e027e */
[----:B------:R-:W2:Y:S04]  /*28350*/  LDL.LU.64 R78, [R1+0x110] ;  /* 0x00011000014e7983 */ /* 0x000ea80000300a00 */
[----:B------:R-:W2:Y:S04]  /*28360*/  LDL.LU.64 R46, [R1+0xd0] ;  /* 0x0000d000012e7983 */ /* 0x000ea80000300a00 */
[----:B------:R-:W2:Y:S01]  /*28370*/  LDL.LU.64 R126, [R1+0x90] ;  /* 0x00009000017e7983 */ /* 0x000ea20000300a00 */
[----:B------:R-:W-:-:S03]  /*28380*/  IMAD.WIDE R120, R245, 0x4, R142 ;  /* 0x00000004f5787825 */ /* 0x000fc600078e028e */
[----:B------:R-:W2:Y:S01]  /*28390*/  LDL.LU.64 R142, [R1+0x50] ;  /* 0x00005000018e7983 */ /* 0x000ea20000300a00 */
[----:B------:R-:W-:-:S04]  /*283a0*/  IMAD.WIDE R136, R245, 0x4, R140 ;  /* 0x00000004f5887825 */ /* 0x000fc800078e028c */
[----:B------:R-:W-:Y:S02]  /*283b0*/  IMAD.WIDE R140, R245, 0x4, R158 ;  /* 0x00000004f58c7825 */ /* 0x000fe400078e029e */
[----:B------:R-:W2:Y:S01]  /*283c0*/  LDL.LU.64 R158, [R1+0x10] ;  /* 0x00001000019e7983 */ /* 0x000ea20000300a00 */
[C---:B-1----:R-:W-:Y:S02]  /*283d0*/  IADD3 R10, R191.reuse, 0x100000, RZ ;  /* 0x00100000bf0a7810 */ /* 0x042fe40007ffe0ff */
[----:B------:R-:W-:Y:S01]  /*283e0*/  IADD3 R9, R191, 0x100000, RZ ;  /* 0x00100000bf097810 */ /* 0x000fe20007ffe0ff */
[----:B------:R-:W-:Y:S01]  /*283f0*/  IMAD.WIDE R110, R245, 0x4, R110 ;  /* 0x00000004f56e7825 */ /* 0x000fe200078e026e */
[C---:B------:R-:W-:Y:S01]  /*28400*/  IADD3 R8, R191.reuse, 0x100000, RZ ;  /* 0x00100000bf087810 */ /* 0x040fe20007ffe0ff */
[----:B------:R1:W-:Y:S01]  /*28410*/  LDGSTS.E [R10+-0x5f800], [R88.64], P0 ;  /* 0xa0800000580a7fae */ /* 0x0003e20008121844 */
[----:B------:R-:W-:Y:S01]  /*28420*/  IADD3 R0, R191, 0x100000, RZ ;  /* 0x00100000bf007810 */ /* 0x000fe20007ffe0ff */
[----:B------:R-:W-:-:S02]  /*28430*/  IMAD.WIDE R152, R245, 0x4, R76 ;  /* 0x00000004f5987825 */ /* 0x000fc400078e024c */
[----:B------:R1:W-:Y:S02]  /*28440*/  LDGSTS.E [R9+-0x5e800], [R94.64], P0 ;  /* 0xa18000005e097fae */ /* 0x0003e40008121844 */
[C---:B------:R-:W-:Y:S02]  /*28450*/  IMAD.WIDE R168, R245.reuse, 0x4, R92 ;  /* 0x00000004f5a87825 */ /* 0x040fe400078e025c */
[----:B------:R1:W-:Y:S04]  /*28460*/  LDGSTS.E [R8+-0x5d800], [R104.64], P0 ;  /* 0xa280000068087fae */ /* 0x0003e80008121844 */
[----:B------:R1:W-:Y:S04]  /*28470*/  LDGSTS.E [R0+-0x5c800], [R110.64], P0 ;  /* 0xa38000006e007fae */ /* 0x0003e80008121844 */
[----:B------:R1:W-:Y:S04]  /*28480*/  LDGSTS.E [R10+-0x5b800], [R120.64], P0 ;  /* 0xa4800000780a7fae */ /* 0x0003e80008121844 */
[----:B------:R1:W-:Y:S04]  /*28490*/  LDGSTS.E [R9+-0x5a800], [R136.64], P0 ;  /* 0xa580000088097fae */ /* 0x0003e80008121844 */
[----:B------:R1:W-:Y:S04]  /*284a0*/  LDGSTS.E [R8+-0x59800], [R140.64], P0 ;  /* 0xa68000008c087fae */ /* 0x0003e80008121844 */
[----:B------:R1:W-:Y:S04]  /*284b0*/  LDGSTS.E [R0+-0x58800], [R152.64], P0 ;  /* 0xa780000098007fae */ /* 0x0003e80008121844 */
[----:B------:R1:W-:Y:S01]  /*284c0*/  LDGSTS.E [R10+-0x57800], [R168.64], P0 ;  /* 0xa8800000a80a7fae */ /* 0x0003e20008121844 */
[----:B------:R-:W-:-:S04]  /*284d0*/  IMAD.WIDE R24, R245, 0x4, R230 ;  /* 0x00000004f5187825 */ /* 0x000fc800078e02e6 */
[----:B---3--:R-:W-:-:S04]  /*284e0*/  IMAD.WIDE R174, R245, 0x4, R174 ;  /* 0x00000004f5ae7825 */ /* 0x008fc800078e02ae */
[C---:B----4-:R-:W-:Y:S01]  /*284f0*/  IMAD.WIDE R184, R245.reuse, 0x4, R108 ;  /* 0x00000004f5b87825 */ /* 0x050fe200078e026c */
[----:B------:R3:W-:Y:S03]  /*28500*/  LDGSTS.E [R9+-0x56800], [R174.64], P0 ;  /* 0xa9800000ae097fae */ /* 0x0007e60008121844 */
[C---:B------:R-:W-:Y:S01]  /*28510*/  IMAD.WIDE R200, R245.reuse, 0x4, R62 ;  /* 0x00000004f5c87825 */ /* 0x040fe200078e023e */
[----:B------:R1:W-:Y:S03]  /*28520*/  LDGSTS.E [R8+-0x55800], [R184.64], P0 ;  /* 0xaa800000b8087fae */ /* 0x0003e60008121844 */
[C---:B--2---:R-:W-:Y:S01]  /*28530*/  IMAD.WIDE R216, R245.reuse, 0x4, R78 ;  /* 0x00000004f5d87825 */ /* 0x044fe200078e024e */
[----:B------:R2:W-:Y:S03]  /*28540*/  LDGSTS.E [R0+-0x54800], [R200.64], P0 ;  /* 0xab800000c8007fae */ /* 0x0005e60008121844 */
[C---:B------:R-:W-:Y:S01]  /*28550*/  IMAD.WIDE R232, R245.reuse, 0x4, R46 ;  /* 0x00000004f5e87825 */ /* 0x040fe200078e022e */
[----:B------:R4:W-:Y:S03]  /*28560*/  LDGSTS.E [R10+-0x53800], [R216.64], P0 ;  /* 0xac800000d80a7fae */ /* 0x0009e60008121844 */
[C---:B------:R-:W-:Y:S01]  /*28570*/  IMAD.WIDE R12, R245.reuse, 0x4, R126 ;  /* 0x00000004f50c7825 */ /* 0x040fe200078e027e */
[----:B------:R3:W-:Y:S04]  /*28580*/  LDGSTS.E [R9+-0x52800], [R232.64], P0 ;  /* 0xad800000e8097fae */ /* 0x0007e80008121844 */
[----:B------:R1:W-:Y:S04]  /*28590*/  STL.64 [R1+0x18], R12 ;  /* 0x0000180c01007387 */ /* 0x0003e80000100a00 */
[----:B------:R1:W-:Y:S01]  /*285a0*/  LDGSTS.E [R8+-0x51800], [R12.64], P0 ;  /* 0xae8000000c087fae */ /* 0x0003e20008121844 */
[----:B------:R-:W-:-:S03]  /*285b0*/  IMAD.WIDE R14, R245, 0x4, R142 ;  /* 0x00000004f50e7825 */ /* 0x000fc600078e028e */
[----:B------:R-:W2:Y:S04]  /*285c0*/  S2R R143, SR_TID.X ;  /* 0x00000000008f7919 */ /* 0x000ea80000002100 */
[----:B------:R1:W-:Y:S04]  /*285d0*/  STL.64 [R1+0x50], R14 ;  /* 0x0000500e01007387 */ /* 0x0003e80000100a00 */
[----:B------:R3:W-:Y:S01]  /*285e0*/  LDGSTS.E [R0+-0x50800], [R14.64], P0 ;  /* 0xaf8000000e007fae */ /* 0x0007e20008121844 */
[----:B-1----:R-:W-:-:S04]  /*285f0*/  IMAD.WIDE R12, R245, 0x4, R158 ;  /* 0x00000004f50c7825 */ /* 0x002fc800078e029e */
[C---:B---3--:R-:W-:Y:S01]  /*28600*/  IMAD.WIDE R14, R245.reuse, 0x4, R214 ;  /* 0x00000004f50e7825 */ /* 0x048fe200078e02d6 */
[----:B------:R1:W-:Y:S04]  /*28610*/  STL.64 [R1+0x10], R12 ;  /* 0x0000100c01007387 */ /* 0x0003e80000100a00 */
[----:B------:R1:W-:Y:S04]  /*28620*/  LDGSTS.E [R10+-0x4f800], [R12.64], P0 ;  /* 0xb08000000c0a7fae */ /* 0x0003e80008121844 */
[----:B------:R3:W-:Y:S04]  /*28630*/  STL.64 [R1+0x58], R24 ;  /* 0x0000581801007387 */ /* 0x0007e80000100a00 */
[----:B------:R3:W-:Y:S01]  /*28640*/  LDGSTS.E [R9+-0x4e800], [R24.64], P0 ;  /* 0xb180000018097fae */ /* 0x0007e20008121844 */
[----:B-1----:R-:W-:-:S03]  /*28650*/  IMAD.WIDE R12, R245, 0x4, R198 ;  /* 0x00000004f50c7825 */ /* 0x002fc600078e02c6 */
[----:B------:R1:W-:Y:S04]  /*28660*/  STL.64 [R1+0xd0], R14 ;  /* 0x0000d00e01007387 */ /* 0x0003e80000100a00 */
[----:B------:R1:W-:Y:S01]  /*28670*/  LDGSTS.E [R8+-0x4d800], [R14.64], P0 ;  /* 0xb28000000e087fae */ /* 0x0003e20008121844 */
[----:B---3--:R-:W-:-:S03]  /*28680*/  IMAD.WIDE R24, R245, 0x4, R166 ;  /* 0x00000004f5187825 */ /* 0x008fc600078e02a6 */
[----:B------:R3:W-:Y:S04]  /*28690*/  STL.64 [R1+0x110], R12 ;  /* 0x0001100c01007387 */ /* 0x0007e80000100a00 */
[----:B------:R3:W-:Y:S01]  /*286a0*/  LDGSTS.E [R0+-0x4c800], [R12.64], P0 ;  /* 0xb38000000c007fae */ /* 0x0007e20008121844 */
[----:B-1----:R-:W-:-:S05]  /*286b0*/  IMAD.WIDE R14, R245, 0x4, R182 ;  /* 0x00000004f50e7825 */ /* 0x002fca00078e02b6 */
        /* <DEDUP_REMOVED lines=11> */
[----:B-1----:R-:W-:-:S03]  /*28770*/  IMAD.WIDE R12, R245, 0x4, R118 ;  /* 0x00000004f50c7825 */ /* 0x002fc600078e0276 */
[----:B------:R-:W4:Y:S04]  /*28780*/  LDL.LU.64 R62, [R1+0x408] ;  /* 0x00040800013e7983 */ /* 0x000f280000300a00 */
[----:B------:R-:W4:Y:S01]  /*28790*/  LDL.LU.64 R126, [R1+0x3c8] ;  /* 0x0003c800017e7983 */ /* 0x000f220000300a00 */
[----:B---3--:R-:W-:-:S03]  /*287a0*/  IMAD.WIDE R14, R245, 0x4, R86 ;  /* 0x00000004f50e7825 */ /* 0x008fc600078e0256 */
[----:B------:R1:W-:Y:S04]  /*287b0*/  STL.64 [R1+0x250], R12 ;  /* 0x0002500c01007387 */ /* 0x0003e80000100a00 */
[----:B------:R1:W-:Y:S01]  /*287c0*/  LDGSTS.E [R10+-0x47800], [R12.64], P0 ;  /* 0xb88000000c0a7fae */ /* 0x0003e20008121844 */
[----:B--2---:R-:W-:-:S03]  /*287d0*/  LOP3.LUT R143, R143, 0x7f, RZ, 0xc0, !PT ;  /* 0x0000007f8f8f7812 */ /* 0x004fc600078ec0ff */
[----:B------:R-:W2:Y:S04]  /*287e0*/  LDL.LU.64 R46, [R1+0x388] ;  /* 0x00038800012e7983 */ /* 0x000ea80000300a00 */
[----:B------:R3:W-:Y:S01]  /*287f0*/  STL.64 [R1+0x290], R24 ;  /* 0x0002901801007387 */ /* 0x0007e20000100a00 */
[----:B-1----:R-:W-:-:S03]  /*28800*/  IMAD.WIDE R12, R245, 0x4, R70 ;  /* 0x00000004f50c7825 */ /* 0x002fc600078e0246 */
[----:B------:R1:W-:Y:S04]  /*28810*/  STL.64 [R1+0x3020], R14 ;  /* 0x0030200e01007387 */ /* 0x0003e80000100a00 */
[----:B------:R3:W-:Y:S01]  /*28820*/  LDGSTS.E [R9+-0x46800], [R24.64], P0 ;  /* 0xb980000018097fae */ /* 0x0007e20008121844 */
[----:B------:R-:W-:-:S03]  /*28830*/  SHF.L.U32 R143, R143, 0x2, RZ ;  /* 0x000000028f8f7819 */ /* 0x000fc600000006ff */
[----:B------:R1:W-:Y:S04]  /*28840*/  LDGSTS.E [R8+-0x45800], [R14.64], P0 ;  /* 0xba8000000e087fae */ /* 0x0003e80008121844 */
[----:B------:R-:W2:Y:S01]  /*28850*/  LDL.LU.64 R158, [R1+0x348] ;  /* 0x00034800019e7983 */ /* 0x000ea20000300a00 */
[----:B---3--:R-:W-:-:S03]  /*28860*/  IMAD.WIDE R24, R245, 0x4, R54 ;  /* 0x00000004f5187825 */ /* 0x008fc600078e0236 */
[----:B------:R3:W-:Y:S01]  /*28870*/  STL.64 [R1+0x3018], R12 ;  /* 0x0030180c01007387 */ /* 0x0007e20000100a00 */
[----:B-1----:R-:W-:-:S03]  /*28880*/  IMAD.WIDE R14, R245, 0x4, R38 ;  /* 0x00000004f50e7825 */ /* 0x002fc600078e0226 */
[----:B------:R3:W-:Y:S04]  /*28890*/  LDGSTS.E [R0+-0x44800], [R12.64], P0 ;  /* 0xbb8000000c007fae */ /* 0x0007e80008121844 */
[----:B------:R-:W2:Y:S01]  /*288a0*/  LDL.LU.64 R78, [R1+0x308] ;  /* 0x00030800014e7983 */ /* 0x000ea20000300a00 */
[----:B------:R-:W-:-:S03]  /*288b0*/  LOP3.LUT R190, R143, 0x50, RZ, 0x3c, !PT ;  /* 0x000000508fbe7812 */ /* 0x000fc600078e3cff */
[----:B------:R-:W-:Y:S01]  /*288c0*/  STL.64 [R1+0x3010], R24 ;  /* 0x0030101801007387 */ /* 0x000fe20000100a00 */
[----:B---3--:R-:W-:-:S03]  /*288d0*/  IMAD.WIDE R12, R245, 0x4, R22 ;  /* 0x00000004f50c7825 */ /* 0x008fc600078e0216 */
[----:B------:R-:W-:Y:S04]  /*288e0*/  STL.64 [R1+0x3008], R14 ;  /* 0x0030080e01007387 */ /* 0x000fe80000100a00 */
[----:B------:R-:W-:Y:S04]  /*288f0*/  STL.64 [R1+0x350], R12 ;  /* 0x0003500c01007387 */ /* 0x000fe80000100a00 */
[----:B------:R-:W3:Y:S04]  /*28900*/  LDL.LU.64 R92, [R1+0x2c8] ;  /* 0x0002c800015c7983 */ /* 0x000ee80000300a00 */
[----:B------:R-:W3:Y:S01]  /*28910*/  LDL.LU.64 R142, [R1+0x288] ;  /* 0x00028800018e7983 */ /* 0x000ee20000300a00 */
[----:B------:R-:W-:-:S03]  /*28920*/  IMAD.WIDE R6, R245, 0x4, R6 ;  /* 0x00000004f5067825 */ /* 0x000fc600078e0206 */
[----:B------:R-:W3:Y:S04]  /*28930*/  LDL.LU.64 R108, [R1+0x248] ;  /* 0x00024800016c7983 */ /* 0x000ee80000300a00 */
[----:B------:R1:W-:Y:S04]  /*28940*/  STL.64 [R1+0x310], R6 ;  /* 0x0003100601007387 */ /* 0x0003e80000100a00 */
[----:B------:R-:W3:Y:S04]  /*28950*/  LDL.LU.64 R122, [R1+0x208] ;  /* 0x00020800017a7983 */ /* 0x000ee80000300a00 */
[----:B------:R1:W-:Y:S04]  /*28960*/  LDGSTS.E [R10+-0x43800], [R24.64], P0 ;  /* 0xbc800000180a7fae */ /* 0x0003e80008121844 */
[----:B------:R1:W-:Y:S04]  /*28970*/  LDGSTS.E [R9+-0x42800], [R14.64], P0 ;  /* 0xbd8000000e097fae */ /* 0x0003e80008121844 */
[----:B------:R1:W-:Y:S04]  /*28980*/  LDGSTS.E [R8+-0x41800], [R12.64], P0 ;  /* 0xbe8000000c087fae */ /* 0x0003e80008121844 */
[----:B------:R1:W-:Y:S01]  /*28990*/  LDGSTS.E [R0+-0x40800], [R6.64], P0 ;  /* 0xbf80000006007fae */ /* 0x0003e20008121844 */
[----:B----4-:R-:W-:-:S03]  /*289a0*/  IMAD.WIDE R38, R245, 0x4, R126 ;  /* 0x00000004f5267825 */ /* 0x010fc600078e027e */
[----:B------:R-:W4:Y:S04]  /*289b0*/  LDL.LU.64 R126, [R1+0x1c8] ;  /* 0x0001c800017e7983 */ /* 0x000f280000300a00 */
[----:B------:R-:W4:Y:S01]  /*289c0*/  LDL.LU.64 R30, [R1+0x188] ;  /* 0x00018800011e7983 */ /* 0x000f220000300a00 */
[----:B------:R-:W-:-:S03]  /*289d0*/  IMAD.WIDE R28, R245, 0x4, R62 ;  /* 0x00000004f51c7825 */ /* 0x000fc600078e023e */
[----:B------:R-:W4:Y:S01]  /*289e0*/  LDL.LU.64 R44, [R1+0x148] ;  /* 0x00014800012c7983 */ /* 0x000f220000300a00 */
[----:B--2---:R-:W-:-:S03]  /*289f0*/  IMAD.WIDE R54, R245, 0x4, R158 ;  /* 0x00000004f5367825 */ /* 0x004fc600078e029e */
[----:B------:R-:W2:Y:S04]  /*28a00*/  LDL.LU.64 R158, [R1+0x108] ;  /* 0x00010800019e7983 */ /* 0x000ea80000300a00 */
[----:B------:R-:W2:Y:S04]  /*28a10*/  LDL.LU.64 R76, [R1+0xc8] ;  /* 0x0000c800014c7983 */ /* 0x000ea80000300a00 */
[----:B------:R-:W2:Y:S01]  /*28a20*/  LDL.LU.64 R62, [R1+0x88] ;  /* 0x00008800013e7983 */ /* 0x000ea20000300a00 */
[----:B------:R-:W-:-:S03]  /*28a30*/  IMAD.WIDE R60, R245, 0x4, R78 ;  /* 0x00000004f53c7825 */ /* 0x000fc600078e024e */
[----:B------:R-:W2:Y:S01]  /*28a40*/  LDL.LU.64 R78, [R1+0x48] ;  /* 0x00004800014e7983 */ /* 0x000ea20000300a00 */
[----:B---3--:R-:W-:-:S03]  /*28a50*/  IMAD.WIDE R102, R245, 0x4, R142 ;  /* 0x00000004f5667825 */ /* 0x008fc600078e028e */
[----:B------:R-:W3:Y:S01]  /*28a60*/  LDL.LU.64 R142, [R1+0x8] ;  /* 0x00000800018e7983 */ /* 0x000ee20000300a00 */
[C---:B-1----:R-:W-:Y:S01]  /*28a70*/  IADD3 R8, R190.reuse, 0x100000, RZ ;  /* 0x00100000be087810 */ /* 0x042fe20007ffe0ff */
[C---:B------:R-:W-:Y:S01]  /*28a80*/  IMAD.WIDE R46, R245.reuse, 0x4, R46 ;  /* 0x00000004f52e7825 */ /* 0x040fe200078e022e */
        /* <DEDUP_REMOVED lines=14> */
[----:B------:R-:W1:Y:S04]  /*28b70*/  S2R R191, SR_TID.X ;  /* 0x0000000000bf7919 */ /* 0x000e680000002100 */
[----:B------:R1:W-:Y:S01]  /*28b80*/  LDGSTS.E [R8+-0x57600], [R118.64], P0 ;  /* 0xa8a0000076087fae */ /* 0x0003e20008121844 */
[----:B------:R-:W-:-:S04]  /*28b90*/  IMAD.WIDE R228, R245, 0x4, R228 ;  /* 0x00000004f5e47825 */ /* 0x000fc800078e02e4 */
[----:B------:R-:W-:-:S04]  /*28ba0*/  IMAD.WIDE R212, R245, 0x4, R212 ;  /* 0x00000004f5d47825 */ /* 0x000fc800078e02d4 */
[----:B------:R-:W-:-:S04]  /*28bb0*/  IMAD.WIDE R196, R245, 0x4, R196 ;  /* 0x00000004f5c47825 */ /* 0x000fc800078e02c4 */
[----:B------:R-:W-:-:S04]  /*28bc0*/  IMAD.WIDE R180, R245, 0x4, R180 ;  /* 0x00000004f5b47825 */ /* 0x000fc800078e02b4 */
[----:B------:R-:W-:-:S04]  /*28bd0*/  IMAD.WIDE R230, R245, 0x4, R164 ;  /* 0x00000004f5e67825 */ /* 0x000fc800078e02a4 */
[----:B------:R-:W-:-:S04]  /*28be0*/  IMAD.WIDE R10, R245, 0x4, R148 ;  /* 0x00000004f50a7825 */ /* 0x000fc800078e0294 */
[C---:B------:R-:W-:Y:S01]  /*28bf0*/  IMAD.WIDE R12, R245.reuse, 0x4, R132 ;  /* 0x00000004f50c7825 */ /* 0x040fe200078e0284 */
[----:B------:R2:W-:Y:S03]  /*28c00*/  STL.64 [R1+0x8], R10 ;  /* 0x0000080a01007387 */ /* 0x0005e60000100a00 */
[----:B------:R-:W-:Y:S01]  /*28c10*/  IMAD.WIDE R14, R245, 0x4, R100 ;  /* 0x00000004f50e7825 */ /* 0x000fe200078e0264 */
[----:B------:R2:W-:Y:S01]  /*28c20*/  STL.64 [R1+0x48], R12 ;  /* 0x0000480c01007387 */ /* 0x0005e20000100a00 */
[----:B-1----:R-:W-:-:S05]  /*28c30*/  LOP3.LUT R191, R191, 0x7f, RZ, 0xc0, !PT ;  /* 0x0000007fbfbf7812 */ /* 0x002fca00078ec0ff */
[----:B------:R-:W-:Y:S02]  /*28c40*/  IMAD.SHL.U32 R191, R191, 0x4, RZ ;  /* 0x00000004bfbf7824 */ /* 0x000fe400078e00ff */
[----:B----4-:R-:W-:-:S04]  /*28c50*/  IMAD.WIDE R126, R245, 0x4, R126 ;  /* 0x00000004f57e7825 */ /* 0x010fc800078e027e */
[C---:B------:R-:W-:Y:S01]  /*28c60*/  IMAD.WIDE R134, R245.reuse, 0x4, R30 ;  /* 0x00000004f5867825 */ /* 0x040fe200078e021e */
[----:B------:R1:W-:Y:S03]  /*28c70*/  LDGSTS.E [R7+-0x56600], [R126.64], P0 ;  /* 0xa9a000007e077fae */ /* 0x0003e60008121844 */
[C---:B------:R-:W-:Y:S01]  /*28c80*/  IMAD.WIDE R150, R245.reuse, 0x4, R44 ;  /* 0x00000004f5967825 */ /* 0x040fe200078e022c */
[----:B------:R4:W-:Y:S04]  /*28c90*/  LDGSTS.E [R6+-0x55600], [R134.64], P0 ;  /* 0xaaa0000086067fae */ /* 0x0009e80008121844 */
[----:B------:R1:W-:Y:S04]  /*28ca0*/  LDGSTS.E [R0+-0x54600], [R150.64], P0 ;  /* 0xaba0000096007fae */ /* 0x0003e80008121844 */
[----:B------:R-:W4:Y:S01]  /*28cb0*/  LDL.LU.64 R30, [R1+0x400] ;  /* 0x00040000011e7983 */ /* 0x000f220000300a00 */
[----:B--2---:R-:W-:-:S04]  /*28cc0*/  IMAD.WIDE R158, R245, 0x4, R158 ;  /* 0x00000004f59e7825 */ /* 0x004fc800078e029e */
[C---:B------:R-:W-:Y:S01]  /*28cd0*/  IMAD.WIDE R166, R245.reuse, 0x4, R76 ;  /* 0x00000004f5a67825 */ /* 0x040fe200078e024c */
[----:B------:R4:W-:Y:S03]  /*28ce0*/  LDGSTS.E [R8+-0x53600], [R158.64], P0 ;  /* 0xaca000009e087fae */ /* 0x0009e60008121844 */
[C---:B------:R-:W-:Y:S01]  /*28cf0*/  IMAD.WIDE R182, R245.reuse, 0x4, R62 ;  /* 0x00000004f5b67825 */ /* 0x040fe200078e023e */
[----:B------:R2:W-:Y:S03]  /*28d00*/  LDGSTS.E [R7+-0x52600], [R166.64], P0 ;  /* 0xada00000a6077fae */ /* 0x0005e60008121844 */
[C---:B------:R-:W-:Y:S01]  /*28d10*/  IMAD.WIDE R198, R245.reuse, 0x4, R78 ;  /* 0x00000004f5c67825 */ /* 0x040fe200078e024e */
[----:B------:R1:W-:Y:S04]  /*28d20*/  LDGSTS.E [R6+-0x51600], [R182.64], P0 ;  /* 0xaea00000b6067fae */ /* 0x0003e80008121844 */
[----:B------:R1:W-:Y:S04]  /*28d30*/  LDGSTS.E [R0+-0x50600], [R198.64], P0 ;  /* 0xafa00000c6007fae */ /* 0x0003e80008121844 */
[----:B------:R-:W2:Y:S01]  /*28d40*/  LDL.LU.64 R76, [R1+0x3c0] ;  /* 0x0003c000014c7983 */ /* 0x000ea20000300a00 */
[----:B---3--:R-:W-:-:S05]  /*28d50*/  IMAD.WIDE R214, R245, 0x4, R142 ;  /* 0x00000004f5d67825 */ /* 0x008fca00078e028e */
        /* <DEDUP_REMOVED lines=8> */
[----:B-1----:R-:W-:-:S04]  /*28de0*/  IMAD.WIDE R10, R245, 0x4, R116 ;  /* 0x00000004f50a7825 */ /* 0x002fc800078e0274 */
[C---:B---3--:R-:W-:Y:S01]  /*28df0*/  IMAD.WIDE R12, R245.reuse, 0x4, R84 ;  /* 0x00000004f50c7825 */ /* 0x048fe200078e0254 */
[----:B------:R1:W-:Y:S04]  /*28e00*/  STL.64 [R1+0xc8], R10 ;  /* 0x0000c80a01007387 */ /* 0x0003e80000100a00 */
[----:B------:R1:W-:Y:S04]  /*28e10*/  LDGSTS.E [R8+-0x47600], [R10.64], P0 ;  /* 0xb8a000000a087fae */ /* 0x0003e80008121844 */
[----:B------:R-:W3:Y:S04]  /*28e20*/  LDL.LU.64 R62, [R1+0x380] ;  /* 0x00038000013e7983 */ /* 0x000ee80000300a00 */
[----:B------:R1:W-:Y:S02]  /*28e30*/  STL.64 [R1+0x108], R14 ;  /* 0x0001080e01007387 */ /* 0x0003e40000100a00 */
[----:B-1----:R-:W-:-:S02]  /*28e40*/  IMAD.WIDE R10, R245, 0x4, R68 ;  /* 0x00000004f50a7825 */ /* 0x002fc400078e0244 */
[----:B------:R1:W-:Y:S04]  /*28e50*/  STL.64 [R1+0x2a8], R12 ;  /* 0x0002a80c01007387 */ /* 0x0003e80000100a00 */
[----:B------:R1:W-:Y:S04]  /*28e60*/  LDGSTS.E [R7+-0x46600], [R14.64], P0 ;  /* 0xb9a000000e077fae */ /* 0x0003e80008121844 */
[----:B------:R1:W-:Y:S04]  /*28e70*/  LDGSTS.E [R6+-0x45600], [R12.64], P0 ;  /* 0xbaa000000c067fae */ /* 0x0003e80008121844 */
[----:B------:R-:W3:Y:S01]  /*28e80*/  LDL.LU.64 R78, [R1+0x340] ;  /* 0x00034000014e7983 */ /* 0x000ee20000300a00 */
[----:B-1----:R-:W-:-:S03]  /*28e90*/  IMAD.WIDE R14, R245, 0x4, R52 ;  /* 0x00000004f50e7825 */ /* 0x002fc600078e0234 */
[----:B------:R1:W-:Y:S01]  /*28ea0*/  STL.64 [R1+0x2a0], R10 ;  /* 0x0002a00a01007387 */ /* 0x0003e20000100a00 */
[----:B------:R-:W-:-:S03]  /*28eb0*/  IMAD.WIDE R12, R245, 0x4, R36 ;  /* 0x00000004f50c7825 */ /* 0x000fc600078e0224 */
[----:B------:R1:W-:Y:S04]  /*28ec0*/  LDGSTS.E [R0+-0x44600], [R10.64], P0 ;  /* 0xbba000000a007fae */ /* 0x0003e80008121844 */
[----:B------:R-:W3:Y:S04]  /*28ed0*/  LDL.LU.64 R142, [R1+0x300] ;  /* 0x00030000018e7983 */ /* 0x000ee80000300a00 */
[----:B------:R1:W-:Y:S02]  /*28ee0*/  STL.64 [R1+0x298], R14 ;  /* 0x0002980e01007387 */ /* 0x0003e40000100a00 */
[----:B-1----:R-:W-:-:S02]  /*28ef0*/  IMAD.WIDE R10, R245, 0x4, R20 ;  /* 0x00000004f50a7825 */ /* 0x002fc400078e0214 */
[----:B------:R2:W-:Y:S04]  /*28f00*/  STL.64 [R1+0x288], R12 ;  /* 0x0002880c01007387 */ /* 0x0005e80000100a00 */
[----:B------:R1:W-:Y:S04]  /*28f10*/  LDGSTS.E [R8+-0x43600], [R14.64], P0 ;  /* 0xbca000000e087fae */ /* 0x0003e80008121844 */
[----:B------:R2:W-:Y:S04]  /*28f20*/  STL.64 [R1+0x248], R10 ;  /* 0x0002480a01007387 */ /* 0x0005e80000100a00 */
[----:B------:R-:W3:Y:S01]  /*28f30*/  LDL.LU.64 R44, [R1+0x2c0] ;  /* 0x0002c000012c7983 */ /* 0x000ee20000300a00 */
[----:B-1----:R-:W-:Y:S01]  /*28f40*/  LOP3.LUT R15, R191, 0x60, RZ, 0x3c, !PT ;  /* 0x00000060bf0f7812 */ /* 0x002fe200078e3cff */
[----:B------:R-:W-:-:S02]  /*28f50*/  IMAD.WIDE R2, R245, 0x4, R2 ;  /* 0x00000004f5027825 */ /* 0x000fc400078e0202 */
[----:B------:R-:W3:Y:S04]  /*28f60*/  LDL.LU.64 R190, [R1+0x280] ;  /* 0x0002800001be7983 */ /* 0x000ee80000300a00 */
[----:B------:R-:W3:Y:S04]  /*28f70*/  LDL.LU.64 R74, [R1+0x240] ;  /* 0x00024000014a7983 */ /* 0x000ee80000300a00 */
[----:B------:R1:W-:Y:S04]  /*28f80*/  STL.64 [R1+0x208], R2 ;  /* 0x0002080201007387 */ /* 0x0003e80000100a00 */
[----:B------:R-:W3:Y:S04]  /*28f90*/  LDL.LU.64 R90, [R1+0x200] ;  /* 0x00020000015a7983 */ /* 0x000ee80000300a00 */
[----:B------:R-:W3:Y:S04]  /*28fa0*/  LDL.LU.64 R106, [R1+0x1c0] ;  /* 0x0001c000016a7983 */ /* 0x000ee80000300a00 */
[----:B------:R2:W-:Y:S04]  /*28fb0*/  LDGSTS.E [R7+-0x42600], [R12.64], P0 ;  /* 0xbda000000c077fae */ /* 0x0005e80008121844 */
[----:B------:R-:W3:Y:S01]  /*28fc0*/  LDL.LU.64 R122, [R1+0x180] ;  /* 0x00018000017a7983 */ /* 0x000ee20000300a00 */
[----:B------:R-:W-:-:S03]  /*28fd0*/  IMAD.WIDE R24, R245, 0x4, R82 ;  /* 0x00000004f5187825 */ /* 0x000fc600078e0252 */
[----:B------:R1:W-:Y:S04]  /*28fe0*/  LDGSTS.E [R6+-0x41600], [R10.64], P0 ;  /* 0xbea000000a067fae */ /* 0x0003e80008121844 */
[----:B------:R1:W-:Y:S01]  /*28ff0*/  LDGSTS.E [R0+-0x40600], [R2.64], P0 ;  /* 0xbfa0000002007fae */ /* 0x0003e20008121844 */
[----:B----4-:R-:W-:-:S03]  /*29000*/  IMAD.WIDE R8, R245, 0x4, R30 ;  /* 0x00000004f5087825 */ /* 0x010fc600078e021e */
[----:B------:R-:W4:Y:S01]  /*29010*/  LDL.LU.64 R30, [R1+0x140] ;  /* 0x00014000011e7983 */ /* 0x000f220000300a00 */
[----:B--2---:R-:W-:-:S03]  /*29020*/  IMAD.WIDE R12, R245, 0x4, R76 ;  /* 0x00000004f50c7825 */ /* 0x004fc600078e024c */
[----:B------:R-:W2:Y:S01]  /*29030*/  LDL.LU.64 R76, [R1+0x100] ;  /* 0x00010000014c7983 */ /* 0x000ea20000300a00 */
[----:B---3--:R-:W-:-:S03]  /*29040*/  IMAD.WIDE R20, R245, 0x4, R62 ;  /* 0x00000004f5147825 */ /* 0x008fc600078e023e */
[----:B------:R-:W3:Y:S01]  /*29050*/  LDL.LU.64 R62, [R1+0xc0] ;  /* 0x0000c000013e7983 */ /* 0x000ee20000300a00 */
[----:B------:R-:W-:-:S03]  /*29060*/  IMAD.WIDE R22, R245, 0x4, R78 ;  /* 0x00000004f5167825 */ /* 0x000fc600078e024e */
[----:B------:R-:W3:Y:S01]  /*29070*/  LDL.LU.64 R78, [R1+0x80] ;  /* 0x00008000014e7983 */ /* 0x000ee20000300a00 */
[----:B------:R-:W-:-:S03]  /*29080*/  IMAD.WIDE R26, R245, 0x4, R142 ;  /* 0x00000004f51a7825 */ /* 0x000fc600078e028e */
[----:B------:R-:W3:Y:S01]  /*29090*/  LDL.LU.64 R142, [R1+0x40] ;  /* 0x00004000018e7983 */ /* 0x000ee20000300a00 */
[----:B------:R-:W-:-:S04]  /*290a0*/  IMAD.WIDE R36, R245, 0x4, R44 ;  /* 0x00000004f5247825 */ /* 0x000fc800078e022c */
[C---:B------:R-:W-:Y:S02]  /*290b0*/  IMAD.WIDE R44, R245.reuse, 0x4, R190 ;  /* 0x00000004f52c7825 */ /* 0x040fe400078e02be */
[----:B------:R-:W3:Y:S02]  /*290c0*/  LDL.LU.64 R190, [R1] ;  /* 0x0000000001be7983 */ /* 0x000ee40000300a00 */
[----:B-1----:R-:W-:-:S04]  /*290d0*/  IMAD.WIDE R10, R245, 0x4, R66 ;  /* 0x00000004f50a7825 */ /* 0x002fc800078e0242 */
[----:B------:R-:W-:-:S04]  /*290e0*/  IMAD.WIDE R58, R245, 0x4, R90 ;  /* 0x00000004f53a7825 */ /* 0x000fc800078e025a */
[----:B------:R-:W-:-:S04]  /*290f0*/  IMAD.WIDE R90, R245, 0x4, R106 ;  /* 0x00000004f55a7825 */ /* 0x000fc800078e026a */
[----:B------:R-:W-:-:S04]  /*29100*/  IMAD.WIDE R100, R245, 0x4, R122 ;  /* 0x00000004f5647825 */ /* 0x000fc800078e027a */
[C---:B----4-:R-:W-:Y:S02]  /*29110*/  IMAD.WIDE R106, R245.reuse, 0x4, R30 ;  /* 0x00000004f56a7825 */ /* 0x050fe400078e021e */
[----:B------:R-:W4:Y:S02]  /*29120*/  LDL.LU.64 R30, [R1+0x3f8] ;  /* 0x0003f800011e7983 */ /* 0x000f240000300a00 */
[----:B--2---:R-:W-:-:S04]  /*29130*/  IMAD.WIDE R116, R245, 0x4, R76 ;  /* 0x00000004f5747825 */ /* 0x004fc800078e024c */
[----:B---3--:R-:W-:-:S04]  /*29140*/  IMAD.WIDE R122, R245, 0x4, R62 ;  /* 0x00000004f57a7825 */ /* 0x008fc800078e023e */
[----:B------:R-:W-:-:S04]  /*29150*/  IMAD.WIDE R132, R245, 0x4, R78 ;  /* 0x00000004f5847825 */ /* 0x000fc800078e024e */
[----:B------:R-:W-:Y:S02]  /*29160*/  IMAD.WIDE R148, R245, 0x4, R190 ;  /* 0x00000004f5947825 */ /* 0x000fe400078e02be */
[----:B------:R-:W2:Y:S04]  /*29170*/  LDL.LU.64 R190, [R1+0x3b8] ;  /* 0x0003b80001be7983 */ /* 0x000ea80000300a00 */
[----:B------:R-:W3:Y:S04]  /*29180*/  LDL.LU.64 R76, [R1+0x378] ;  /* 0x00037800014c7983 */ /* 0x000ee80000300a00 */
[----:B------:R1:W-:Y:S04]  /*29190*/  STL.64 [R1], R24 ;  /* 0x0000001801007387 */ /* 0x0003e80000100a00 */
[----:B------:R-:W3:Y:S04]  /*291a0*/  LDL.LU.64 R62, [R1+0x338] ;  /* 0x00033800013e7983 */ /* 0x000ee80000300a00 */
[----:B------:R1:W-:Y:S04]  /*291b0*/  STL.64 [R1+0x40], R10 ;  /* 0x0000400a01007387 */ /* 0x0003e80000100a00 */
[----:B------:R-:W3:Y:S01]  /*291c0*/  LDL.LU.64 R78, [R1+0x2f8] ;  /* 0x0002f800014e7983 */ /* 0x000ee20000300a00 */
[----:B------:R-:W-:-:S02]  /*291d0*/  IADD3 R6, R15, 0x100000, RZ ;  /* 0x001000000f067810 */ /* 0x000fc40007ffe0ff */
[C---:B------:R-:W-:Y:S02]  /*291e0*/  IADD3 R3, R15.reuse, 0x100000, RZ ;  /* 0x001000000f037810 */ /* 0x040fe40007ffe0ff */
[C---:B------:R-:W-:Y:S01]  /*291f0*/  IADD3 R2, R15.reuse, 0x100000, RZ ;  /* 0x001000000f027810 */ /* 0x040fe20007ffe0ff */
[----:B------:R1:W-:Y:S01]  /*29200*/  LDGSTS.E [R6+-0x5f400], [R8.64], P0 ;  /* 0xa0c0000008067fae */ /* 0x0003e20008121844 */
[----:B------:R-:W-:Y:S01]  /*29210*/  IADD3 R0, R15, 0x100000, RZ ;  /* 0x001000000f007810 */ /* 0x000fe20007ffe0ff */
[C---:B------:R-:W-:Y:S02]  /*29220*/  IMAD.WIDE R52, R245.reuse, 0x4, R74 ;  /* 0x00000004f5347825 */ /* 0x040fe400078e024a */
[----:B------:R3:W-:Y:S04]  /*29230*/  LDGSTS.E [R3+-0x5e400], [R12.64], P0 ;  /* 0xa1c000000c037fae */ /* 0x0007e80008121844 */
[----:B------:R3:W-:Y:S04]  /*29240*/  LDGSTS.E [R2+-0x5d400], [R20.64], P0 ;  /* 0xa2c0000014027fae */ /* 0x0007e80008121844 */
[----:B------:R1:W-:Y:S04]  /*29250*/  LDGSTS.E [R0+-0x5c400], [R22.64], P0 ;  /* 0xa3c0000016007fae */ /* 0x0003e80008121844 */
[----:B------:R1:W-:Y:S04]  /*29260*/  LDGSTS.E [R6+-0x5b400], [R26.64], P0 ;  /* 0xa4c000001a067fae */ /* 0x0003e80008121844 */
[----:B------:R3:W-:Y:S04]  /*29270*/  LDGSTS.E [R3+-0x5a400], [R36.64], P0 ;  /* 0xa5c0000024037fae */ /* 0x0007e80008121844 */
[----:B------:R3:W-:Y:S01]  /*29280*/  LDGSTS.E [R2+-0x59400], [R44.64], P0 ;  /* 0xa6c000002c027fae */ /* 0x0007e20008121844 */
[----:B------:R-:W-:-:S03]  /*29290*/  IMAD.WIDE R142, R245, 0x4, R142 ;  /* 0x00000004f58e7825 */ /* 0x000fc600078e028e */
[----:B------:R1:W-:Y:S04]  /*292a0*/  LDGSTS.E [R0+-0x58400], [R52.64], P0 ;  /* 0xa7c0000034007fae */ /* 0x0003e80008121844 */
[----:B------:R1:W-:Y:S01]  /*292b0*/  LDGSTS.E [R6+-0x57400], [R58.64], P0 ;  /* 0xa8c000003a067fae */ /* 0x0003e20008121844 */
[----:B------:R-:W-:-:S03]  /*292c0*/  IMAD.WIDE R226, R245, 0x4, R226 ;  /* 0x00000004f5e27825 */ /* 0x000fc600078e02e2 */
        /* <DEDUP_REMOVED lines=24> */
[----:B------:R1:W-:Y:S04]  /*29450*/  LDGSTS.E [R6+-0x47400], [R114.64], P0 ;  /* 0xb8c0000072067fae */ /* 0x0003e80008121844 */
[----:B------:R3:W-:Y:S04]  /*29460*/  LDGSTS.E [R3+-0x46400], [R98.64], P0 ;  /* 0xb9c0000062037fae */ /* 0x0007e80008121844 */
[----:B------:R1:W-:Y:S04]  /*29470*/  LDGSTS.E [R2+-0x45400], [R24.64], P0 ;  /* 0xbac0000018027fae */ /* 0x0003e80008121844 */
[----:B------:R4:W-:Y:S01]  /*29480*/  LDGSTS.E [R0+-0x44400], [R10.64], P0 ;  /* 0xbbc000000a007fae */ /* 0x0009e20008121844 */
[----:B------:R-:W-:-:S03]  /*29490*/  LOP3.LUT R244, R244, 0x70, RZ, 0x3c, !PT ;  /* 0x00000070f4f47812 */ /* 0x000fc600078e3cff */
[----:B------:R4:W-:Y:S01]  /*294a0*/  STL.64 [R1+0x148], R40 ;  /* 0x0001482801007387 */ /* 0x0009e20000100a00 */
[----:B-1----:R-:W-:-:S03]  /*294b0*/  IMAD.WIDE R24, R245, 0x4, R34 ;  /* 0x00000004f5187825 */ /* 0x002fc600078e0222 */
[----:B------:R1:W-:Y:S01]  /*294c0*/  LDGSTS.E [R6+-0x43400], [R40.64], P0 ;  /* 0xbcc0000028067fae */ /* 0x0003e20008121844 */
[----:B----4-:R-:W-:-:S03]  /*294d0*/  IMAD.WIDE R10, R245, 0x4, R18 ;  /* 0x00000004f50a7825 */ /* 0x010fc600078e0212 */
[----:B------:R-:W-:Y:S04]  /*294e0*/  STL.64 [R1+0x140], R24 ;  /* 0x0001401801007387 */ /* 0x000fe80000100a00 */
[----:B------:R-:W-:Y:S01]  /*294f0*/  STL.64 [R1+0x100], R10 ;  /* 0x0001000a01007387 */ /* 0x000fe20000100a00 */
[----:B-1----:R-:W-:-:S03]  /*29500*/  IMAD.WIDE R6, R245, 0x4, R4 ;  /* 0x00000004f5067825 */ /* 0x002fc600078e0204 */
[----:B------:R-:W4:Y:S01]  /*29510*/  LDL.LU.64 R86, [R1+0x2b8] ;  /* 0x0002b80001567983 */ /* 0x000f220000300a00 */
[----:B------:R-:W-:-:S03]  /*29520*/  IADD3 R4, R244, 0x100000, RZ ;  /* 0x00100000f4047810 */ /* 0x000fc60007ffe0ff */
[----:B------:R-:W4:Y:S01]  /*29530*/  LDL.LU.64 R14, [R1+0x278] ;  /* 0x00027800010e7983 */ /* 0x000f220000300a00 */
[----:B------:R-:W-:-:S03]  /*29540*/  IMAD.WIDE R162, R245, 0x4, R30 ;  /* 0x00000004f5a27825 */ /* 0x000fc600078e021e */
[----:B------:R3:W-:Y:S04]  /*29550*/  LDGSTS.E [R3+-0x42400], [R24.64], P0 ;  /* 0xbdc0000018037fae */ /* 0x0007e80008121844 */
[----:B------:R-:W4:Y:S04]  /*29560*/  LDL.LU.64 R42, [R1+0x238] ;  /* 0x00023800012a7983 */ /* 0x000f280000300a00 */
[----:B------:R3:W-:Y:S04]  /*29570*/  LDGSTS.E [R2+-0x41400], [R10.64], P0 ;  /* 0xbec000000a027fae */ /* 0x0007e80008121844 */
[----:B------:R1:W-:Y:S04]  /*29580*/  STL.64 [R1+0xc0], R6 ;  /* 0x0000c00601007387 */ /* 0x0003e80000100a00 */
[----:B------:R1:W-:Y:S04]  /*29590*/  LDGSTS.E [R0+-0x40400], [R6.64], P0 ;  /* 0xbfc0000006007fae */ /* 0x0003e80008121844 */
[----:B------:R-:W4:Y:S04]  /*295a0*/  LDL.LU.64 R40, [R1+0x1f8] ;  /* 0x0001f80001287983 */ /* 0x000f280000300a00 */
[----:B------:R-:W4:Y:S01]  /*295b0*/  LDL.LU.64 R30, [R1+0x1b8] ;  /* 0x0001b800011e7983 */ /* 0x000f220000300a00 */
[----:B-1----:R-:W-:-:S03]  /*295c0*/  IADD3 R7, R244, 0x100000, RZ ;  /* 0x00100000f4077810 */ /* 0x002fc60007ffe0ff */
[----:B------:R-:W4:Y:S01]  /*295d0*/  LDL.LU.64 R56, [R1+0x178] ;  /* 0x0001780001387983 */ /* 0x000f220000300a00 */
[----:B------:R-:W-:-:S03]  /*295e0*/  IADD3 R6, R244, 0x100000, RZ ;  /* 0x00100000f4067810 */ /* 0x000fc60007ffe0ff */
[----:B------:R-:W4:Y:S04]  /*295f0*/  LDL.LU.64 R72, [R1+0x138] ;  /* 0x0001380001487983 */ /* 0x000f280000300a00 */
[----:B------:R1:W-:Y:S04]  /*29600*/  LDGSTS.E [R4+-0x5f200], [R162.64], P0 ;  /* 0xa0e00000a2047fae */ /* 0x0003e80008121844 */
[----:B------:R-:W4:Y:S01]  /*29610*/  LDL.LU.64 R74, [R1+0xf8] ;  /* 0x0000f800014a7983 */ /* 0x000f220000300a00 */
[----:B--2---:R-:W-:-:S04]  /*29620*/  IMAD.WIDE R190, R245, 0x4, R190 ;  /* 0x00000004f5be7825 */ /* 0x004fc800078e02be */
[C---:B---3--:R-:W-:Y:S01]  /*29630*/  IMAD.WIDE R2, R245.reuse, 0x4, R76 ;  /* 0x00000004f5027825 */ /* 0x048fe200078e024c */
[----:B------:R2:W-:Y:S04]  /*29640*/  LDGSTS.E [R7+-0x5e200], [R190.64], P0 ;  /* 0xa1e00000be077fae */ /* 0x0005e80008121844 */
[----:B------:R2:W-:Y:S01]  /*29650*/  LDGSTS.E [R6+-0x5d200], [R2.64], P0 ;  /* 0xa2e0000002067fae */ /* 0x0005e20008121844 */
[----:B-1----:R-:W-:-:S03]  /*29660*/  IMAD.WIDE R4, R245, 0x4, R62 ;  /* 0x00000004f5047825 */ /* 0x002fc600078e023e */
[----:B------:R-:W3:Y:S04]  /*29670*/  LDL.LU.64 R62, [R1+0xb8] ;  /* 0x0000b800013e7983 */ /* 0x000ee80000300a00 */
[----:B------:R-:W3:Y:S01]  /*29680*/  LDL.LU.64 R76, [R1+0x78] ;  /* 0x00007800014c7983 */ /* 0x000ee20000300a00 */
[----:B--2---:R-:W-:-:S03]  /*29690*/  IMAD.WIDE R6, R245, 0x4, R78 ;  /* 0x00000004f5067825 */ /* 0x004fc600078e024e */
[----:B------:R-:W2:Y:S04]  /*296a0*/  LDL.LU.64 R78, [R1+0x38] ;  /* 0x00003800014e7983 */ /* 0x000ea80000300a00 */
[----:B------:R1:W-:Y:S04]  /*296b0*/  STL [R1+0x16b0], RZ ;  /* 0x0016b0ff01007387 */ /* 0x0003e80000100800 */
        /* <DEDUP_REMOVED lines=965> */
[----:B------:R1:W-:Y:S01]  /*2d310*/  STL [R1+0x368], RZ ;  /* 0x000368ff01007387 */ /* 0x0003e20000100800 */
[----:B------:R-:W-:-:S03]  /*2d320*/  IADD3 R0, R244, 0x100000, RZ ;  /* 0x00100000f4007810 */ /* 0x000fc60007ffe0ff */
[----:B------:R1:W-:Y:S01]  /*2d330*/  STL [R1+0x36c], RZ ;  /* 0x00036cff01007387 */ /* 0x0003e20000100800 */
[----:B------:R-:W-:-:S03]  /*2d340*/  IADD3 R18, R244, 0x100000, RZ ;  /* 0x00100000f4127810 */ /* 0x000fc60007ffe0ff */
[----:B------:R1:W-:Y:S01]  /*2d350*/  STL [R1+0x2f0], RZ ;  /* 0x0002f0ff01007387 */ /* 0x0003e20000100800 */
[----:B------:R-:W-:-:S03]  /*2d360*/  IADD3 R25, R244, 0x100000, RZ ;  /* 0x00100000f4197810 */ /* 0x000fc60007ffe0ff */
[----:B------:R1:W-:Y:S01]  /*2d370*/  STL [R1+0x2f4], RZ ;  /* 0x0002f4ff01007387 */ /* 0x0003e20000100800 */
[----:B----4-:R-:W-:-:S03]  /*2d380*/  IMAD.WIDE R10, R245, 0x4, R86 ;  /* 0x00000004f50a7825 */ /* 0x010fc600078e0256 */
[----:B------:R1:W-:Y:S01]  /*2d390*/  STL [R1+0x2f8], RZ ;  /* 0x0002f8ff01007387 */ /* 0x0003e20000100800 */
[----:B------:R-:W-:Y:S01]  /*2d3a0*/  IADD3 R24, R244, 0x100000, RZ ;  /* 0x00100000f4187810 */ /* 0x000fe20007ffe0ff */
[C---:B------:R-:W-:Y:S02]  /*2d3b0*/  IMAD.WIDE R14, R245.reuse, 0x4, R14 ;  /* 0x00000004f50e7825 */ /* 0x040fe400078e020e */
[----:B------:R1:W-:Y:S04]  /*2d3c0*/  STL [R1+0x2fc], RZ ;  /* 0x0002fcff01007387 */ /* 0x0003e80000100800 */
[----:B------:R1:W-:Y:S04]  /*2d3d0*/  STL [R1+0x2d0], RZ ;  /* 0x0002d0ff01007387 */ /* 0x0003e80000100800 */
[----:B------:R1:W-:Y:S04]  /*2d3e0*/  STL [R1+0x2d4], RZ ;  /* 0x0002d4ff01007387 */ /* 0x0003e80000100800 */
[----:B------:R1:W-:Y:S04]  /*2d3f0*/  STL [R1+0x2d8], RZ ;  /* 0x0002d8ff01007387 */ /* 0x0003e80000100800 */
[----:B------:R1:W-:Y:S04]  /*2d400*/  LDGSTS.E [R0+-0x5c200], [R4.64], P0 ;  /* 0xa3e0000004007fae */ /* 0x0003e80008121844 */
[----:B------:R1:W-:Y:S04]  /*2d410*/  STL [R1+0x2dc], RZ ;  /* 0x0002dcff01007387 */ /* 0x0003e80000100800 */
[----:B------:R4:W-:Y:S04]  /*2d420*/  LDGSTS.E [R18+-0x5b200], [R6.64], P0 ;  /* 0xa4e0000006127fae */ /* 0x0009e80008121844 */
[----:B------:R1:W-:Y:S01]  /*2d430*/  STL [R1+0x1c0], RZ ;  /* 0x0001c0ff01007387 */ /* 0x0003e20000100800 */
[----:B------:R-:W-:-:S03]  /*2d440*/  IMAD.WIDE R30, R245, 0x4, R30 ;  /* 0x00000004f51e7825 */ /* 0x000fc600078e021e */
[----:B------:R1:W-:Y:S04]  /*2d450*/  LDGSTS.E [R25+-0x5a200], [R10.64], P0 ;  /* 0xa5e000000a197fae */ /* 0x0003e80008121844 */
[----:B------:R1:W-:Y:S01]  /*2d460*/  STL [R1+0x1c4], RZ ;  /* 0x0001c4ff01007387 */ /* 0x0003e20000100800 */
[C---:B----4-:R-:W-:Y:S01]  /*2d470*/  IMAD.WIDE R18, R245.reuse, 0x4, R42 ;  /* 0x00000004f5127825 */ /* 0x050fe200078e022a */
[----:B------:R-:W-:Y:S02]  /*2d480*/  IADD3 R42, R244, 0x100000, RZ ;  /* 0x00100000f42a7810 */ /* 0x000fe40007ffe0ff */
[----:B------:R1:W-:Y:S01]  /*2d490*/  LDGSTS.E [R24+-0x59200], [R14.64], P0 ;  /* 0xa6e000000e187fae */ /* 0x0003e20008121844 */
[----:B------:R-:W-:-:S03]  /*2d4a0*/  IMAD.WIDE R34, R245, 0x4, R56 ;  /* 0x00000004f5227825 */ /* 0x000fc600078e0238 */
[----:B------:R4:W-:Y:S01]  /*2d4b0*/  STL [R1+0x1c8], RZ ;  /* 0x0001c8ff01007387 */ /* 0x0009e20000100800 */
[----:B------:R-:W-:-:S03]  /*2d4c0*/  IMAD.WIDE R50, R245, 0x4, R72 ;  /* 0x00000004f5327825 */ /* 0x000fc600078e0248 */
[----:B------:R4:W-:Y:S01]  /*2d4d0*/  STL [R1+0x1cc], RZ ;  /* 0x0001ccff01007387 */ /* 0x0009e20000100800 */
[C---:B-1----:R-:W-:Y:S01]  /*2d4e0*/  IMAD.WIDE R24, R245.reuse, 0x4, R40 ;  /* 0x00000004f5187825 */ /* 0x042fe200078e0228 */
[C---:B------:R-:W-:Y:S02]  /*2d4f0*/  IADD3 R41, R244.reuse, 0x100000, RZ ;  /* 0x00100000f4297810 */ /* 0x040fe40007ffe0ff */
[----:B------:R4:W-:Y:S01]  /*2d500*/  STL [R1+0x180], RZ ;  /* 0x000180ff01007387 */ /* 0x0009e20000100800 */
[----:B------:R-:W-:Y:S01]  /*2d510*/  IADD3 R40, R244, 0x100000, RZ ;  /* 0x00100000f4287810 */ /* 0x000fe20007ffe0ff */
[C---:B------:R-:W-:Y:S02]  /*2d520*/  IMAD.WIDE R56, R245.reuse, 0x4, R74 ;  /* 0x00000004f5387825 */ /* 0x040fe400078e024a */
[----:B------:R4:W-:Y:S02]  /*2d530*/  STL [R1+0x184], RZ ;  /* 0x000184ff01007387 */ /* 0x0009e40000100800 */
[----:B---3--:R-:W-:-:S02]  /*2d540*/  IMAD.WIDE R62, R245, 0x4, R62 ;  /* 0x00000004f53e7825 */ /* 0x008fc400078e023e */
[----:B------:R4:W-:Y:S02]  /*2d550*/  STL [R1+0x188], RZ ;  /* 0x000188ff01007387 */ /* 0x0009e40000100800 */
[C---:B------:R-:W-:Y:S02]  /*2d560*/  IMAD.WIDE R66, R245.reuse, 0x4, R76 ;  /* 0x00000004f5427825 */ /* 0x040fe400078e024c */
[----:B------:R4:W-:Y:S04]  /*2d570*/  LDGSTS.E [R0+-0x58200], [R18.64], P0 ;  /* 0xa7e0000012007fae */ /* 0x0009e80008121844 */
[----:B------:R4:W-:Y:S01]  /*2d580*/  STL [R1+0x18c], RZ ;  /* 0x00018cff01007387 */ /* 0x0009e20000100800 */
[----:B--2---:R-:W-:-:S03]  /*2d590*/  IMAD.WIDE R82, R245, 0x4, R78 ;  /* 0x00000004f5527825 */ /* 0x004fc600078e024e */
[----:B------:R1:W-:Y:S01]  /*2d5a0*/  LDGSTS.E [R42+-0x57200], [R24.64], P0 ;  /* 0xa8e00000182a7fae */ /* 0x0003e20008121844 */
[----:B------:R-:W-:-:S03]  /*2d5b0*/  IMAD.WIDE R240, R245, 0x4, R240 ;  /* 0x00000004f5f07825 */ /* 0x000fc600078e02f0 */
[----:B------:R4:W-:Y:S01]  /*2d5c0*/  STL [R1+0x170], RZ ;  /* 0x000170ff01007387 */ /* 0x0009e20000100800 */
[----:B------:R-:W-:-:S03]  /*2d5d0*/  IMAD.WIDE R224, R245, 0x4, R224 ;  /* 0x00000004f5e07825 */ /* 0x000fc600078e02e0 */
[----:B------:R2:W-:Y:S04]  /*2d5e0*/  LDGSTS.E [R41+-0x56200], [R30.64], P0 ;  /* 0xa9e000001e297fae */ /* 0x0005e80008121844 */
        /* <DEDUP_REMOVED lines=32> */
[----:B------:R1:W-:Y:S01]  /*2d7f0*/  LDGSTS.E [R42+-0x4b200], [R176.64], P0 ;  /* 0xb4e00000b02a7fae */ /* 0x0003e20008121844 */
[----:B------:R-:W-:-:S03]  /*2d800*/  IMAD.MOV.U32 R244, RZ, RZ, c[0x0][0x180] ;  /* 0x00006000fff47624 */ /* 0x000fc600078e00ff */
        /* <DEDUP_REMOVED lines=9> */
[----:B------:R4:W-:Y:S04]  /*2d8a0*/  STL [R1+0x8c], RZ ;  /* 0x00008cff01007387 */ /* 0x0009e80000100800 */
[----:B------:R1:W-:Y:S04]  /*2d8b0*/  LDGSTS.E [R42+-0x47200], [R112.64], P0 ;  /* 0xb8e00000702a7fae */ /* 0x0003e80008121844 */
[----:B------:R4:W-:Y:S01]  /*2d8c0*/  STL [R1+0x60], RZ ;  /* 0x000060ff01007387 */ /* 0x0009e20000100800 */
[----:B------:R-:W-:-:S03]  /*2d8d0*/  IADD3 R244, R244, 0x7f, RZ ;  /* 0x0000007ff4f47810 */ /* 0x000fc60007ffe0ff */
[----:B------:R2:W-:Y:S04]  /*2d8e0*/  LDGSTS.E [R41+-0x46200], [R96.64], P0 ;  /* 0xb9e0000060297fae */ /* 0x0005e80008121844 */
[----:B------:R4:W-:Y:S04]  /*2d8f0*/  STL [R1+0x64], RZ ;  /* 0x000064ff01007387 */ /* 0x0009e80000100800 */
[----:B------:R2:W-:Y:S04]  /*2d900*/  LDGSTS.E [R40+-0x45200], [R80.64], P0 ;  /* 0xbae0000050287fae */ /* 0x0005e80008121844 */
[----:B------:R4:W-:Y:S04]  /*2d910*/  STL [R1+0x68], RZ ;  /* 0x000068ff01007387 */ /* 0x0009e80000100800 */
[----:B------:R4:W-:Y:S04]  /*2d920*/  LDGSTS.E [R0+-0x44200], [R64.64], P0 ;  /* 0xbbe0000040007fae */ /* 0x0009e80008121844 */
[----:B------:R4:W-:Y:S04]  /*2d930*/  STL [R1+0x6c], RZ ;  /* 0x00006cff01007387 */ /* 0x0009e80000100800 */
[----:B------:R1:W-:Y:S04]  /*2d940*/  LDGSTS.E [R42+-0x43200], [R48.64], P0 ;  /* 0xbce00000302a7fae */ /* 0x0003e80008121844 */
[----:B------:R2:W-:Y:S04]  /*2d950*/  LDGSTS.E [R41+-0x42200], [R32.64], P0 ;  /* 0xbde0000020297fae */ /* 0x0005e80008121844 */
[----:B------:R2:W-:Y:S04]  /*2d960*/  LDGSTS.E [R40+-0x41200], [R16.64], P0 ;  /* 0xbee0000010287fae */ /* 0x0005e80008121844 */
[----:B------:R4:W-:Y:S01]  /*2d970*/  LDGSTS.E [R0+-0x40200], [R242.64], P0 ;  /* 0xbfe00000f2007fae */ /* 0x0009e20008121844 */
[----:B------:R-:W-:Y:S01]  /*2d980*/  ISETP.GE.AND P0, PT, R244, 0x80, PT ;  /* 0x00000080f400780c */ /* 0x000fe20003f06270 */
[----:B------:R-:W-:-:S02]  /*2d990*/  IMAD.MOV.U32 R252, RZ, RZ, c[0x0][0x188] ;  /* 0x00006200fffc7624 */ /* 0x000fc400078e00ff */
[----:B------:R-:W0:Y:S01]  /*2d9a0*/  LDGDEPBAR ;  /* 0x00000000000079af */ /* 0x000e220000000000 */
[----:B-1----:R-:W-:Y:S01]  /*2d9b0*/  CS2R R42, SRZ ;  /* 0x00000000002a7805 */ /* 0x002fe2000001ff00 */
[----:B------:R-:W-:Y:S01]  /*2d9c0*/  IMAD.SHL.U32 R252, R252, 0x80, RZ ;  /* 0x00000080fcfc7824 */ /* 0x000fe200078e00ff */
[----:B------:R-:W-:Y:S01]  /*2d9d0*/  CS2R R68, SRZ ;  /* 0x0000000000447805 */ /* 0x000fe2000001ff00 */
[----:B--2---:R-:W-:Y:S01]  /*2d9e0*/  CS2R R40, SRZ ;  /* 0x0000000000287805 */ /* 0x004fe2000001ff00 */
[----:B------:R-:W-:Y:S01]  /*2d9f0*/  CS2R R70, SRZ ;  /* 0x0000000000467805 */ /* 0x000fe2000001ff00 */
[----:B------:R-:W-:Y:S01]  /*2da00*/  CS2R R72, SRZ ;  /* 0x0000000000487805 */ /* 0x000fe2000001ff00 */
[----:B------:R-:W-:Y:S01]  /*2da10*/  CS2R R74, SRZ ;  /* 0x00000000004a7805 */ /* 0x000fe2000001ff00 */
[----:B------:R-:W-:Y:S01]  /*2da20*/  CS2R R76, SRZ ;  /* 0x00000000004c7805 */ /* 0x000fe2000001ff00 */
[----:B------:R-:W-:Y:S01]  /*2da30*/  CS2R R78, SRZ ;  /* 0x00000000004e7805 */ /* 0x000fe2000001ff00 */
[----:B------:R-:W-:Y:S01]  /*2da40*/  CS2R R84, SRZ ;  /* 0x0000000000547805 */ /* 0x000fe2000001ff00 */
[----:B------:R-:W-:Y:S01]  /*2da50*/  CS2R R86, SRZ ;  /* 0x0000000000567805 */ /* 0x000fe2000001ff00 */
[----:B------:R-:W-:Y:S05]  /*2da60*/  @!P0 BRA `(.L_x_0) ;  /* 0x0009260000008947 */ /* 0x000fea0003800000 */
[----:B----4-:R-:W2:Y:S04]  /*2da70*/  LDL.LU.64 R68, [R1+0x1fb0] ;  /* 0x001fb00001447983 */ /* 0x010ea80000300a00 */
[----:B------:R-:W3:Y:S04]  /*2da80*/  LDL.LU.64 R84, [R1+0x1fb8] ;  /* 0x001fb80001547983 */ /* 0x000ee80000300a00 */
[----:B------:R-:W4:Y:S04]  /*2da90*/  LDL.LU.64 R70, [R1+0x1fc0] ;  /* 0x001fc00001467983 */ /* 0x000f280000300a00 */
[----:B------:R-:W3:Y:S04]  /*2daa0*/  LDL.LU.64 R72, [R1+0x1fc8] ;  /* 0x001fc80001487983 */ /* 0x000ee80000300a00 */
[----:B------:R-:W3:Y:S04]  /*2dab0*/  LDL.LU.64 R86, [R1+0x1968] ;  /* 0x0019680001567983 */ /* 0x000ee80000300a00 */
[----:B------:R-:W3:Y:S04]  /*2dac0*/  LDL.LU.64 R40, [R1+0x1958] ;  /* 0x0019580001287983 */ /* 0x000ee80000300a00 */
[----:B------:R-:W4:Y:S04]  /*2dad0*/  LDL.LU.64 R42, [R1+0x1950] ;  /* 0x00195000012a7983 */ /* 0x000f280000300a00 */
[----:B------:R-:W4:Y:S04]  /*2dae0*/  LDL.LU.64 R74, [R1+0x17c8] ;  /* 0x0017c800014a7983 */ /* 0x000f280000300a00 */
[----:B------:R-:W4:Y:S04]  /*2daf0*/  LDL.LU.64 R76, [R1+0x17c0] ;  /* 0x0017c000014c7983 */ /* 0x000f280000300a00 */
[----:B------:R-:W4:Y:S04]  /*2db00*/  LDL.LU.64 R78, [R1+0x17b8] ;  /* 0x0017b800014e7983 */ /* 0x000f280000300a00 */
[----:B------:R1:W-:Y:S04]  /*2db10*/  STL.64 [R1+0x3608], R32 ;  /* 0x0036082001007387 */ /* 0x0003e80000100a00 */
[----:B-1----:R-:W4:Y:S04]  /*2db20*/  LDL.LU.64 R32, [R1+0x1960] ;  /* 0x0019600001207983 */ /* 0x002f280000300a00 */
[----:B------:R-:W-:Y:S04]  /*2db30*/  STL.64 [R1+0x3600], R16 ;  /* 0x0036001001007387 */ /* 0x000fe80000100a00 */
[----:B------:R-:W-:Y:S04]  /*2db40*/  STL.64 [R1+0x35f8], R242 ;  /* 0x0035f8f201007387 */ /* 0x000fe80000100a00 */
[----:B--2---:R1:W-:Y:S01]  /*2db50*/  STL [R1+0x2f78], R68 ;  /* 0x002f784401007387 */ /* 0x0043e20000100800 */
[----:B------:R-:W-:-:S03]  /*2db60*/  IMAD.MOV.U32 R0, RZ, RZ, R69 ;  /* 0x000000ffff007224 */ /* 0x000fc600078e0045 */
[----:B-1----:R-:W2:Y:S04]  /*2db70*/  LDL.LU.64 R68, [R1+0x17b0] ;  /* 0x0017b00001447983 */ /* 0x002ea80000300a00 */
[----:B------:R1:W-:Y:S04]  /*2db80*/  STL [R1+0x2f74], R0 ;  /* 0x002f740001007387 */ /* 0x0003e80000100800 */
[----:B---3--:R3:W-:Y:S01]  /*2db90*/  STL [R1+0x2f80], R84 ;  /* 0x002f805401007387 */ /* 0x0087e20000100800 */
[----:B-1----:R-:W-:-:S03]  /*2dba0*/  MOV R0, R85 ;  /* 0x0000005500007202 */ /* 0x002fc60000000f00 */
[----:B---3--:R-:W3:Y:S04]  /*2dbb0*/  LDL.LU.64 R84, [R1+0xe58] ;  /* 0x000e580001547983 */ /* 0x008ee80000300a00 */
[----:B------:R1:W-:Y:S04]  /*2dbc0*/  STL [R1+0x2f7c], R0 ;  /* 0x002f7c0001007387 */ /* 0x0003e80000100800 */
[----:B----4-:R4:W-:Y:S01]  /*2dbd0*/  STL [R1+0x2f88], R70 ;  /* 0x002f884601007387 */ /* 0x0109e20000100800 */
[----:B-1----:R-:W-:-:S03]  /*2dbe0*/  IMAD.MOV.U32 R0, RZ, RZ, R71 ;  /* 0x000000ffff007224 */ /* 0x002fc600078e0047 */
[----:B----4-:R-:W4:Y:S04]  /*2dbf0*/  LDL.LU.64 R70, [R1+0xe50] ;  /* 0x000e500001467983 */ /* 0x010f280000300a00 */
[----:B------:R1:W-:Y:S04]  /*2dc00*/  STL [R1+0x2f84], R0 ;  /* 0x002f840001007387 */ /* 0x0003e80000100800 */
[----:B------:R1:W-:Y:S02]  /*2dc10*/  STL [R1+0x2f90], R72 ;  /* 0x002f904801007387 */ /* 0x0003e40000100800 */
[----:B-1----:R-:W-:-:S02]  /*2dc20*/  IMAD.MOV.U32 R0, RZ, RZ, R73 ;  /* 0x000000ffff007224 */ /* 0x002fc400078e0049 */
[----:B------:R-:W4:Y:S04]  /*2dc30*/  LDL.LU.64 R72, [R1+0xe48] ;  /* 0x000e480001487983 */ /* 0x000f280000300a00 */
[----:B------:R1:W-:Y:S04]  /*2dc40*/  STL [R1+0x2f8c], R0 ;  /* 0x002f8c0001007387 */ /* 0x0003e80000100800 */
[----:B------:R1:W-:Y:S02]  /*2dc50*/  STL [R1+0x2f94], R86 ;  /* 0x002f945601007387 */ /* 0x0003e40000100800 */
[----:B-1----:R-:W-:-:S02]  /*2dc60*/  IMAD.MOV.U32 R0, RZ, RZ, R87 ;  /* 0x000000ffff007224 */ /* 0x002fc400078e0057 */
[----:B------:R-:W4:Y:S04]  /*2dc70*/  LDL.LU.64 R86, [R1+0xe40] ;  /* 0x000e400001567983 */ /* 0x000f280000300a00 */
[----:B------:R1:W-:Y:S04]  /*2dc80*/  STL [R1+0x2f6c], R0 ;  /* 0x002f6c0001007387 */ /* 0x0003e80000100800 */
[----:B------:R1:W-:Y:S02]  /*2dc90*/  STL [R1+0x2f70], R32 ;  /* 0x002f702001007387 */ /* 0x0003e40000100800 */
[----:B-1----:R-:W-:-:S02]  /*2dca0*/  MOV R0, R33 ;  /* 0x0000002100007202 */ /* 0x002fc40000000f00 */
[----:B------:R-:W4:Y:S04]  /*2dcb0*/  LDL.LU.64 R32, [R1+0x1a68] ;  /* 0x001a680001207983 */ /* 0x000f280000300a00 */
        /* <DEDUP_REMOVED lines=21> */
[----:B--2---:R2:W-:Y:S01]  /*2de10*/  STL [R1+0x2f40], R68 ;  /* 0x002f404401007387 */ /* 0x0045e20000100800 */
[----:B-1----:R-:W-:-:S03]  /*2de20*/  IMAD.MOV.U32 R0, RZ, RZ, R69 ;  /* 0x000000ffff007224 */ /* 0x002fc600078e0045 */
[----:B--2---:R-:W2:Y:S04]  /*2de30*/  LDL.LU.64 R68, [R1+0x1938] ;  /* 0x0019380001447983 */ /* 0x004ea80000300a00 */
[----:B------:R1:W-:Y:S04]  /*2de40*/  STL [R1+0x2f34], R0 ;  /* 0x002f340001007387 */ /* 0x0003e80000100800 */
[----:B---3--:R3:W-:Y:S01]  /*2de50*/  STL [R1+0x2f38], R84 ;  /* 0x002f385401007387 */ /* 0x0087e20000100800 */
[----:B-1----:R-:W-:-:S03]  /*2de60*/  IMAD.MOV.U32 R0, RZ, RZ, R85 ;  /* 0x000000ffff007224 */ /* 0x002fc600078e0055 */
[----:B---3--:R-:W3:Y:S04]  /*2de70*/  LDL.LU.64 R84, [R1+0x1930] ;  /* 0x0019300001547983 */ /* 0x008ee80000300a00 */
[----:B------:R1:W-:Y:S04]  /*2de80*/  STL [R1+0x2f2c], R0 ;  /* 0x002f2c0001007387 */ /* 0x0003e80000100800 */
[----:B----4-:R4:W-:Y:S01]  /*2de90*/  STL [R1+0x2f30], R70 ;  /* 0x002f304601007387 */ /* 0x0109e20000100800 */
[----:B-1----:R-:W-:-:S03]  /*2dea0*/  MOV R0, R71 ;  /* 0x0000004700007202 */ /* 0x002fc60000000f00 */
        /* <DEDUP_REMOVED lines=34> */
[----:B--2---:R2:W-:Y:S01]  /*2e0d0*/  STL [R1+0x2ee8], R68 ;  /* 0x002ee84401007387 */ /* 0x0045e20000100800 */
[----:B-1----:R-:W-:-:S03]  /*2e0e0*/  MOV R0, R69 ;  /* 0x0000004500007202 */ /* 0x002fc60000000f00 */
[----:B--2---:R-:W2:Y:S04]  /*2e0f0*/  LDL.LU.64 R68, [R1+0x1a40] ;  /* 0x001a400001447983 */ /* 0x004ea80000300a00 */
[----:B------:R1:W-:Y:S04]  /*2e100*/  STL [R1+0x2edc], R0 ;  /* 0x002edc0001007387 */ /* 0x0003e80000100800 */
[----:B---3--:R3:W-:Y:S01]  /*2e110*/  STL [R1+0x2ee0], R84 ;  /* 0x002ee05401007387 */ /* 0x0087e20000100800 */
[----:B-1----:R-:W-:-:S03]  /*2e120*/  IMAD.MOV.U32 R0, RZ, RZ, R85 ;  /* 0x000000ffff007224 */ /* 0x002fc600078e0055 */
[----:B---3--:R-:W3:Y:S04]  /*2e130*/  LDL.LU.64 R84, [R1+0x1a38] ;  /* 0x001a380001547983 */ /* 0x008ee80000300a00 */
[----:B------:R1:W-:Y:S04]  /*2e140*/  STL [R1+0x2ed4], R0 ;  /* 0x002ed40001007387 */ /* 0x0003e80000100800 */
[----:B----4-:R4:W-:Y:S01]  /*2e150*/  STL [R1+0x2ed8], R70 ;  /* 0x002ed84601007387 */ /* 0x0109e20000100800 */
[----:B-1----:R-:W-:-:S03]  /*2e160*/  IMAD.MOV.U32 R0, RZ, RZ, R71 ;  /* 0x000000ffff007224 */ /* 0x002fc600078e0047 */
[----:B----4-:R-:W4:Y:S04]  /*2e170*/  LDL.LU.64 R70, [R1+0x1a30] ;  /* 0x001a300001467983 */ /* 0x010f280000300a00 */
        /* <DEDUP_REMOVED lines=1121> */
[----:B------:R-:W-:Y:S04]  /*32790*/  STL [R1+0x25c4], R74 ;  /* 0x0025c44a01007387 */ /* 0x000fe80000100800 */
[----:B------:R-:W4:Y:S01]  /*327a0*/  LDL.LU.64 R16, [R1+0x780] ;  /* 0x0007800001107983 */ /* 0x000f220000300a00 */
[----:B-1----:R-:W-:-:S05]  /*327b0*/  IMAD.MOV.U32 R0, RZ, RZ, R75 ;  /* 0x000000ffff007224 */ /* 0x002fca00078e004b */
[----:B------:R1:W-:Y:S04]  /*327c0*/  STL [R1+0x25c0], R0 ;  /* 0x0025c00001007387 */ /* 0x0003e80000100800 */
[----:B------:R-:W-:Y:S01]  /*327d0*/  STL [R1+0x25cc], R76 ;  /* 0x0025cc4c01007387 */ /* 0x000fe20000100800 */
[----:B-1----:R-:W-:-:S03]  /*327e0*/  IMAD.MOV.U32 R0, RZ, RZ, R77 ;  /* 0x000000ffff007224 */ /* 0x002fc600078e004d */
[----:B------:R-:W4:Y:S04]  /*327f0*/  LDL.LU.64 R74, [R1+0x778] ;  /* 0x00077800014a7983 */ /* 0x000f280000300a00 */
[----:B------:R1:W-:Y:S02]  /*32800*/  STL [R1+0x25c8], R0 ;  /* 0x0025c80001007387 */ /* 0x0003e40000100800 */
[----:B-1----:R-:W-:Y:S02]  /*32810*/  MOV R0, R79 ;  /* 0x0000004f00007202 */ /* 0x002fe40000000f00 */
[----:B------:R-:W-:Y:S04]  /*32820*/  STL [R1+0x25d4], R78 ;  /* 0x0025d44e01007387 */ /* 0x000fe80000100800 */
[----:B------:R-:W4:Y:S04]  /*32830*/  LDL.LU.64 R76, [R1+0x770] ;  /* 0x00077000014c7983 */ /* 0x000f280000300a00 */
[----:B------:R1:W-:Y:S04]  /*32840*/  STL [R1+0x25d0], R0 ;  /* 0x0025d00001007387 */ /* 0x0003e80000100800 */
[----:B--2---:R2:W-:Y:S01]  /*32850*/  STL [R1+0x25dc], R68 ;  /* 0x0025dc4401007387 */ /* 0x0045e20000100800 */
[----:B-1----:R-:W-:-:S03]  /*32860*/  IMAD.MOV.U32 R0, RZ, RZ, R69 ;  /* 0x000000ffff007224 */ /* 0x002fc600078e0045 */
[----:B------:R-:W4:Y:S04]  /*32870*/  LDL.LU.64 R78, [R1+0x668] ;  /* 0x00066800014e7983 */ /* 0x000f280000300a00 */
[----:B---3--:R-:W-:Y:S04]  /*32880*/  STL [R1+0x25e4], R84 ;  /* 0x0025e45401007387 */ /* 0x008fe80000100800 */
[----:B------:R1:W-:Y:S04]  /*32890*/  STL [R1+0x25d8], R0 ;  /* 0x0025d80001007387 */ /* 0x0003e80000100800 */
[----:B--2---:R-:W2:Y:S01]  /*328a0*/  LDL.LU.64 R68, [R1+0x1f90] ;  /* 0x001f900001447983 */ /* 0x004ea20000300a00 */
[----:B-1----:R-:W-:-:S03]  /*328b0*/  IMAD.MOV.U32 R0, RZ, RZ, R85 ;  /* 0x000000ffff007224 */ /* 0x002fc600078e0055 */
[----:B----4-:R-:W-:Y:S04]  /*328c0*/  STL [R1+0x25ec], R70 ;  /* 0x0025ec4601007387 */ /* 0x010fe80000100800 */
[----:B------:R1:W-:Y:S04]  /*328d0*/  STL [R1+0x25e0], R0 ;  /* 0x0025e00001007387 */ /* 0x0003e80000100800 */
[----:B------:R-:W3:Y:S01]  /*328e0*/  LDL.LU.64 R84, [R1+0x1f98] ;  /* 0x001f980001547983 */ /* 0x000ee20000300a00 */
[----:B-1----:R-:W-:-:S03]  /*328f0*/  MOV R0, R71 ;  /* 0x0000004700007202 */ /* 0x002fc60000000f00 */
[----:B------:R-:W-:Y:S04]  /*32900*/  STL [R1+0x25f4], R72 ;  /* 0x0025f44801007387 */ /* 0x000fe80000100800 */
[----:B------:R1:W-:Y:S04]  /*32910*/  STL [R1+0x25e8], R0 ;  /* 0x0025e80001007387 */ /* 0x0003e80000100800 */
[----:B------:R-:W4:Y:S01]  /*32920*/  LDL.LU.64 R70, [R1+0x1fa0] ;  /* 0x001fa00001467983 */ /* 0x000f220000300a00 */
[----:B-1----:R-:W-:-:S03]  /*32930*/  IMAD.MOV.U32 R0, RZ, RZ, R73 ;  /* 0x000000ffff007224 */ /* 0x002fc600078e0049 */
[----:B------:R-:W-:Y:S04]  /*32940*/  STL [R1+0x25fc], R86 ;  /* 0x0025fc5601007387 */ /* 0x000fe80000100800 */
[----:B------:R1:W-:Y:S04]  /*32950*/  STL [R1+0x25f0], R0 ;  /* 0x0025f00001007387 */ /* 0x0003e80000100800 */
[----:B------:R-:W4:Y:S01]  /*32960*/  LDL.LU.64 R72, [R1+0x1fa8] ;  /* 0x001fa80001487983 */ /* 0x000f220000300a00 */
[----:B-1----:R-:W-:-:S03]  /*32970*/  IMAD.MOV.U32 R0, RZ, RZ, R87 ;  /* 0x000000ffff007224 */ /* 0x002fc600078e0057 */
[----:B------:R-:W-:Y:S04]  /*32980*/  STL [R1+0x2604], R32 ;  /* 0x0026042001007387 */ /* 0x000fe80000100800 */
[----:B------:R1:W-:Y:S04]  /*32990*/  STL [R1+0x25f8], R0 ;  /* 0x0025f80001007387 */ /* 0x0003e80000100800 */
[----:B------:R-:W4:Y:S01]  /*329a0*/  LDL.LU.64 R86, [R1+0x1da8] ;  /* 0x001da80001567983 */ /* 0x000f220000300a00 */
        /* <DEDUP_REMOVED lines=14> */
[----:B------:R1:W-:Y:S02]  /*32a90*/  STL [R1+0x25ac], R0 ;  /* 0x0025ac0001007387 */ /* 0x0003e40000100800 */
[----:B-1----:R-:W-:Y:S02]  /*32aa0*/  IMAD.MOV.U32 R0, RZ, RZ, R75 ;  /* 0x000000ffff007224 */ /* 0x002fe400078e004b */
[----:B------:R-:W4:Y:S04]  /*32ab0*/  LDL.LU.64 R74, [R1+0x1b90] ;  /* 0x001b9000014a7983 */ /* 0x000f280000300a00 */
[----:B------:R1:W-:Y:S04]  /*32ac0*/  STL [R1+0x25a4], R0 ;  /* 0x0025a40001007387 */ /* 0x0003e80000100800 */
[----:B------:R1:W-:Y:S02]  /*32ad0*/  STL [R1+0x25a8], R76 ;  /* 0x0025a84c01007387 */ /* 0x0003e40000100800 */
[----:B-1----:R-:W-:-:S02]  /*32ae0*/  IMAD.MOV.U32 R0, RZ, RZ, R77 ;  /* 0x000000ffff007224 */ /* 0x002fc400078e004d */
[----:B------:R-:W-:Y:S04]  /*32af0*/  STL [R1+0x25a0], R78 ;  /* 0x0025a04e01007387 */ /* 0x000fe80000100800 */
[----:B------:R1:W-:Y:S04]  /*32b00*/  STL [R1+0x259c], R0 ;  /* 0x00259c0001007387 */ /* 0x0003e80000100800 */
[----:B------:R-:W4:Y:S01]  /*32b10*/  LDL.LU.64 R76, [R1+0x1b98] ;  /* 0x001b9800014c7983 */ /* 0x000f220000300a00 */
[----:B-1----:R-:W-:-:S03]  /*32b20*/  MOV R0, R79 ;  /* 0x0000004f00007202 */ /* 0x002fc60000000f00 */
[----:B--2---:R-:W-:Y:S04]  /*32b30*/  STL [R1+0x253c], R68 ;  /* 0x00253c4401007387 */ /* 0x004fe80000100800 */
[----:B------:R1:W-:Y:S04]  /*32b40*/  STL [R1+0x2534], R0 ;  /* 0x0025340001007387 */ /* 0x0003e80000100800 */
[----:B------:R-:W2:Y:S01]  /*32b50*/  LDL.LU.64 R78, [R1+0x1ba0] ;  /* 0x001ba000014e7983 */ /* 0x000ea20000300a00 */
[----:B-1----:R-:W-:-:S03]  /*32b60*/  IMAD.MOV.U32 R0, RZ, RZ, R69 ;  /* 0x000000ffff007224 */ /* 0x002fc600078e0045 */
[----:B---3--:R-:W-:Y:S04]  /*32b70*/  STL [R1+0x2544], R84 ;  /* 0x0025445401007387 */ /* 0x008fe80000100800 */
[----:B------:R1:W-:Y:S04]  /*32b80*/  STL [R1+0x2538], R0 ;  /* 0x0025380001007387 */ /* 0x0003e80000100800 */
[----:B------:R-:W3:Y:S01]  /*32b90*/  LDL.LU.64 R68, [R1+0x1ba8] ;  /* 0x001ba80001447983 */ /* 0x000ee20000300a00 */
[----:B-1----:R-:W-:-:S03]  /*32ba0*/  IMAD.MOV.U32 R0, RZ, RZ, R85 ;  /* 0x000000ffff007224 */ /* 0x002fc600078e0055 */
[----:B----4-:R-:W-:Y:S04]  /*32bb0*/  STL [R1+0x254c], R70 ;  /* 0x00254c4601007387 */ /* 0x010fe80000100800 */
        /* <DEDUP_REMOVED lines=21> */
[----:B------:R-:W4:Y:S04]  /*32d10*/  LDL.LU.64 R16, [R1+0x1fd8] ;  /* 0x001fd80001107983 */ /* 0x000f280000300a00 */
[----:B------:R-:W4:Y:S01]  /*32d20*/  LDL.LU.64 R242, [R1+0x1fe0] ;  /* 0x001fe00001f27983 */ /* 0x000f220000300a00 */
[----:B-1----:R-:W-:-:S05]  /*32d30*/  IMAD.MOV.U32 R0, RZ, RZ, R43 ;  /* 0x000000ffff007224 */ /* 0x002fca00078e002b */
[----:B------:R1:W-:Y:S04]  /*32d40*/  STL [R1+0x2570], R0 ;  /* 0x0025700001007387 */ /* 0x0003e80000100800 */
[----:B------:R-:W-:Y:S04]  /*32d50*/  STL [R1+0x257c], R74 ;  /* 0x00257c4a01007387 */ /* 0x000fe80000100800 */
[----:B------:R-:W4:Y:S01]  /*32d60*/  LDL.LU.64 R40, [R1+0x1fe8] ;  /* 0x001fe80001287983 */ /* 0x000f220000300a00 */
[----:B-1----:R-:W-:-:S03]  /*32d70*/  MOV R0, R75 ;  /* 0x0000004b00007202 */ /* 0x002fc60000000f00 */
[----:B------:R-:W4:Y:S04]  /*32d80*/  LDL.LU.64 R42, [R1+0x1e28] ;  /* 0x001e2800012a7983 */ /* 0x000f280000300a00 */
[----:B------:R1:W-:Y:S04]  /*32d90*/  STL [R1+0x2578], R0 ;  /* 0x0025780001007387 */ /* 0x0003e80000100800 */
[----:B------:R2:W-:Y:S01]  /*32da0*/  STL [R1+0x2584], R76 ;  /* 0x0025844c01007387 */ /* 0x0005e20000100800 */
[----:B-1----:R-:W-:-:S03]  /*32db0*/  IMAD.MOV.U32 R0, RZ, RZ, R77 ;  /* 0x000000ffff007224 */ /* 0x002fc600078e004d */
[----:B------:R-:W4:Y:S04]  /*32dc0*/  LDL.LU.64 R74, [R1+0x1e30] ;  /* 0x001e3000014a7983 */ /* 0x000f280000300a00 */
[----:B--2---:R-:W-:Y:S04]  /*32dd0*/  STL [R1+0x258c], R78 ;  /* 0x00258c4e01007387 */ /* 0x004fe80000100800 */
[----:B------:R1:W-:Y:S04]  /*32de0*/  STL [R1+0x2580], R0 ;  /* 0x0025800001007387 */ /* 0x0003e80000100800 */
[----:B------:R-:W2:Y:S01]  /*32df0*/  LDL.LU.64 R76, [R1+0x1e38] ;  /* 0x001e3800014c7983 */ /* 0x000ea20000300a00 */
[----:B-1----:R-:W-:-:S03]  /*32e00*/  IMAD.MOV.U32 R0, RZ, RZ, R79 ;  /* 0x000000ffff007224 */ /* 0x002fc600078e004f */
[----:B---3--:R-:W-:Y:S04]  /*32e10*/  STL [R1+0x2594], R68 ;  /* 0x0025944401007387 */ /* 0x008fe80000100800 */
[----:B------:R1:W-:Y:S04]  /*32e20*/  STL [R1+0x2588], R0 ;  /* 0x0025880001007387 */ /* 0x0003e80000100800 */
[----:B------:R-:W3:Y:S01]  /*32e30*/  LDL.LU.64 R78, [R1+0x1e40] ;  /* 0x001e4000014e7983 */ /* 0x000ee20000300a00 */
[----:B-1----:R-:W-:-:S03]  /*32e40*/  MOV R0, R69 ;  /* 0x0000004500007202 */ /* 0x002fc60000000f00 */
[----:B----4-:R-:W-:Y:S04]  /*32e50*/  STL [R1+0x2598], R84 ;  /* 0x0025985401007387 */ /* 0x010fe80000100800 */
[----:B------:R1:W-:Y:S04]  /*32e60*/  STL [R1+0x2590], R0 ;  /* 0x0025900001007387 */ /* 0x0003e80000100800 */
[----:B------:R-:W3:Y:S01]  /*32e70*/  LDL.LU.64 R68, [R1+0x1c08] ;  /* 0x001c080001447983 */ /* 0x000ee20000300a00 */
[----:B-1----:R-:W-:-:S03]  /*32e80*/  IMAD.MOV.U32 R0, RZ, RZ, R85 ;  /* 0x000000ffff007224 */ /* 0x002fc600078e0055 */
[----:B------:R-:W-:Y:S04]  /*32e90*/  STL [R1+0x2530], R70 ;  /* 0x0025304601007387 */ /* 0x000fe80000100800 */
[----:B------:R1:W-:Y:S04]  /*32ea0*/  STL [R1+0x252c], R0 ;  /* 0x00252c0001007387 */ /* 0x0003e80000100800 */
[----:B------:R-:W3:Y:S01]  /*32eb0*/  LDL.LU.64 R84, [R1+0x1c10] ;  /* 0x001c100001547983 */ /* 0x000ee20000300a00 */
[----:B-1----:R-:W-:-:S03]  /*32ec0*/  IMAD.MOV.U32 R0, RZ, RZ, R71 ;  /* 0x000000ffff007224 */ /* 0x002fc600078e0047 */
[----:B------:R-:W-:Y:S04]  /*32ed0*/  STL [R1+0x2528], R72 ;  /* 0x0025284801007387 */ /* 0x000fe80000100800 */
[----:B------:R1:W-:Y:S04]  /*32ee0*/  STL [R1+0x2524], R0 ;  /* 0x0025240001007387 */ /* 0x0003e80000100800 */
[----:B------:R-:W3:Y:S01]  /*32ef0*/  LDL.LU.64 R70, [R1+0x1c18] ;  /* 0x001c180001467983 */ /* 0x000ee20000300a00 */
[----:B-1----:R-:W-:-:S03]  /*32f00*/  MOV R0, R73 ;  /* 0x0000004900007202 */ /* 0x002fc60000000f00 */
[----:B------:R-:W-:Y:S04]  /*32f10*/  STL [R1+0x2520], R86 ;  /* 0x0025205601007387 */ /* 0x000fe80000100800 */
[----:B------:R1:W-:Y:S04]  /*32f20*/  STL [R1+0x251c], R0 ;  /* 0x00251c0001007387 */ /* 0x0003e80000100800 */
[----:B------:R-:W3:Y:S01]  /*32f30*/  LDL.LU.64 R72, [R1+0x1c20] ;  /* 0x001c200001487983 */ /* 0x000ee20000300a00 */
[----:B-1----:R-:W-:-:S03]  /*32f40*/  IMAD.MOV.U32 R0, RZ, RZ, R87 ;  /* 0x000000ffff007224 */ /* 0x002fc600078e0057 */
[----:B------:R-:W-:Y:S04]  /*32f50*/  STL [R1+0x24bc], R32 ;  /* 0x0024bc2001007387 */ /* 0x000fe80000100800 */
[----:B------:R1:W-:Y:S04]  /*32f60*/  STL [R1+0x24b4], R0 ;  /* 0x0024b40001007387 */ /* 0x0003e80000100800 */
[----:B------:R-:W3:Y:S01]  /*32f70*/  LDL.LU.64 R86, [R1+0x640] ;  /* 0x0006400001567983 */ /* 0x000ee20000300a00 */
[----:B-1----:R-:W-:-:S03]  /*32f80*/  IMAD.MOV.U32 R0, RZ, RZ, R33 ;  /* 0x000000ffff007224 */ /* 0x002fc600078e0021 */
[----:B------:R-:W3:Y:S04]  /*32f90*/  LDL.LU.64 R32, [R1+0x3608] ;  /* 0x0036080001207983 */ /* 0x000ee80000300a00 */
[----:B------:R-:W-:Y:S04]  /*32fa0*/  STL [R1+0x24c4], R16 ;  /* 0x0024c41001007387 */ /* 0x000fe80000100800 */
[----:B------:R1:W-:Y:S02]  /*32fb0*/  STL [R1+0x24b8], R0 ;  /* 0x0024b80001007387 */ /* 0x0003e40000100800 */
[----:B-1----:R-:W-:-:S02]  /*32fc0*/  MOV R0, R17 ;  /* 0x0000001100007202 */ /* 0x002fc40000000f00 */
[----:B------:R-:W3:Y:S04]  /*32fd0*/  LDL.LU.64 R16, [R1+0x3600] ;  /* 0x0036000001107983 */ /* 0x000ee80000300a00 */
[----:B------:R-:W-:Y:S04]  /*32fe0*/  STL [R1+0x24cc], R242 ;  /* 0x0024ccf201007387 */ /* 0x000fe80000100800 */
[----:B------:R1:W-:Y:S04]  /*32ff0*/  STL [R1+0x24c0], R0 ;  /* 0x0024c00001007387 */ /* 0x0003e80000100800 */
[----:B------:R-:W-:Y:S01]  /*33000*/  STL [R1+0x24d4], R40 ;  /* 0x0024d42801007387 */ /* 0x000fe20000100800 */
[----:B-1----:R-:W-:-:S05]  /*33010*/  IMAD.MOV.U32 R0, RZ, RZ, R243 ;  /* 0x000000ffff007224 */ /* 0x002fca00078e00f3 */
[----:B------:R1:W-:Y:S04]  /*33020*/  STL [R1+0x24c8], R0 ;  /* 0x0024c80001007387 */ /* 0x0003e80000100800 */
[----:B------:R-:W-:Y:S01]  /*33030*/  STL [R1+0x24dc], R42 ;  /* 0x0024dc2a01007387 */ /* 0x000fe20000100800 */
[----:B-1----:R-:W-:-:S05]  /*33040*/  IMAD.MOV.U32 R0, RZ, RZ, R41 ;  /* 0x000000ffff007224 */ /* 0x002fca00078e0029 */
[----:B------:R1:W-:Y:S02]  /*33050*/  STL [R1+0x24d0], R0 ;  /* 0x0024d00001007387 */ /* 0x0003e40000100800 */
[----:B-1----:R-:W-:Y:S02]  /*33060*/  MOV R0, R43 ;  /* 0x0000002b00007202 */ /* 0x002fe40000000f00 */
[----:B------:R-:W-:Y:S04]  /*33070*/  STL [R1+0x24e4], R74 ;  /* 0x0024e44a01007387 */ /* 0x000fe80000100800 */
        /* <DEDUP_REMOVED lines=12> */
[----:B------:R-:W-:Y:S04]  /*33140*/  STL [R1+0x24fc], R68 ;  /* 0x0024fc4401007387 */ /* 0x000fe80000100800 */
[----:B------:R-:W3:Y:S01]  /*33150*/  LDL.LU.64 R42, [R1+0x2008] ;  /* 0x00200800012a7983 */ /* 0x000ee20000300a00 */
[----:B-1----:R-:W-:-:S05]  /*33160*/  IMAD.MOV.U32 R0, RZ, RZ, R69 ;  /* 0x000000ffff007224 */ /* 0x002fca00078e0045 */
[----:B------:R1:W-:Y:S04]  /*33170*/  STL [R1+0x24f8], R0 ;  /* 0x0024f80001007387 */ /* 0x0003e80000100800 */
[----:B------:R1:W-:Y:S02]  /*33180*/  STL [R1+0x2504], R84 ;  /* 0x0025045401007387 */ /* 0x0003e40000100800 */
[----:B-1----:R-:W-:Y:S02]  /*33190*/  IMAD.MOV.U32 R0, RZ, RZ, R85 ;  /* 0x000000ffff007224 */ /* 0x002fe400078e0055 */
[----:B------:R-:W3:Y:S04]  /*331a0*/  LDL.LU.64 R84, [R1+0x1ea8] ;  /* 0x001ea80001547983 */ /* 0x000ee80000300a00 */
[----:B------:R1:W-:Y:S04]  /*331b0*/  STL [R1+0x2500], R0 ;  /* 0x0025000001007387 */ /* 0x0003e80000100800 */
[----:B------:R-:W-:Y:S04]  /*331c0*/  STL [R1+0x250c], R70 ;  /* 0x00250c4601007387 */ /* 0x000fe80000100800 */
[----:B------:R-:W3:Y:S01]  /*331d0*/  LDL.LU.64 R242, [R1+0x1eb0] ;  /* 0x001eb00001f27983 */ /* 0x000ee20000300a00 */
[----:B-1----:R-:W-:-:S05]  /*331e0*/  MOV R0, R71 ;  /* 0x0000004700007202 */ /* 0x002fca0000000f00 */
        /* <DEDUP_REMOVED lines=9> */
[----:B-----5:R-:W-:Y:S04]  /*33280*/  STL [R1+0x24b0], R250 ;  /* 0x0024b0fa01007387 */ /* 0x020fe80000100800 */
[----:B------:R-:W-:Y:S04]  /*33290*/  STL [R1+0x24a4], R251 ;  /* 0x0024a4fb01007387 */ /* 0x000fe80000100800 */
[----:B------:R-:W3:Y:S04]  /*332a0*/  LDL.LU.64 R70, [R1+0x1c88] ;  /* 0x001c880001467983 */ /* 0x000ee80000300a00 */
[----:B------:R-:W-:Y:S04]  /*332b0*/  STL [R1+0x24a8], R248 ;  /* 0x0024a8f801007387 */ /* 0x000fe80000100800 */
[----:B------:R-:W-:Y:S04]  /*332c0*/  STL [R1+0x249c], R249 ;  /* 0x00249cf901007387 */ /* 0x000fe80000100800 */
[----:B------:R-:W3:Y:S04]  /*332d0*/  LDL.LU.64 R86, [R1+0x1c90] ;  /* 0x001c900001567983 */ /* 0x000ee80000300a00 */
[----:B------:R-:W-:Y:S04]  /*332e0*/  STL [R1+0x24a0], R246 ;  /* 0x0024a0f601007387 */ /* 0x000fe80000100800 */
[----:B------:R-:W-:Y:S04]  /*332f0*/  STL [R1+0x1f90], R247 ;  /* 0x001f90f701007387 */ /* 0x000fe80000100800 */
[----:B------:R-:W3:Y:S04]  /*33300*/  LDL.LU.64 R72, [R1+0x1c98] ;  /* 0x001c980001487983 */ /* 0x000ee80000300a00 */
[----:B----4-:R4:W-:Y:S01]  /*33310*/  STL [R1+0x1f98], R74 ;  /* 0x001f984a01007387 */ /* 0x0109e20000100800 */
[----:B-1----:R-:W-:-:S03]  /*33320*/  MOV R0, R75 ;  /* 0x0000004b00007202 */ /* 0x002fc60000000f00 */
[----:B----4-:R-:W4:Y:S04]  /*33330*/  LDL.LU.64 R74, [R1+0x1ca0] ;  /* 0x001ca000014a7983 */ /* 0x010f280000300a00 */
        /* <DEDUP_REMOVED lines=9> */
[----:B------:R1:W-:Y:S02]  /*333d0*/  STL [R1+0x1fb0], R42 ;  /* 0x001fb02a01007387 */ /* 0x0003e40000100800 */
[----:B-1----:R-:W-:-:S02]  /*333e0*/  MOV R0, R43 ;  /* 0x0000002b00007202 */ /* 0x002fc40000000f00 */
[----:B------:R-:W3:Y:S04]  /*333f0*/  LDL.LU.64 R42, [R1+0x900] ;  /* 0x00090000012a7983 */ /* 0x000ee80000300a00 */
[----:B------:R1:W-:Y:S04]  /*33400*/  STL [R1+0x1fac], R0 ;  /* 0x001fac0001007387 */ /* 0x0003e80000100800 */
[----:B------:R1:W-:Y:S02]  /*33410*/  STL [R1+0x1fb8], R84 ;  /* 0x001fb85401007387 */ /* 0x0003e40000100800 */
[----:B-1----:R-:W-:-:S02]  /*33420*/  IMAD.MOV.U32 R0, RZ, RZ, R85 ;  /* 0x000000ffff007224 */ /* 0x002fc400078e0055 */
[----:B------:R-:W3:Y:S04]  /*33430*/  LDL.LU.64 R84, [R1+0x908] ;  /* 0x0009080001547983 */ /* 0x000ee80000300a00 */
[----:B------:R1:W-:Y:S04]  /*33440*/  STL [R1+0x1fb4], R0 ;  /* 0x001fb40001007387 */ /* 0x0003e80000100800 */
[----:B------:R1:W-:Y:S02]  /*33450*/  STL [R1+0x1fc0], R242 ;  /* 0x001fc0f201007387 */ /* 0x0003e40000100800 */
[----:B-1----:R-:W-:-:S02]  /*33460*/  IMAD.MOV.U32 R0, RZ, RZ, R243 ;  /* 0x000000ffff007224 */ /* 0x002fc400078e00f3 */
[----:B------:R-:W3:Y:S04]  /*33470*/  LDL.LU.64 R242, [R1+0x2018] ;  /* 0x0020180001f27983 */ /* 0x000ee80000300a00 */
        /* <DEDUP_REMOVED lines=21> */
[----:B----4-:R4:W-:Y:S01]  /*335d0*/  STL [R1+0x1ff0], R74 ;  /* 0x001ff04a01007387 */ /* 0x0109e20000100800 */
[----:B-1----:R-:W-:-:S03]  /*335e0*/  IMAD.MOV.U32 R0, RZ, RZ, R75 ;  /* 0x000000ffff007224 */ /* 0x002fc600078e004b */
[----:B----4-:R-:W4:Y:S04]  /*335f0*/  LDL.LU.64 R74, [R1+0x1f38] ;  /* 0x001f3800014a7983 */ /* 0x010f280000300a00 */
        /* <DEDUP_REMOVED lines=41> */
[----:B----4-:R4:W-:Y:S01]  /*33890*/  STL [R1+0x2048], R74 ;  /* 0x0020484a01007387 */ /* 0x0109e20000100800 */
[----:B-1----:R-:W-:-:S03]  /*338a0*/  IMAD.MOV.U32 R0, RZ, RZ, R75 ;  /* 0x000000ffff007224 */ /* 0x002fc600078e004b */
[----:B----4-:R-:W4:Y:S04]  /*338b0*/  LDL.LU.64 R74, [R1+0x20a0] ;  /* 0x0020a000014a7983 */ /* 0x010f280000300a00 */
        /* <DEDUP_REMOVED lines=281> */
[----:B------:R-:W-:Y:S04]  /*34a50*/  STL [R1+0x2280], R242 ;  /* 0x002280f201007387 */ /* 0x000fe80000100800 */
[----:B------:R-:W3:Y:S01]  /*34a60*/  LDL.LU.64 R250, [R1+0x1f68] ;  /* 0x001f680001fa7983 */ /* 0x000ee20000300a00 */
[----:B-1----:R-:W-:-:S05]  /*34a70*/  MOV R0, R243 ;  /* 0x000000f300007202 */ /* 0x002fca0000000f00 */
[----:B------:R1:W-:Y:S04]  /*34a80*/  STL [R1+0x227c], R0 ;  /* 0x00227c0001007387 */ /* 0x0003e80000100800 */
[----:B------:R1:W-:Y:S02]  /*34a90*/  STL [R1+0x2288], R68 ;  /* 0x0022884401007387 */ /* 0x0003e40000100800 */
[----:B-1----:R-:W-:Y:S02]  /*34aa0*/  IMAD.MOV.U32 R0, RZ, RZ, R69 ;  /* 0x000000ffff007224 */ /* 0x002fe400078e0045 */
[----:B------:R-:W3:Y:S04]  /*34ab0*/  LDL.LU.64 R68, [R1+0x1f70] ;  /* 0x001f700001447983 */ /* 0x000ee80000300a00 */
[----:B------:R1:W-:Y:S04]  /*34ac0*/  STL [R1+0x2284], R0 ;  /* 0x0022840001007387 */ /* 0x0003e80000100800 */
[----:B------:R-:W-:Y:S04]  /*34ad0*/  STL [R1+0x2290], R40 ;  /* 0x0022902801007387 */ /* 0x000fe80000100800 */
[----:B------:R-:W3:Y:S01]  /*34ae0*/  LDL.LU.64 R242, [R1+0x1f78] ;  /* 0x001f780001f27983 */ /* 0x000ee20000300a00 */
[----:B-1----:R-:W-:-:S05]  /*34af0*/  IMAD.MOV.U32 R0, RZ, RZ, R41 ;  /* 0x000000ffff007224 */ /* 0x002fca00078e0029 */
[----:B------:R1:W-:Y:S04]  /*34b00*/  STL [R1+0x228c], R0 ;  /* 0x00228c0001007387 */ /* 0x0003e80000100800 */
[----:B------:R1:W-:Y:S02]  /*34b10*/  STL [R1+0x2298], R70 ;  /* 0x0022984601007387 */ /* 0x0003e40000100800 */
[----:B-1----:R-:W-:Y:S02]  /*34b20*/  MOV R0, R71 ;  /* 0x0000004700007202 */ /* 0x002fe40000000f00 */
        /* <DEDUP_REMOVED lines=22> */
[----:B------:R-:W-:Y:S04]  /*34c90*/  STL [R1+0x22c8], R42 ;  /* 0x0022c82a01007387 */ /* 0x000fe80000100800 */
[----:B------:R-:W3:Y:S01]  /*34ca0*/  LDL.LU.64 R40, [R1+0x2320] ;  /* 0x0023200001287983 */ /* 0x000ee20000300a00 */
[----:B-1----:R-:W-:-:S05]  /*34cb0*/  MOV R0, R43 ;  /* 0x0000002b00007202 */ /* 0x002fca0000000f00 */
[----:B------:R1:W-:Y:S02]  /*34cc0*/  STL [R1+0x22c4], R0 ;  /* 0x0022c40001007387 */ /* 0x0003e40000100800 */
[----:B-1----:R-:W-:Y:S02]  /*34cd0*/  IMAD.MOV.U32 R0, RZ, RZ, R85 ;  /* 0x000000ffff007224 */ /* 0x002fe400078e0055 */
[----:B------:R1:W-:Y:S04]  /*34ce0*/  STL [R1+0x22d0], R84 ;  /* 0x0022d05401007387 */ /* 0x0003e80000100800 */
[----:B-1----:R-:W3:Y:S04]  /*34cf0*/  LDL.LU.64 R84, [R1+0x2328] ;  /* 0x0023280001547983 */ /* 0x002ee80000300a00 */
[----:B------:R1:W-:Y:S04]  /*34d00*/  STL [R1+0x22cc], R0 ;  /* 0x0022cc0001007387 */ /* 0x0003e80000100800 */
[----:B------:R-:W-:Y:S04]  /*34d10*/  STL [R1+0x22d8], R250 ;  /* 0x0022d8fa01007387 */ /* 0x000fe80000100800 */
[----:B------:R-:W3:Y:S01]  /*34d20*/  LDL.LU.64 R42, [R1+0x2330] ;  /* 0x00233000012a7983 */ /* 0x000ee20000300a00 */
[----:B-1----:R-:W-:-:S03]  /*34d30*/  IMAD.MOV.U32 R0, RZ, RZ, R251 ;  /* 0x000000ffff007224 */ /* 0x002fc600078e00fb */
[----:B------:R-:W-:Y:S04]  /*34d40*/  STL [R1+0x22e0], R68 ;  /* 0x0022e04401007387 */ /* 0x000fe80000100800 */
        /* <DEDUP_REMOVED lines=38> */
[----:B------:R-:W-:Y:S04]  /*34fb0*/  STL [R1+0x2330], R42 ;  /* 0x0023302a01007387 */ /* 0x000fe80000100800 */
[----:B------:R1:W-:Y:S04]  /*34fc0*/  STL [R1+0x2324], R0 ;  /* 0x0023240001007387 */ /* 0x0003e80000100800 */
[----:B------:R-:W3:Y:S01]  /*34fd0*/  LDL.LU.64 R84, [R1+0x1dc8] ;  /* 0x001dc80001547983 */ /* 0x000ee20000300a00 */
[----:B-1----:R-:W-:-:S03]  /*34fe0*/  IMAD.MOV.U32 R0, RZ, RZ, R43 ;  /* 0x000000ffff007224 */ /* 0x002fc600078e002b */
        /* <DEDUP_REMOVED lines=14> */
[----:B------:R1:W-:Y:S02]  /*350d0*/  STL [R1+0x2350], R86 ;  /* 0x0023505601007387 */ /* 0x0003e40000100800 */
[----:B-1----:R-:W-:-:S02]  /*350e0*/  IMAD.MOV.U32 R0, RZ, RZ, R87 ;  /* 0x000000ffff007224 */ /* 0x002fc400078e0057 */
[----:B------:R-:W3:Y:S04]  /*350f0*/  LDL.LU.64 R86, [R1+0x23a8] ;  /* 0x0023a80001567983 */ /* 0x000ee80000300a00 */
[----:B------:R1:W-:Y:S04]  /*35100*/  STL [R1+0x234c], R0 ;  /* 0x00234c0001007387 */ /* 0x0003e80000100800 */
[----:B------:R4:W-:Y:S04]  /*35110*/  STL [R1+0x2358], R72 ;  /* 0x0023584801007387 */ /* 0x0009e80000100800 */
[----:B------:R-:W3:Y:S01]  /*35120*/  LDL.LU.64 R242, [R1+0x23b0] ;  /* 0x0023b00001f27983 */ /* 0x000ee20000300a00 */
[----:B-1----:R-:W-:-:S03]  /*35130*/  MOV R0, R73 ;  /* 0x0000004900007202 */ /* 0x002fc60000000f00 */
[----:B----4-:R-:W-:Y:S04]  /*35140*/  STL [R1+0x2360], R74 ;  /* 0x0023604a01007387 */ /* 0x010fe80000100800 */
[----:B------:R1:W-:Y:S04]  /*35150*/  STL [R1+0x2354], R0 ;  /* 0x0023540001007387 */ /* 0x0003e80000100800 */
[----:B------:R-:W4:Y:S01]  /*35160*/  LDL.LU.64 R72, [R1+0x23b8] ;  /* 0x0023b80001487983 */ /* 0x000f220000300a00 */
[----:B-1----:R-:W-:-:S03]  /*35170*/  IMAD.MOV.U32 R0, RZ, RZ, R75 ;  /* 0x000000ffff007224 */ /* 0x002fc600078e004b */
        /* <DEDUP_REMOVED lines=8> */
[----:B------:R-:W-:Y:S04]  /*35200*/  STL [R1+0x2378], R40 ;  /* 0x0023782801007387 */ /* 0x000fe80000100800 */
[----:B------:R1:W-:Y:S04]  /*35210*/  STL [R1+0x236c], R0 ;  /* 0x00236c0001007387 */ /* 0x0003e80000100800 */
[----:B------:R-:W3:Y:S01]  /*35220*/  LDL.LU.64 R78, [R1+0x23d0] ;  /* 0x0023d000014e7983 */ /* 0x000ee20000300a00 */
[----:B-1----:R-:W-:-:S03]  /*35230*/  IMAD.MOV.U32 R0, RZ, RZ, R41 ;  /* 0x000000ffff007224 */ /* 0x002fc600078e0029 */
[----:B------:R-:W3:Y:S04]  /*35240*/  LDL.LU.64 R40, [R1+0x23d8] ;  /* 0x0023d80001287983 */ /* 0x000ee80000300a00 */
[----:B------:R1:W-:Y:S02]  /*35250*/  STL [R1+0x2374], R0 ;  /* 0x0023740001007387 */ /* 0x0003e40000100800 */
[----:B-1----:R-:W-:Y:S02]  /*35260*/  IMAD.MOV.U32 R0, RZ, RZ, R85 ;  /* 0x000000ffff007224 */ /* 0x002fe400078e0055 */
[----:B------:R1:W-:Y:S04]  /*35270*/  STL [R1+0x2380], R84 ;  /* 0x0023805401007387 */ /* 0x0003e80000100800 */
[----:B------:R-:W-:Y:S04]  /*35280*/  STL [R1+0x2388], R42 ;  /* 0x0023882a01007387 */ /* 0x000fe80000100800 */
[----:B------:R1:W-:Y:S04]  /*35290*/  STL [R1+0x237c], R0 ;  /* 0x00237c0001007387 */ /* 0x0003e80000100800 */
[----:B-1----:R-:W3:Y:S01]  /*352a0*/  LDL.LU.64 R84, [R1+0x23e0] ;  /* 0x0023e00001547983 */ /* 0x002ee20000300a00 */
[----:B------:R-:W-:-:S03]  /*352b0*/  MOV R0, R43 ;  /* 0x0000002b00007202 */ /* 0x000fc60000000f00 */
        /* <DEDUP_REMOVED lines=15> */
[----:B------:R-:W-:Y:S04]  /*353b0*/  STL [R1+0x23b0], R242 ;  /* 0x0023b0f201007387 */ /* 0x000fe80000100800 */
[----:B------:R1:W-:Y:S04]  /*353c0*/  STL [R1+0x23a4], R0 ;  /* 0x0023a40001007387 */ /* 0x0003e80000100800 */
[----:B------:R-:W3:Y:S01]  /*353d0*/  LDL.LU.64 R86, [R1+0x1e48] ;  /* 0x001e480001567983 */ /* 0x000ee20000300a00 */
[----:B-1----:R-:W-:-:S03]  /*353e0*/  IMAD.MOV.U32 R0, RZ, RZ, R243 ;  /* 0x000000ffff007224 */ /* 0x002fc600078e00f3 */
[----:B----4-:R-:W-:Y:S04]  /*353f0*/  STL [R1+0x23b8], R72 ;  /* 0x0023b84801007387 */ /* 0x010fe80000100800 */
[----:B------:R1:W-:Y:S02]  /*35400*/  STL [R1+0x23ac], R0 ;  /* 0x0023ac0001007387 */ /* 0x0003e40000100800 */
[----:B-1----:R-:W-:Y:S02]  /*35410*/  MOV R0, R73 ;  /* 0x0000004900007202 */ /* 0x002fe40000000f00 */
        /* <DEDUP_REMOVED lines=12> */
[----:B------:R-:W-:Y:S04]  /*354e0*/  STL [R1+0x23d8], R40 ;  /* 0x0023d82801007387 */ /* 0x000fe80000100800 */
[----:B------:R1:W-:Y:S04]  /*354f0*/  STL [R1+0x23cc], R0 ;  /* 0x0023cc0001007387 */ /* 0x0003e80000100800 */
[----:B------:R-:W3:Y:S04]  /*35500*/  LDL.LU.64 R78, [R1+0x2420] ;  /* 0x00242000014e7983 */ /* 0x000ee80000300a00 */
        /* <DEDUP_REMOVED lines=9> */
[----:B-1----:R-:W-:-:S03]  /*355a0*/  MOV R0, R43 ;  /* 0x0000002b00007202 */ /* 0x002fc60000000f00 */
[----:B------:R-:W-:Y:S04]  /*355b0*/  STL [R1+0x23f0], R68 ;  /* 0x0023f04401007387 */ /* 0x000fe80000100800 */
[----:B------:R1:W-:Y:S04]  /*355c0*/  STL [R1+0x23e4], R0 ;  /* 0x0023e40001007387 */ /* 0x0003e80000100800 */
[----:B------:R-:W3:Y:S04]  /*355d0*/  LDL.LU.64 R248, [R1+0x2440] ;  /* 0x0024400001f87983 */ /* 0x000ee80000300a00 */
[----:B------:R-:W3:Y:S01]  /*355e0*/  LDL.LU.64 R250, [R1+0x2448] ;  /* 0x0024480001fa7983 */ /* 0x000ee20000300a00 */
[----:B-1----:R-:W-:-:S05]  /*355f0*/  IMAD.MOV.U32 R0, RZ, RZ, R69 ;  /* 0x000000ffff007224 */ /* 0x002fca00078e0045 */
[----:B------:R1:W-:Y:S04]  /*35600*/  STL [R1+0x23ec], R0 ;  /* 0x0023ec0001007387 */ /* 0x0003e80000100800 */
[----:B------:R-:W-:Y:S04]  /*35610*/  STL [R1+0x23f8], R70 ;  /* 0x0023f84601007387 */ /* 0x000fe80000100800 */
[----:B------:R-:W3:Y:S01]  /*35620*/  LDL.LU.64 R40, [R1+0x2450] ;  /* 0x0024500001287983 */ /* 0x000ee20000300a00 */
[----:B-1----:R-:W-:-:S03]  /*35630*/  IMAD.MOV.U32 R0, RZ, RZ, R71 ;  /* 0x000000ffff007224 */ /* 0x002fc600078e0047 */
[----:B------:R-:W3:Y:S04]  /*35640*/  LDL.LU.64 R42, [R1+0x2458] ;  /* 0x00245800012a7983 */ /* 0x000ee80000300a00 */
[----:B------:R1:W-:Y:S04]  /*35650*/  STL [R1+0x23f4], R0 ;  /* 0x0023f40001007387 */ /* 0x0003e80000100800 */
[----:B------:R1:W-:Y:S02]  /*35660*/  STL [R1+0x2400], R86 ;  /* 0x0024005601007387 */ /* 0x0003e40000100800 */
[----:B-1----:R-:W-:-:S02]  /*35670*/  MOV R0, R87 ;  /* 0x0000005700007202 */ /* 0x002fc40000000f00 */
[----:B------:R-:W3:Y:S04]  /*35680*/  LDL.LU.64 R68, [R1+0x2460] ;  /* 0x0024600001447983 */ /* 0x000ee80000300a00 */
[----:B------:R-:W3:Y:S04]  /*35690*/  LDL.LU.64 R86, [R1+0x2468] ;  /* 0x0024680001567983 */ /* 0x000ee80000300a00 */
[----:B------:R4:W-:Y:S02]  /*356a0*/  STL [R1+0x23fc], R0 ;  /* 0x0023fc0001007387 */ /* 0x0009e40000100800 */
[----:B----4-:R-:W-:-:S02]  /*356b0*/  IMAD.MOV.U32 R0, RZ, RZ, R73 ;  /* 0x000000ffff007224 */ /* 0x010fc400078e0049 */
[----:B------:R-:W-:Y:S04]  /*356c0*/  STL [R1+0x2408], R72 ;  /* 0x0024084801007387 */ /* 0x000fe80000100800 */
[----:B------:R-:W4:Y:S04]  /*356d0*/  LDL.LU.64 R70, [R1+0x2470] ;  /* 0x0024700001467983 */ /* 0x000f280000300a00 */
[----:B------:R2:W-:Y:S02]  /*356e0*/  STL [R1+0x2404], R0 ;  /* 0x0024040001007387 */ /* 0x0005e40000100800 */
[----:B--2---:R-:W-:-:S02]  /*356f0*/  IMAD.MOV.U32 R0, RZ, RZ, R75 ;  /* 0x000000ffff007224 */ /* 0x004fc400078e004b */
[----:B------:R1:W-:Y:S04]  /*35700*/  STL [R1+0x2410], R74 ;  /* 0x0024104a01007387 */ /* 0x0003e80000100800 */
[----:B------:R-:W2:Y:S04]  /*35710*/  LDL.LU.64 R72, [R1+0x1f18] ;  /* 0x001f180001487983 */ /* 0x000ea80000300a00 */
[----:B---3--:R-:W-:Y:S04]  /*35720*/  STL [R1+0x2418], R76 ;  /* 0x0024184c01007387 */ /* 0x008fe80000100800 */
[----:B------:R3:W-:Y:S04]  /*35730*/  STL [R1+0x240c], R0 ;  /* 0x00240c0001007387 */ /* 0x0007e80000100800 */
[----:B-1----:R-:W2:Y:S01]  /*35740*/  LDL.LU.64 R74, [R1+0x1ed0] ;  /* 0x001ed000014a7983 */ /* 0x002ea20000300a00 */
[----:B---3--:R-:W-:-:S03]  /*35750*/  MOV R0, R77 ;  /* 0x0000004d00007202 */ /* 0x008fc60000000f00 */
        /* <DEDUP_REMOVED lines=12> */
[----:B------:R-:W-:Y:S04]  /*35820*/  STL [R1+0x2438], R246 ;  /* 0x002438f601007387 */ /* 0x000fe80000100800 */
[----:B------:R1:W-:Y:S04]  /*35830*/  STL [R1+0x242c], R0 ;  /* 0x00242c0001007387 */ /* 0x0003e80000100800 */
[----:B------:R-:W3:Y:S01]  /*35840*/  LDL.64 R84, [R1+0x2f98] ;  /* 0x002f980001547983 */ /* 0x000ee20000100a00 */
[----:B-1----:R-:W-:-:S03]  /*35850*/  IMAD.MOV.U32 R0, RZ, RZ, R247 ;  /* 0x000000ffff007224 */ /* 0x002fc600078e00f7 */
[----:B------:R-:W-:Y:S04]  /*35860*/  STL [R1+0x2440], R248 ;  /* 0x002440f801007387 */ /* 0x000fe80000100800 */
[----:B------:R1:W-:Y:S04]  /*35870*/  STL [R1+0x2434], R0 ;  /* 0x0024340001007387 */ /* 0x0003e80000100800 */
[----:B------:R-:W-:Y:S01]  /*35880*/  STL [R1+0x2448], R250 ;  /* 0x002448fa01007387 */ /* 0x000fe20000100800 */
[----:B-1----:R-:W-:-:S05]  /*35890*/  IMAD.MOV.U32 R0, RZ, RZ, R249 ;  /* 0x000000ffff007224 */ /* 0x002fca00078e00f9 */
[----:B------:R1:W-:Y:S02]  /*358a0*/  STL [R1+0x243c], R0 ;  /* 0x00243c0001007387 */ /* 0x0003e40000100800 */
[----:B-1----:R-:W-:Y:S02]  /*358b0*/  MOV R0, R251 ;  /* 0x000000fb00007202 */ /* 0x002fe40000000f00 */
[----:B------:R-:W-:Y:S04]  /*358c0*/  STL [R1+0x2450], R40 ;  /* 0x0024502801007387 */ /* 0x000fe80000100800 */
[----:B------:R1:W-:Y:S04]  /*358d0*/  STL [R1+0x2444], R0 ;  /* 0x0024440001007387 */ /* 0x0003e80000100800 */
[----:B------:R-:W-:Y:S01]  /*358e0*/  STL [R1+0x2458], R42 ;  /* 0x0024582a01007387 */ /* 0x000fe20000100800 */
[----:B-1----:R-:W-:-:S05]  /*358f0*/  IMAD.MOV.U32 R0, RZ, RZ, R41 ;  /* 0x000000ffff007224 */ /* 0x002fca00078e0029 */
[----:B------:R1:W-:Y:S04]  /*35900*/  STL [R1+0x244c], R0 ;  /* 0x00244c0001007387 */ /* 0x0003e80000100800 */
[----:B------:R-:W-:Y:S01]  /*35910*/  STL [R1+0x2460], R68 ;  /* 0x0024604401007387 */ /* 0x000fe20000100800 */
[----:B-1----:R-:W-:-:S05]  /*35920*/  IMAD.MOV.U32 R0, RZ, RZ, R43 ;  /* 0x000000ffff007224 */ /* 0x002fca00078e002b */
[----:B------:R1:W-:Y:S04]  /*35930*/  STL [R1+0x2454], R0 ;  /* 0x0024540001007387 */ /* 0x0003e80000100800 */
[----:B------:R-:W-:Y:S01]  /*35940*/  STL [R1+0x2468], R86 ;  /* 0x0024685601007387 */ /* 0x000fe20000100800 */
[----:B-1----:R-:W-:-:S05]  /*35950*/  MOV R0, R69 ;  /* 0x0000004500007202 */ /* 0x002fca0000000f00 */
[----:B------:R1:W-:Y:S02]  /*35960*/  STL [R1+0x245c], R0 ;  /* 0x00245c0001007387 */ /* 0x0003e40000100800 */
[----:B-1----:R-:W-:Y:S02]  /*35970*/  IMAD.MOV.U32 R0, RZ, RZ, R87 ;  /* 0x000000ffff007224 */ /* 0x002fe400078e0057 */
[----:B------:R-:W1:Y:S04]  /*35980*/  S2R R87, SR_TID.X ;  /* 0x0000000000577919 */ /* 0x000e680000002100 */
[----:B------:R4:W-:Y:S02]  /*35990*/  STL [R1+0x2464], R0 ;  /* 0x0024640001007387 */ /* 0x0009e40000100800 */
[----:B----4-:R-:W-:-:S02]  /*359a0*/  IMAD.MOV.U32 R0, RZ, RZ, R71 ;  /* 0x000000ffff007224 */ /* 0x010fc400078e0047 */
[----:B------:R-:W-:Y:S01]  /*359b0*/  STL [R1+0x2470], R70 ;  /* 0x0024704601007387 */ /* 0x000fe20000100800 */
[----:B--2---:R-:W-:-:S03]  /*359c0*/  MOV R40, R73 ;  /* 0x0000004900287202 */ /* 0x004fc60000000f00 */
[----:B------:R-:W-:Y:S04]  /*359d0*/  STL [R1+0x2478], R72 ;  /* 0x0024784801007387 */ /* 0x000fe80000100800 */
[----:B------:R1:W-:Y:S02]  /*359e0*/  STL [R1+0x246c], R0 ;  /* 0x00246c0001007387 */ /* 0x0003e40000100800 */
[----:B-1----:R-:W-:Y:S02]  /*359f0*/  LOP3.LUT R0, R87, 0x7, RZ, 0xc0, !PT ;  /* 0x0000000757007812 */ /* 0x002fe400078ec0ff */
[----:B------:R-:W-:Y:S04]  /*35a00*/  STL [R1+0x2480], R74 ;  /* 0x0024804a01007387 */ /* 0x000fe80000100800 */
[----:B------:R1:W-:Y:S01]  /*35a10*/  STL [R1+0x2474], R40 ;  /* 0x0024742801007387 */ /* 0x0003e20000100800 */
[----:B---3--:R-:W-:-:S03]  /*35a20*/  MOV R41, R77 ;  /* 0x0000004d00297202 */ /* 0x008fc60000000f00 */
[----:B------:R-:W-:Y:S01]  /*35a30*/  STL [R1+0x2488], R76 ;  /* 0x0024884c01007387 */ /* 0x000fe20000100800 */
[----:B-1----:R-:W-:Y:S02]  /*35a40*/  IMAD.MOV.U32 R40, RZ, RZ, R75 ;  /* 0x000000ffff287224 */ /* 0x002fe400078e004b */
[----:B------:R-:W-:-:S03]  /*35a50*/  IMAD R0, R0, 0x210, RZ ;  /* 0x0000021000007824 */ /* 0x000fc600078e02ff */
[----:B------:R1:W-:Y:S02]  /*35a60*/  STL [R1+0x247c], R40 ;  /* 0x00247c2801007387 */ /* 0x0003e40000100800 */
[----:B-1----:R-:W-:Y:S02]  /*35a70*/  IMAD.SHL.U32 R40, R87, 0x2, RZ ;  /* 0x0000000257287824 */ /* 0x002fe400078e00ff */
[----:B------:R-:W-:Y:S04]  /*35a80*/  STL [R1+0x2490], R78 ;  /* 0x0024904e01007387 */ /* 0x000fe80000100800 */
[----:B------:R1:W-:Y:S01]  /*35a90*/  STL [R1+0x2484], R41 ;  /* 0x0024842901007387 */ /* 0x0003e20000100800 */
[----:B------:R-:W-:Y:S02]  /*35aa0*/  LOP3.LUT R0, R0, 0x30, R40, 0x78, !PT ;  /* 0x0000003000007812 */ /* 0x000fe400078e7828 */
[----:B------:R-:W-:Y:S01]  /*35ab0*/  SHF.R.S32.HI R40, RZ, 0x1f, R244 ;  /* 0x0000001fff287819 */ /* 0x000fe200000114f4 */
[----:B-1----:R-:W-:-:S05]  /*35ac0*/  IMAD.MOV.U32 R41, RZ, RZ, R79 ;  /* 0x000000ffff297224 */ /* 0x002fca00078e004f */
[----:B------:R1:W-:Y:S01]  /*35ad0*/  STL [R1+0x248c], R41 ;  /* 0x00248c2901007387 */ /* 0x0003e20000100800 */
[----:B------:R-:W-:Y:S01]  /*35ae0*/  LEA.HI R40, R40, R244, RZ, 0x7 ;  /* 0x000000f428287211 */ /* 0x000fe200078f38ff */
[----:B-1----:R-:W-:-:S05]  /*35af0*/  IMAD.SHL.U32 R41, R87, 0x80, RZ ;  /* 0x0000008057297824 */ /* 0x002fca00078e00ff */
[----:B------:R-:W-:Y:S02]  /*35b00*/  LOP3.LUT R244, R0, 0x1000, R41, 0xf8, !PT ;  /* 0x0000100000f47812 */ /* 0x000fe400078ef829 */
[----:B------:R-:W-:Y:S01]  /*35b10*/  MOV R42, R85 ;  /* 0x00000055002a7202 */ /* 0x000fe20000000f00 */
[----:B------:R-:W-:Y:S04]  /*35b20*/  STL [R1+0x2498], R84 ;  /* 0x0024985401007387 */ /* 0x000fe80000100800 */
[----:B------:R-:W-:Y:S04]  /*35b30*/  STL [R1+0x2494], R42 ;  /* 0x0024942a01007387 */ /* 0x000fe80000100800 */
[----:B------:R-:W-:Y:S04]  /*35b40*/  STL.64 [R1+0x1a70], R238 ;  /* 0x001a70ee01007387 */ /* 0x000fe80000100a00 */
[----:B------:R-:W-:Y:S04]  /*35b50*/  STL.64 [R1+0x19e0], R172 ;  /* 0x0019e0ac01007387 */ /* 0x000fe80000100a00 */
[----:B------:R-:W-:Y:S04]  /*35b60*/  STL.64 [R1+0x1940], R124 ;  /* 0x0019407c01007387 */ /* 0x000fe80000100a00 */
[----:B------:R-:W-:Y:S04]  /*35b70*/  STL [R1+0x2f98], R244 ;  /* 0x002f98f401007387 */ /* 0x000fe80000100800 */
[----:B------:R-:W-:Y:S04]  /*35b80*/  STL.64 [R1+0x18a8], R88 ;  /* 0x0018a85801007387 */ /* 0x000fe80000100a00 */
[----:B------:R1:W-:Y:S04]  /*35b90*/  STL.64 [R1+0x1820], R28 ;  /* 0x0018201c01007387 */ /* 0x0003e80000100a00 */
[----:B------:R2:W-:Y:S04]  /*35ba0*/  STL.64 [R1+0x17c8], R8 ;  /* 0x0017c80801007387 */ /* 0x0005e80000100a00 */
[----:B-1----:R-:W3:Y:S04]  /*35bb0*/  LDL.64 R28, [R1+0x2fa0] ;  /* 0x002fa000011c7983 */ /* 0x002ee80000100a00 */
[----:B--2---:R-:W2:Y:S04]  /*35bc0*/  LDL.LU.64 R8, [R1+0x30] ;  /* 0x0000300001087983 */ /* 0x004ea80000300a00 */
[----:B---3--:R-:W-:Y:S04]  /*35bd0*/  STL.64 [R1+0x1b10], R28 ;  /* 0x001b101c01007387 */ /* 0x008fe80000100a00 */
[----:B------:R-:W-:Y:S04]  /*35be0*/  STL.64 [R1+0x19f0], R188 ;  /* 0x0019f0bc01007387 */ /* 0x000fe80000100a00 */
[----:B--2---:R-:W-:Y:S04]  /*35bf0*/  STL.64 [R1+0x1a80], R8 ;  /* 0x001a800801007387 */ /* 0x004fe80000100a00 */
[----:B------:R-:W-:Y:S04]  /*35c00*/  STL.64 [R1+0x1958], R138 ;  /* 0x0019588a01007387 */ /* 0x000fe80000100a00 */
[----:B------:R-:W-:Y:S04]  /*35c10*/  STL.64 [R1+0x18c0], R94 ;  /* 0x0018c05e01007387 */ /* 0x000fe80000100a00 */
[----:B------:R-:W-:Y:S04]  /*35c20*/  STL.64 [R1+0x1838], R38 ;  /* 0x0018382601007387 */ /* 0x000fe80000100a00 */
[----:B------:R1:W-:Y:S04]  /*35c30*/  STL.64 [R1+0x17d8], R12 ;  /* 0x0017d80c01007387 */ /* 0x0003e80000100a00 */
[----:B-1----:R-:W2:Y:S04]  /*35c40*/  LDL.LU.64 R12, [R1+0x2fb0] ;  /* 0x002fb000010c7983 */ /* 0x002ea80000300a00 */
[----:B------:R-:W3:Y:S04]  /*35c50*/  LDL.LU.64 R8, [R1+0x70] ;  /* 0x0000700001087983 */ /* 0x000ee80000300a00 */
[----:B--2---:R-:W-:Y:S04]  /*35c60*/  STL.64 [R1+0x1b18], R12 ;  /* 0x001b180c01007387 */ /* 0x004fe80000100a00 */
[----:B------:R-:W-:Y:S04]  /*35c70*/  STL.64 [R1+0x1a00], R204 ;  /* 0x001a00cc01007387 */ /* 0x000fe80000100a00 */
[----:B---3--:R1:W-:Y:S04]  /*35c80*/  STL.64 [R1+0x1a90], R8 ;  /* 0x001a900801007387 */ /* 0x0083e80000100a00 */
[----:B------:R-:W-:Y:S04]  /*35c90*/  STL.64 [R1+0x1970], R154 ;  /* 0x0019709a01007387 */ /* 0x000fe80000100a00 */
[----:B------:R-:W-:Y:S04]  /*35ca0*/  STL.64 [R1+0x18d8], R104 ;  /* 0x0018d86801007387 */ /* 0x000fe80000100a00 */
[----:B------:R-:W-:Y:S04]  /*35cb0*/  STL.64 [R1+0x1858], R46 ;  /* 0x0018582e01007387 */ /* 0x000fe80000100a00 */
[----:B------:R-:W-:Y:S04]  /*35cc0*/  STL.64 [R1+0x17e8], R20 ;  /* 0x0017e81401007387 */ /* 0x000fe80000100a00 */
[----:B------:R2:W-:Y:S04]  /*35cd0*/  STL.64 [R1+0x17a8], R2 ;  /* 0x0017a80201007387 */ /* 0x0005e80000100a00 */
[----:B-1----:R-:W3:Y:S04]  /*35ce0*/  LDL.LU.64 R8, [R1+0x370] ;  /* 0x0003700001087983 */ /* 0x002ee80000300a00 */
[----:B--2---:R-:W2:Y:S04]  /*35cf0*/  LDL.LU.64 R2, [R1+0xb0] ;  /* 0x0000b00001027983 */ /* 0x004ea80000300a00 */
[----:B---3--:R-:W-:Y:S04]  /*35d00*/  STL.64 [R1+0x1b20], R8 ;  /* 0x001b200801007387 */ /* 0x008fe80000100a00 */
[----:B------:R-:W-:Y:S04]  /*35d10*/  STL.64 [R1+0x1a10], R220 ;  /* 0x001a10dc01007387 */ /* 0x000fe80000100a00 */
[----:B--2---:R-:W-:Y:S04]  /*35d20*/  STL.64 [R1+0x1aa0], R2 ;  /* 0x001aa00201007387 */ /* 0x004fe80000100a00 */
[----:B------:R-:W-:Y:S04]  /*35d30*/  STL.64 [R1+0x1980], R156 ;  /* 0x0019809c01007387 */ /* 0x000fe80000100a00 */
[----:B------:R-:W-:Y:S04]  /*35d40*/  STL.64 [R1+0x18f0], R110 ;  /* 0x0018f06e01007387 */ /* 0x000fe80000100a00 */
[----:B------:R-:W-:Y:S04]  /*35d50*/  STL.64 [R1+0x1860], R54 ;  /* 0x0018603601007387 */ /* 0x000fe80000100a00 */
[----:B------:R-:W-:Y:S04]  /*35d60*/  STL.64 [R1+0x17f8], R22 ;  /* 0x0017f81601007387 */ /* 0x000fe80000100a00 */
[----:B------:R1:W-:Y:S04]  /*35d70*/  STL.64 [R1+0x17b0], R4 ;  /* 0x0017b00401007387 */ /* 0x0003e80000100a00 */
[----:B-1----:R-:W2:Y:S04]  /*35d80*/  LDL.LU.64 R4, [R1+0x330] ;  /* 0x0003300001047983 */ /* 0x002ea80000300a00 */
[----:B------:R-:W3:Y:S04]  /*35d90*/  LDL.LU.64 R2, [R1+0x130] ;  /* 0x0001300001027983 */ /* 0x000ee80000300a00 */
[----:B--2---:R1:W-:Y:S04]  /*35da0*/  STL.64 [R1+0x1b28], R4 ;  /* 0x001b280401007387 */ /* 0x0043e80000100a00 */
[----:B------:R-:W-:Y:S04]  /*35db0*/  STL.64 [R1+0x1a18], R222 ;  /* 0x001a18de01007387 */ /* 0x000fe80000100a00 */
[----:B---3--:R2:W-:Y:S04]  /*35dc0*/  STL.64 [R1+0x1ab0], R2 ;  /* 0x001ab00201007387 */ /* 0x0085e80000100a00 */
[----:B------:R-:W-:Y:S04]  /*35dd0*/  STL.64 [R1+0x1990], R170 ;  /* 0x001990aa01007387 */ /* 0x000fe80000100a00 */
[----:B------:R-:W-:Y:S04]  /*35de0*/  STL.64 [R1+0x1900], R120 ;  /* 0x0019007801007387 */ /* 0x000fe80000100a00 */
[----:B------:R-:W-:Y:S04]  /*35df0*/  STL.64 [R1+0x1878], R60 ;  /* 0x0018783c01007387 */ /* 0x000fe80000100a00 */
[----:B------:R-:W-:Y:S04]  /*35e00*/  STL.64 [R1+0x1800], R26 ;  /* 0x0018001a01007387 */ /* 0x000fe80000100a00 */
[----:B------:R-:W-:Y:S04]  /*35e10*/  STL.64 [R1+0x17b8], R6 ;  /* 0x0017b80601007387 */ /* 0x000fe80000100a00 */
[----:B-1----:R-:W3:Y:S04]  /*35e20*/  LDL.64 R4, [R1+0x2fa8] ;  /* 0x002fa80001047983 */ /* 0x002ee80000100a00 */
[----:B--2---:R-:W2:Y:S04]  /*35e30*/  LDL.LU.64 R2, [R1+0x1b0] ;  /* 0x0001b00001027983 */ /* 0x004ea80000300a00 */
[----:B---3--:R-:W-:Y:S04]  /*35e40*/  STL.64 [R1+0x1b30], R4 ;  /* 0x001b300401007387 */ /* 0x008fe80000100a00 */
[----:B------:R-:W-:Y:S04]  /*35e50*/  STL.64 [R1+0x1a28], R236 ;  /* 0x001a28ec01007387 */ /* 0x000fe80000100a00 */
[----:B--2---:R1:W-:Y:S04]  /*35e60*/  STL.64 [R1+0x1ab8], R2 ;  /* 0x001ab80201007387 */ /* 0x0043e80000100a00 */
[----:B------:R-:W-:Y:S04]  /*35e70*/  STL.64 [R1+0x19a0], R186 ;  /* 0x0019a0ba01007387 */ /* 0x000fe80000100a00 */
[----:B------:R-:W-:Y:S04]  /*35e80*/  STL.64 [R1+0x1910], R136 ;  /* 0x0019108801007387 */ /* 0x000fe80000100a00 */
[----:B------:R-:W-:Y:S04]  /*35e90*/  STL.64 [R1+0x1890], R92 ;  /* 0x0018905c01007387 */ /* 0x000fe80000100a00 */
[----:B------:R-:W-:Y:S04]  /*35ea0*/  STL.64 [R1+0x1810], R36 ;  /* 0x0018102401007387 */ /* 0x000fe80000100a00 */
[----:B------:R-:W-:Y:S04]  /*35eb0*/  STL.64 [R1+0x17c0], R10 ;  /* 0x0017c00a01007387 */ /* 0x000fe80000100a00 */
[----:B-1----:R-:W2:Y:S04]  /*35ec0*/  LDL.LU.64 R2, [R1+0x2b0] ;  /* 0x0002b00001027983 */ /* 0x002ea80000300a00 */
[----:B------:R-:W3:Y:S04]  /*35ed0*/  LDL.LU.64 R4, [R1+0x1f0] ;  /* 0x0001f00001047983 */ /* 0x000ee80000300a00 */
[----:B--2---:R1:W-:Y:S04]  /*35ee0*/  STL.64 [R1+0x1b38], R2 ;  /* 0x001b380201007387 */ /* 0x0043e80000100a00 */
[----:B-1----:R-:W2:Y:S04]  /*35ef0*/  LDL.LU.64 R2, [R1+0x28] ;  /* 0x0000280001027983 */ /* 0x002ea80000300a00 */
[----:B---3--:R-:W-:Y:S04]  /*35f00*/  STL.64 [R1+0x1ac0], R4 ;  /* 0x001ac00401007387 */ /* 0x008fe80000100a00 */
[----:B------:R-:W-:Y:S04]  /*35f10*/  STL.64 [R1+0x19a8], R202 ;  /* 0x0019a8ca01007387 */ /* 0x000fe80000100a00 */
[----:B--2---:R1:W-:Y:S04]  /*35f20*/  STL.64 [R1+0x1a38], R2 ;  /* 0x001a380201007387 */ /* 0x0043e80000100a00 */
        /* <DEDUP_REMOVED lines=30> */
[----:B---3--:R1:W-:Y:S04]  /*36110*/  STL.64 [R1+0x1ad8], R4 ;  /* 0x001ad80401007387 */ /* 0x0083e80000100a00 */
[----:B------:R-:W-:Y:S04]  /*36120*/  STL.64 [R1+0x19d8], R234 ;  /* 0x0019d8ea01007387 */ /* 0x000fe80000100a00 */
[----:B--2---:R2:W-:Y:S04]  /*36130*/  STL.64 [R1+0x1a58], R2 ;  /* 0x001a580201007387 */ /* 0x0045e80000100a00 */
[----:B------:R-:W-:Y:S04]  /*36140*/  STL.64 [R1+0x1960], R174 ;  /* 0x001960ae01007387 */ /* 0x000fe80000100a00 */
[----:B------:R-:W-:Y:S04]  /*36150*/  STL.64 [R1+0x18e0], R126 ;  /* 0x0018e07e01007387 */ /* 0x000fe80000100a00 */
[----:B------:R-:W-:Y:S04]  /*36160*/  STL.64 [R1+0x1870], R90 ;  /* 0x0018705a01007387 */ /* 0x000fe80000100a00 */
[----:B------:R-:W-:Y:S04]  /*36170*/  STL.64 [R1+0x1808], R30 ;  /* 0x0018081e01007387 */ /* 0x000fe80000100a00 */
[----:B-1----:R-:W3:Y:S04]  /*36180*/  LDL.LU.64 R4, [R1+0x2fe0] ;  /* 0x002fe00001047983 */ /* 0x002ee80000300a00 */
[----:B--2---:R-:W2:Y:S04]  /*36190*/  LDL.LU.64 R2, [R1+0x268] ;  /* 0x0002680001027983 */ /* 0x004ea80000300a00 */
[----:B---3--:R1:W-:Y:S04]  /*361a0*/  STL.64 [R1+0x1b58], R4 ;  /* 0x001b580401007387 */ /* 0x0083e80000100a00 */
[----:B-1----:R-:W3:Y:S04]  /*361b0*/  LDL.LU.64 R4, [R1+0x168] ;  /* 0x0001680001047983 */ /* 0x002ee80000300a00 */
        /* <DEDUP_REMOVED lines=275> */
[----:B-1----:R-:W2:Y:S04]  /*372f0*/  LDL.LU.64 R2, [R1] ;  /* 0x0000000001027983 */ /* 0x002ea80000300a00 */
[----:B---3--:R-:W-:Y:S04]  /*37300*/  STL.64 [R1+0x1c18], R4 ;  /* 0x001c180401007387 */ /* 0x008fe80000100a00 */
[----:B------:R-:W-:Y:S04]  /*37310*/  STL.64 [R1+0x1d20], R80 ;  /* 0x001d205001007387 */ /* 0x000fe80000100a00 */
[----:B--2---:R1:W-:Y:S04]  /*37320*/  STL.64 [R1+0x1d28], R2 ;  /* 0x001d280201007387 */ /* 0x0043e80000100a00 */
[----:B-1----:R-:W2:Y:S04]  /*37330*/  LDL.LU.64 R2, [R1+0x40] ;  /* 0x0000400001027983 */ /* 0x002ea80000300a00 */
[----:B------:R-:W-:Y:S04]  /*37340*/  STL.64 [R1+0x1ce8], R64 ;  /* 0x001ce84001007387 */ /* 0x000fe80000100a00 */
[----:B--2---:R1:W-:Y:S04]  /*37350*/  STL.64 [R1+0x1cf0], R2 ;  /* 0x001cf00201007387 */ /* 0x0043e80000100a00 */
[----:B------:R-:W2:Y:S04]  /*37360*/  LDL.LU.64 R4, [R1+0x148] ;  /* 0x0001480001047983 */ /* 0x000ea80000300a00 */
[----:B-1----:R-:W3:Y:S04]  /*37370*/  LDL.LU.64 R2, [R1+0x140] ;  /* 0x0001400001027983 */ /* 0x002ee80000300a00 */
[----:B--2---:R1:W-:Y:S04]  /*37380*/  STL.64 [R1+0x1cb8], R4 ;  /* 0x001cb80401007387 */ /* 0x0043e80000100a00 */
[----:B-1----:R-:W2:Y:S04]  /*37390*/  LDL.LU.64 R4, [R1+0x100] ;  /* 0x0001000001047983 */ /* 0x002ea80000300a00 */
[----:B---3--:R1:W-:Y:S04]  /*373a0*/  STL.64 [R1+0x1c80], R2 ;  /* 0x001c800201007387 */ /* 0x0083e80000100a00 */
[----:B-1----:R-:W3:Y:S04]  /*373b0*/  LDL.LU.64 R2, [R1+0xc0] ;  /* 0x0000c00001027983 */ /* 0x002ee80000300a00 */
[----:B--2---:R1:W-:Y:S04]  /*373c0*/  STL.64 [R1+0x1c48], R4 ;  /* 0x001c480401007387 */ /* 0x0043e80000100a00 */
[----:B------:R-:W-:Y:S01]  /*373d0*/  STL.64 [R1+0x1cb0], R48 ;  /* 0x001cb03001007387 */ /* 0x000fe20000100a00 */
[----:B-1----:R-:W-:Y:S01]  /*373e0*/  IMAD.MOV.U32 R5, RZ, RZ, 0x1 ;  /* 0x00000001ff057424 */ /* 0x002fe200078e00ff */
[----:B------:R-:W-:-:S02]  /*373f0*/  MOV R4, 0xffffffff ;  /* 0xffffffff00047802 */ /* 0x000fc40000000f00 */
[----:B---3--:R1:W-:Y:S04]  /*37400*/  STL.64 [R1+0x1c28], R2 ;  /* 0x001c280201007387 */ /* 0x0083e80000100a00 */
[----:B------:R-:W-:Y:S04]  /*37410*/  STL.64 [R1+0x1c78], R32 ;  /* 0x001c782001007387 */ /* 0x000fe80000100a00 */
[----:B------:R-:W-:Y:S04]  /*37420*/  STL.64 [R1+0x1c40], R16 ;  /* 0x001c401001007387 */ /* 0x000fe80000100a00 */
[----:B------:R-:W-:Y:S04]  /*37430*/  STL.64 [R1+0x1c20], R242 ;  /* 0x001c20f201007387 */ /* 0x000fe80000100a00 */
[----:B------:R-:W-:Y:S04]  /*37440*/  STL [R1+0x17a4], RZ ;  /* 0x0017a4ff01007387 */ /* 0x000fe80000100800 */
[----:B------:R-:W-:Y:S04]  /*37450*/  STL [R1+0x1764], R5 ;  /* 0x0017640501007387 */ /* 0x000fe80000100800 */
[----:B------:R-:W-:Y:S04]  /*37460*/  STL [R1+0x16b0], RZ ;  /* 0x0016b0ff01007387 */ /* 0x000fe80000100800 */
[----:B------:R2:W-:Y:S04]  /*37470*/  STL [R1+0x1760], R4 ;  /* 0x0017600401007387 */ /* 0x0005e80000100800 */
        /* <DEDUP_REMOVED lines=984> */
[----:B-1----:R-:W-:-:S03]  /*3b200*/  LOP3.LUT R3, R87, 0x3, RZ, 0xc0, !PT ;  /* 0x0000000357037812 */ /* 0x002fc600078ec0ff */
[----:B------:R3:W-:Y:S04]  /*3b210*/  STL [R1+0x174], RZ ;  /* 0x000174ff01007387 */ /* 0x0007e80000100800 */
[----:B------:R3:W-:Y:S04]  /*3b220*/  STL [R1+0x178], RZ ;  /* 0x000178ff01007387 */ /* 0x0007e80000100800 */
[----:B------:R3:W-:Y:S04]  /*3b230*/  STL [R1+0x17c], RZ ;  /* 0x00017cff01007387 */ /* 0x0007e80000100800 */
[----:B------:R3:W-:Y:S04]  /*3b240*/  STL [R1+0xf0], RZ ;  /* 0x0000f0ff01007387 */ /* 0x0007e80000100800 */
[----:B------:R3:W-:Y:S01]  /*3b250*/  STL [R1+0xf4], RZ ;  /* 0x0000f4ff01007387 */ /* 0x0007e20000100800 */
[----:B------:R-:W-:-:S03]  /*3b260*/  IMAD R3, R3, 0x820, RZ ;  /* 0x0000082003037824 */ /* 0x000fc600078e02ff */
[----:B------:R3:W-:Y:S04]  /*3b270*/  STL [R1+0xf8], RZ ;  /* 0x0000f8ff01007387 */ /* 0x0007e80000100800 */
[----:B------:R3:W-:Y:S04]  /*3b280*/  STL [R1+0xfc], RZ ;  /* 0x0000fcff01007387 */ /* 0x0007e80000100800 */
[----:B------:R3:W-:Y:S04]  /*3b290*/  STL [R1+0x90], RZ ;  /* 0x000090ff01007387 */ /* 0x0007e80000100800 */
[----:B------:R3:W-:Y:S04]  /*3b2a0*/  STL [R1+0x94], RZ ;  /* 0x000094ff01007387 */ /* 0x0007e80000100800 */
[----:B------:R3:W-:Y:S01]  /*3b2b0*/  STL [R1+0x98], RZ ;  /* 0x000098ff01007387 */ /* 0x0007e20000100800 */
[----:B--2---:R-:W-:-:S03]  /*3b2c0*/  LOP3.LUT R4, R3, 0x5c, R87, 0x78, !PT ;  /* 0x0000005c03047812 */ /* 0x004fc600078e7857 */
[----:B------:R3:W-:Y:S01]  /*3b2d0*/  STL [R1+0x9c], RZ ;  /* 0x00009cff01007387 */ /* 0x0007e20000100800 */
[----:B------:R-:W-:-:S03]  /*3b2e0*/  LOP3.LUT R3, R244, 0x40, RZ, 0x3c, !PT ;  /* 0x00000040f4037812 */ /* 0x000fc600078e3cff */
        /* <DEDUP_REMOVED lines=8> */
[----:B------:R3:W-:Y:S01]  /*3b370*/  STL [R1+0x2fa4], R3 ;  /* 0x002fa40301007387 */ /* 0x0007e20000100800 */
[----:B------:R-:W-:-:S02]  /*3b380*/  SHF.R.S32.HI R0, RZ, 0x1f, R252 ;  /* 0x0000001fff007819 */ /* 0x000fc400000114fc */
[----:B------:R-:W-:Y:S02]  /*3b390*/  SHF.R.S32.HI R2, RZ, 0x1f, R245 ;  /* 0x0000001fff027819 */ /* 0x000fe400000114f5 */
[----:B------:R-:W-:Y:S01]  /*3b3a0*/  SHF.R.S32.HI R5, RZ, 0x7, R40 ;  /* 0x00000007ff057819 */ /* 0x000fe20000011428 */
[----:B------:R-:W-:Y:S01]  /*3b3b0*/  CS2R R42, SRZ ;  /* 0x00000000002a7805 */ /* 0x000fe2000001ff00 */
[C---:B------:R-:W-:Y:S01]  /*3b3c0*/  SHF.L.U64.HI R0, R252.reuse, 0x2, R0 ;  /* 0x00000002fc007819 */ /* 0x040fe20000010200 */
[----:B------:R-:W-:Y:S01]  /*3b3d0*/  IMAD.SHL.U32 R252, R252, 0x4, RZ ;  /* 0x00000004fcfc7824 */ /* 0x000fe200078e00ff */
[----:B------:R-:W-:Y:S01]  /*3b3e0*/  SHF.L.U64.HI R2, R245, 0x2, R2 ;  /* 0x00000002f5027819 */ /* 0x000fe20000010202 */
[----:B------:R-:W-:Y:S01]  /*3b3f0*/  CS2R R40, SRZ ;  /* 0x0000000000287805 */ /* 0x000fe2000001ff00 */
        /* <DEDUP_REMOVED lines=8> */
[----:B------:R-:W-:-:S02]  /*3b480*/  IADD3 R5, R5, -0x2, RZ ;  /* 0xfffffffe05057810 */ /* 0x000fc40007ffe0ff */
[----:B---3--:R-:W-:Y:S02]  /*3b490*/  LOP3.LUT R4, R4, 0x20, RZ, 0x3c, !PT ;  /* 0x0000002004047812 */ /* 0x008fe400078e3cff */
.L_x_1:
[----:B------:R-:W2:Y:S01]  /*3b4a0*/  LDL.LU R3, [R1+0x1760] ;  /* 0x0017600001037983 */ /* 0x000ea20000300800 */
[----:B------:R-:W-:-:S04]  /*3b4b0*/  DEPBAR.LE SB0, 0x2 ;  /* 0x000080800000791a */ /* 0x000fc80000000000 */
[----:B------:R-:W3:Y:S04]  /*3b4c0*/  LDL R4, [R1+0x2f98] ;  /* 0x002f980001047983 */ /* 0x000ee80000100800 */
[----:B------:R-:W-:Y:S04]  /*3b4d0*/  STL [R1+0x513c], R74 ;  /* 0x00513c4a01007387 */ /* 0x000fe80000100800 */
[----:B------:R-:W-:Y:S04]  /*3b4e0*/  STL [R1+0x5138], R75 ;  /* 0x0051384b01007387 */ /* 0x000fe80000100800 */
[----:B------:R-:W-:Y:S04]  /*3b4f0*/  STL [R1+0x5134], R76 ;  /* 0x0051344c01007387 */ /* 0x000fe80000100800 */
[----:B------:R1:W-:Y:S04]  /*3b500*/  STL [R1+0x5130], R77 ;  /* 0x0051304d01007387 */ /* 0x0003e80000100800 */
[----:B------:R-:W-:Y:S04]  /*3b510*/  STL [R1+0x512c], R78 ;  /* 0x00512c4e01007387 */ /* 0x000fe80000100800 */
[----:B------:R4:W-:Y:S04]  /*3b520*/  STL [R1+0x5128], R79 ;  /* 0x0051284f01007387 */ /* 0x0009e80000100800 */
[----:B------:R-:W-:Y:S04]  /*3b530*/  STL [R1+0x5124], R84 ;  /* 0x0051245401007387 */ /* 0x000fe80000100800 */
[----:B------:R5:W-:Y:S04]  /*3b540*/  STL [R1+0x5120], R85 ;  /* 0x0051205501007387 */ /* 0x000be80000100800 */
[----:B------:R-:W-:Y:S04]  /*3b550*/  STL [R1+0x511c], R86 ;  /* 0x00511c5601007387 */ /* 0x000fe80000100800 */
[----:B------:R1:W-:Y:S04]  /*3b560*/  STL [R1+0x5118], R87 ;  /* 0x0051185701007387 */ /* 0x0003e80000100800 */
[----:B------:R-:W-:Y:S04]  /*3b570*/  STL [R1+0x360c], R191 ;  /* 0x00360cbf01007387 */ /* 0x000fe80000100800 */
[----:B------:R-:W-:Y:S04]  /*3b580*/  STL [R1+0x3608], R190 ;  /* 0x003608be01007387 */ /* 0x000fe80000100800 */
[----:B------:R-:W-:Y:S04]  /*3b590*/  STL [R1+0x3604], R163 ;  /* 0x003604a301007387 */ /* 0x000fe80000100800 */
[----:B------:R-:W-:Y:S04]  /*3b5a0*/  STL [R1+0x3600], R162 ;  /* 0x003600a201007387 */ /* 0x000fe80000100800 */
[----:B------:R-:W-:Y:S04]  /*3b5b0*/  STL [R1+0x35fc], R2 ;  /* 0x0035fc0201007387 */ /* 0x000fe80000100800 */
[----:B------:R-:W-:Y:S04]  /*3b5c0*/  STL [R1+0x35f8], R0 ;  /* 0x0035f80001007387 */ /* 0x000fe80000100800 */
[----:B------:R-:W1:Y:S02]  /*3b5d0*/  S2R R7, SR_TID.X ;  /* 0x0000000000077919 */ /* 0x000e640000002100 */
[----:B-1----:R-:W-:-:S02]  /*3b5e0*/  LOP3.LUT R5, R7, 0x3, RZ, 0xc0, !PT ;  /* 0x0000000307057812 */ /* 0x002fc400078ec0ff */
[----:B------:R-:W-:-:S03]  /*3b5f0*/  LOP3.LUT R6, R7, 0x3, RZ, 0xc0, !PT ;  /* 0x0000000307067812 */ /* 0x000fc600078ec0ff */
[----:B------:R-:W-:Y:S02]  /*3b600*/  IMAD R5, R5, 0x820, RZ ;  /* 0x0000082005057824 */ /* 0x000fe400078e02ff */
[----:B------:R-:W-:-:S03]  /*3b610*/  IMAD R6, R6, 0x820, RZ ;  /* 0x0000082006067824 */ /* 0x000fc600078e02ff */
[--C-:B------:R-:W-:Y:S02]  /*3b620*/  LOP3.LUT R5, R5, 0x5c, R7.reuse, 0x78, !PT ;  /* 0x0000005c05057812 */ /* 0x100fe400078e7807 */
[----:B------:R-:W-:Y:S02]  /*3b630*/  LOP3.LUT R6, R6, 0x5c, R7, 0x78, !PT ;  /* 0x0000005c06067812 */ /* 0x000fe400078e7807 */
[----:B------:R-:W-:Y:S02]  /*3b640*/  LOP3.LUT R5, R5, 0x20, RZ, 0x3c, !PT ;  /* 0x0000002005057812 */ /* 0x000fe400078e3cff */
[----:B--2---:R-:W-:Y:S01]  /*3b650*/  IADD3 R3, R3, 0x1, RZ ;  /* 0x0000000103037810 */ /* 0x004fe20007ffe0ff */
[----:B------:R-:W-:Y:S03]  /*3b660*/  BAR.SYNC.DEFER_BLOCKING 0x0 ;  /* 0x0000000000007b1d */ /* 0x000fe60000010000 */
[----:B------:R-:W-:-:S04]  /*3b670*/  ISETP.GT.AND P0, PT, R3, 0x1, PT ;  /* 0x000000010300780c */ /* 0x000fc80003f04270 */
[----:B------:R-:W-:-:S04]  /*3b680*/  SEL R3, R3, RZ, !P0 ;  /* 0x000000ff03037207 */ /* 0x000fc80004000000 */
[C---:B---3--:R-:W-:Y:S01]  /*3b690*/  LEA R160, R3.reuse, R4, 0x11 ;  /* 0x0000000403a07211 */ /* 0x048fe200078e88ff */
[----:B------:R-:W-:Y:S01]  /*3b6a0*/  STL [R1+0x1760], R3 ;  /* 0x0017600301007387 */ /* 0x000fe20000100800 */
[C---:B------:R-:W-:Y:S02]  /*3b6b0*/  IMAD R161, R3.reuse, 0x40000, R6 ;  /* 0x0004000003a17824 */ /* 0x040fe400078e0206 */
[----:B------:R-:W-:Y:S01]  /*3b6c0*/  IMAD R189, R3, 0x40000, R5 ;  /* 0x0004000003bd7824 */ /* 0x000fe200078e0205 */
[----:B------:R-:W2:Y:S04]  /*3b6d0*/  LDL.LU.64 R76, [R1+0x16b0] ;  /* 0x0016b000014c7983 */ /* 0x000ea80000300a00 */
[----:B----4-:R-:W2:Y:S04]  /*3b6e0*/  LDL.LU.64 R78, [R1+0x16b8] ;  /* 0x0016b800014e7983 */ /* 0x010ea80000300a00 */
[----:B-----5:R-:W3:Y:S04]  /*3b6f0*/  LDL.LU.64 R84, [R1+0x16a0] ;  /* 0x0016a00001547983 */ /* 0x020ee80000300a00 */
[----:B------:R-:W3:Y:S04]  /*3b700*/  LDL.LU.64 R86, [R1+0x16a8] ;  /* 0x0016a80001567983 */ /* 0x000ee80000300a00 */
[----:B------:R-:W5:Y:S04]  /*3b710*/  LDL.LU.64 R112, [R1+0x1690] ;  /* 0x0016900001707983 */ /* 0x000f680000300a00 */
[----:B------:R-:W5:Y:S04]  /*3b720*/  LDL.LU.64 R114, [R1+0x1698] ;  /* 0x0016980001727983 */ /* 0x000f680000300a00 */
[----:B------:R-:W5:Y:S04]  /*3b730*/  LDL.LU.64 R108, [R1+0x1680] ;  /* 0x00168000016c7983 */ /* 0x000f680000300a00 */
[----:B------:R-:W5:Y:S04]  /*3b740*/  LDL.LU.64 R110, [R1+0x1688] ;  /* 0x00168800016e7983 */ /* 0x000f680000300a00 */
[----:B------:R-:W3:Y:S04]  /*3b750*/  LDL.LU.64 R92, [R1+0x1670] ;  /* 0x00167000015c7983 */ /* 0x000ee80000300a00 */
[----:B------:R-:W5:Y:S04]  /*3b760*/  LDL.LU.64 R94, [R1+0x1678] ;  /* 0x00167800015e7983 */ /* 0x000f680000300a00 */
[----:B------:R-:W-:Y:S04]  /*3b770*/  LDS R88, [R161] ;  /* 0x00000000a1587984 */ /* 0x000fe80000000800 */
[----:B------:R-:W-:Y:S04]  /*3b780*/  LDS R90, [R161+0x2000] ;  /* 0x00200000a15a7984 */ /* 0x000fe80000000800 */
[----:B------:R-:W-:Y:S04]  /*3b790*/  LDS R89, [R189] ;  /* 0x00000000bd597984 */ /* 0x000fe80000000800 */
[----:B------:R-:W-:Y:S04]  /*3b7a0*/  LDS R91, [R189+0x2000] ;  /* 0x00200000bd5b7984 */ /* 0x000fe80000000800 */
[----:B------:R-:W-:Y:S04]  /*3b7b0*/  LDSM.16.M88.4 R24, [R160+0x80000] ;  /* 0x08000000a018783b */ /* 0x000fe80000000200 */
[----:B------:R-:W1:Y:S04]  /*3b7c0*/  LDSM.16.M88.4 R64, [R160+0x86000] ;  /* 0x08600000a040783b */ /* 0x000e680000000200 */
[----:B------:R-:W1:Y:S04]  /*3b7d0*/  LDSM.16.M88.4 R60, [R160+0x88000] ;  /* 0x08800000a03c783b */ /* 0x000e680000000200 */
[----:B------:R-:W1:Y:S04]  /*3b7e0*/  LDSM.16.M88.4 R56, [R160+0x8a000] ;  /* 0x08a00000a038783b */ /* 0x000e680000000200 */
[----:B------:R-:W1:Y:S04]  /*3b7f0*/  LDSM.16.M88.4 R52, [R160+0x8c000] ;  /* 0x08c00000a034783b */ /* 0x000e680000000200 */
[----:B------:R-:W1:Y:S04]  /*3b800*/  LDSM.16.M88.4 R48, [R160+0x8e000] ;  /* 0x08e00000a030783b */ /* 0x000e680000000200 */
[----:B------:R-:W-:Y:S04]  /*3b810*/  LDSM.16.M88.4 R4, [R160+0x82000] ;  /* 0x08200000a004783b */ /* 0x000fe80000000200 */
[----:B------:R-:W1:Y:S04]  /*3b820*/  LDSM.16.M88.4 R36, [R160+0x90000] ;  /* 0x09000000a024783b */ /* 0x000e680000000200 */
[----:B------:R-:W1:Y:S04]  /*3b830*/  LDSM.16.M88.4 R32, [R160+0x92000] ;  /* 0x09200000a020783b */ /* 0x000e680000000200 */
[----:B------:R-:W1:Y:S04]  /*3b840*/  LDSM.16.M88.4 R28, [R160+0x94000] ;  /* 0x09400000a01c783b */ /* 0x000e680000000200 */
[----:B------:R-:W1:Y:S04]  /*3b850*/  LDSM.16.M88.4 R8, [R160+0x96000] ;  /* 0x09600000a008783b */ /* 0x000e680000000200 */
[----:B------:R-:W1:Y:S04]  /*3b860*/  LDSM.16.M88.4 R12, [R160+0x98000] ;  /* 0x09800000a00c783b */ /* 0x000e680000000200 */
[----:B------:R-:W1:Y:S04]  /*3b870*/  LDSM.16.M88.4 R16, [R160+0x9a000] ;  /* 0x09a00000a010783b */ /* 0x000e680000000200 */
[----:B------:R-:W1:Y:S04]  /*3b880*/  LDSM.16.M88.4 R20, [R160+0x9c000] ;  /* 0x09c00000a014783b */ /* 0x000e680000000200 */
[----:B------:R-:W1:Y:S04]  /*3b890*/  LDSM.16.M88.4 R44, [R160+0x9e000] ;  /* 0x09e00000a02c783b */ /* 0x000e680000000200 */
[----:B------:R-:W5:Y:S04]  /*3b8a0*/  LDL.LU.64 R104, [R1+0x1660] ;  /* 0x0016600001687983 */ /* 0x000f680000300a00 */
[----:B------:R-:W5:Y:S04]  /*3b8b0*/  LDL.LU.64 R106, [R1+0x1668] ;  /* 0x00166800016a7983 */ /* 0x000f680000300a00 */
[----:B------:R-:W-:Y:S04]  /*3b8c0*/  STL [R1+0x4dd0], R3 ;  /* 0x004dd00301007387 */ /* 0x000fe80000100800 */
[----:B-1----:R-:W-:Y:S04]  /*3b8d0*/  STL [R1+0x506c], R66 ;  /* 0x00506c4201007387 */ /* 0x002fe80000100800 */
[----:B------:R-:W-:Y:S04]  /*3b8e0*/  STL [R1+0x5068], R67 ;  /* 0x0050684301007387 */ /* 0x000fe80000100800 */
        /* <DEDUP_REMOVED lines=22> */
[----:B------:R1:W-:Y:S04]  /*3ba50*/  STL [R1+0x50bc], R46 ;  /* 0x0050bc2e01007387 */ /* 0x0003e80000100800 */
[----:B------:R1:W-:Y:S04]  /*3ba60*/  STL [R1+0x50b8], R47 ;  /* 0x0050b82f01007387 */ /* 0x0003e80000100800 */
[----:B------:R-:W-:Y:S04]  /*3ba70*/  STL [R1+0x4820], R160 ;  /* 0x004820a001007387 */ /* 0x000fe80000100800 */
[----:B------:R-:W4:Y:S04]  /*3ba80*/  LDL.LU.64 R100, [R1+0x1650] ;  /* 0x0016500001647983 */ /* 0x000f280000300a00 */
[----:B------:R-:W4:Y:S04]  /*3ba90*/  LDL.LU.64 R102, [R1+0x1658] ;  /* 0x0016580001667983 */ /* 0x000f280000300a00 */
[----:B------:R-:W1:Y:S04]  /*3baa0*/  LDSM.16.M88.4 R216, [R160+0x84000] ;  /* 0x08400000a0d8783b */ /* 0x000e680000000200 */
[----:B------:R-:W-:Y:S04]  /*3bab0*/  LDS R80, [R161+0x80] ;  /* 0x00008000a1507984 */ /* 0x000fe80000000800 */
[----:B------:R-:W-:Y:S04]  /*3bac0*/  LDS R82, [R161+0x2080] ;  /* 0x00208000a1527984 */ /* 0x000fe80000000800 */
[----:B------:R-:W-:Y:S04]  /*3bad0*/  LDS R81, [R189+0x80] ;  /* 0x00008000bd517984 */ /* 0x000fe80000000800 */
[----:B------:R-:W1:Y:S04]  /*3bae0*/  LDS R83, [R189+0x2080] ;  /* 0x00208000bd537984 */ /* 0x000e680000000800 */
[----:B------:R-:W-:Y:S04]  /*3baf0*/  LDS R168, [R161+0x200] ;  /* 0x00020000a1a87984 */ /* 0x000fe80000000800 */
        /* <DEDUP_REMOVED lines=8> */
[----:B------:R-:W-:Y:S01]  /*3bb80*/  LDS R242, [R161+0x2300] ;  /* 0x00230000a1f27984 */ /* 0x000fe20000000800 */
[----:B--2---:R-:W-:Y:S03]  /*3bb90*/  HMMA.1688.F32.TF32 R96, R88, R24, R76 ;  /* 0x000000185860723c */ /* 0x004fe6000008104c */
[----:B------:R-:W-:Y:S04]  /*3bba0*/  LDS R241, [R189+0x300] ;  /* 0x00030000bdf17984 */ /* 0x000fe80000000800 */
[----:B------:R-:W-:Y:S04]  /*3bbb0*/  LDS R243, [R189+0x2300] ;  /* 0x00230000bdf37984 */ /* 0x000fe80000000800 */
[----:B------:R-:W-:Y:S04]  /*3bbc0*/  LDS R232, [R161+0x380] ;  /* 0x00038000a1e87984 */ /* 0x000fe80000000800 */
[----:B------:R-:W-:Y:S04]  /*3bbd0*/  LDS R234, [R161+0x2380] ;  /* 0x00238000a1ea7984 */ /* 0x000fe80000000800 */
[----:B------:R-:W-:Y:S04]  /*3bbe0*/  LDS R233, [R189+0x380] ;  /* 0x00038000bde97984 */ /* 0x000fe80000000800 */
[----:B------:R-:W-:Y:S01]  /*3bbf0*/  LDS R235, [R189+0x2380] ;  /* 0x00238000bdeb7984 */ /* 0x000fe20000000800 */
[----:B------:R-:W-:Y:S01]  /*3bc00*/  IMAD.MOV.U32 R74, RZ, RZ, R96 ;  /* 0x000000ffff4a7224 */ /* 0x000fe200078e0060 */
[----:B------:R-:W-:Y:S01]  /*3bc10*/  MOV R76, R98 ;  /* 0x00000062004c7202 */ /* 0x000fe20000000f00 */
[----:B------:R-:W-:-:S02]  /*3bc20*/  IMAD.MOV.U32 R75, RZ, RZ, R97 ;  /* 0x000000ffff4b7224 */ /* 0x000fc400078e0061 */
[----:B------:R-:W-:Y:S02]  /*3bc30*/  IMAD.MOV.U32 R77, RZ, RZ, R99 ;  /* 0x000000ffff4d7224 */ /* 0x000fe400078e0063 */
[----:B---3--:R-:W-:Y:S11]  /*3bc40*/  HMMA.1688.F32.TF32 R96, R88, R4, R84 ;  /* 0x000000045860723c */ /* 0x008ff60000081054 */
[----:B------:R-:W-:Y:S11]  /*3bc50*/  @!UPT UIADD3 URZ, URZ, URZ, URZ ;  /* 0x0000003f3f3ff290 */ /* 0x000ff6000fffe03f */
[----:B------:R-:W-:Y:S02]  /*3bc60*/  @!UPT UIADD3 URZ, URZ, URZ, URZ ;  /* 0x0000003f3f3ff290 */ /* 0x000fe4000fffe03f */
[----:B------:R-:W-:Y:S01]  /*3bc70*/  IMAD.MOV.U32 R78, RZ, RZ, R96 ;  /* 0x000000ffff4e7224 */ /* 0x000fe200078e0060 */
[----:B------:R-:W-:Y:S01]  /*3bc80*/  MOV R79, R97 ;  /* 0x00000061004f7202 */ /* 0x000fe20000000f00 */
[----:B------:R-:W-:Y:S01]  /*3bc90*/  IMAD.MOV.U32 R84, RZ, RZ, R98 ;  /* 0x000000ffff547224 */ /* 0x000fe200078e0062 */
[----:B------:R-:W2:Y:S01]  /*3bca0*/  LDL.LU.64 R96, [R1+0x1640] ;  /* 0x0016400001607983 */ /* 0x000ea20000300a00 */
[----:B------:R-:W-:-:S03]  /*3bcb0*/  IMAD.MOV.U32 R85, RZ, RZ, R99 ;  /* 0x000000ffff557224 */ /* 0x000fc600078e0063 */
[----:B------:R-:W2:Y:S01]  /*3bcc0*/  LDL.LU.64 R98, [R1+0x1648] ;  /* 0x0016480001627983 */ /* 0x000ea20000300a00 */
[C---:B-----5:R-:W-:Y:S08]  /*3bcd0*/  HMMA.1688.F32.TF32 R108, R88.reuse, R64, R108 ;  /* 0x00000040586c723c */ /* 0x060ff0000008106c */
[C---:B------:R-:W-:Y:S11]  /*3bce0*/  HMMA.1688.F32.TF32 R92, R88.reuse, R60, R92 ;  /* 0x0000003c585c723c */ /* 0x040ff6000008105c */
[----:B------:R-:W-:Y:S04]  /*3bcf0*/  @!UPT UIADD3 URZ, URZ, URZ, URZ ;  /* 0x0000003f3f3ff290 */ /* 0x000fe8000fffe03f */
[----:B------:R-:W-:Y:S04]  /*3bd00*/  STL.64 [R1+0xe0], R108 ;  /* 0x0000e06c01007387 */ /* 0x000fe80000100a00 */
[----:B------:R-:W-:Y:S04]  /*3bd10*/  STL.64 [R1+0xe8], R110 ;  /* 0x0000e86e01007387 */ /* 0x000fe80000100a00 */
[----:B------:R3:W-:Y:S01]  /*3bd20*/  STL.64 [R1+0xd0], R92 ;  /* 0x0000d05c01007387 */ /* 0x0007e20000100a00 */
[----:B-1----:R-:W-:Y:S02]  /*3bd30*/  IMAD.MOV.U32 R46, RZ, RZ, R94 ;  /* 0x000000ffff2e7224 */ /* 0x002fe400078e005e */
[----:B------:R-:W-:Y:S01]  /*3bd40*/  IMAD.MOV.U32 R47, RZ, RZ, R95 ;  /* 0x000000ffff2f7224 */ /* 0x000fe200078e005f */
[----:B---3--:R-:W3:Y:S04]  /*3bd50*/  LDL.LU.64 R92, [R1+0x16d0] ;  /* 0x0016d000015c7983 */ /* 0x008ee80000300a00 */
[----:B------:R-:W3:Y:S01]  /*3bd60*/  LDL.LU.64 R94, [R1+0x16d8] ;  /* 0x0016d800015e7983 */ /* 0x000ee20000300a00 */
[C---:B------:R-:W-:Y:S03]  /*3bd70*/  HMMA.1688.F32.TF32 R104, R88.reuse, R56, R104 ;  /* 0x000000385868723c */ /* 0x040fe60000081068 */
[----:B------:R1:W-:Y:S04]  /*3bd80*/  STL [R1+0x50c4], R47 ;  /* 0x0050c42f01007387 */ /* 0x0003e80000100800 */
[----:B------:R5:W-:Y:S11]  /*3bd90*/  STL [R1+0x50c0], R46 ;  /* 0x0050c02e01007387 */ /* 0x000bf60000100800 */
[----:B------:R-:W-:Y:S06]  /*3bda0*/  @!UPT UIADD3 URZ, URZ, URZ, URZ ;  /* 0x0000003f3f3ff290 */ /* 0x000fec000fffe03f */
[----:B------:R-:W-:Y:S01]  /*3bdb0*/  MOV R19, R107 ;  /* 0x0000006b00137202 */ /* 0x000fe20000000f00 */
[----:B------:R-:W-:Y:S01]  /*3bdc0*/  IMAD.MOV.U32 R18, RZ, RZ, R106 ;  /* 0x000000ffff127224 */ /* 0x000fe200078e006a */
[----:B------:R-:W-:Y:S01]  /*3bdd0*/  MOV R22, R104 ;  /* 0x0000006800167202 */ /* 0x000fe20000000f00 */
[----:B------:R-:W-:Y:S02]  /*3bde0*/  IMAD.MOV.U32 R23, RZ, RZ, R105 ;  /* 0x000000ffff177224 */ /* 0x000fe400078e0069 */
[----:B------:R-:W-:Y:S04]  /*3bdf0*/  STL [R1+0x50d4], R19 ;  /* 0x0050d41301007387 */ /* 0x000fe80000100800 */
[----:B------:R-:W-:Y:S04]  /*3be00*/  STL [R1+0x50d0], R18 ;  /* 0x0050d01201007387 */ /* 0x000fe80000100800 */
[----:B------:R-:W-:Y:S04]  /*3be10*/  STL [R1+0x50cc], R23 ;  /* 0x0050cc1701007387 */ /* 0x000fe80000100800 */
[----:B------:R-:W-:Y:S01]  /*3be20*/  STL [R1+0x50c8], R22 ;  /* 0x0050c81601007387 */ /* 0x000fe20000100800 */
[C---:B----4-:R-:W-:Y:S11]  /*3be30*/  HMMA.1688.F32.TF32 R100, R88.reuse, R52, R100 ;  /* 0x000000345864723c */ /* 0x050ff60000081064 */
[----:B------:R-:W-:Y:S11]  /*3be40*/  @!UPT UIADD3 URZ, URZ, URZ, URZ ;  /* 0x0000003f3f3ff290 */ /* 0x000ff6000fffe03f */
[----:B------:R-:W-:Y:S01]  /*3be50*/  @!UPT UIADD3 URZ, URZ, URZ, URZ ;  /* 0x0000003f3f3ff290 */ /* 0x000fe2000fffe03f */
[----:B------:R4:W-:Y:S01]  /*3be60*/  STL.64 [R1+0xb0], R100 ;  /* 0x0000b06401007387 */ /* 0x0009e20000100a00 */
[----:B-1----:R-:W-:Y:S02]  /*3be70*/  IMAD.MOV.U32 R47, RZ, RZ, R102 ;  /* 0x000000ffff2f7224 */ /* 0x002fe400078e0066 */
[----:B-----5:R-:W-:Y:S01]  /*3be80*/  IMAD.MOV.U32 R46, RZ, RZ, R103 ;  /* 0x000000ffff2e7224 */ /* 0x020fe200078e0067 */
[----:B----4-:R-:W4:Y:S04]  /*3be90*/  LDL.LU.64 R100, [R1+0x16c0] ;  /* 0x0016c00001647983 */ /* 0x010f280000300a00 */
[----:B------:R-:W4:Y:S04]  /*3bea0*/  LDL.LU.64 R102, [R1+0x16c8] ;  /* 0x0016c80001667983 */ /* 0x000f280000300a00 */
[----:B------:R-:W-:Y:S04]  /*3beb0*/  STL [R1+0x50dc], R46 ;  /* 0x0050dc2e01007387 */ /* 0x000fe80000100800 */
[----:B------:R-:W-:Y:S01]  /*3bec0*/  STL [R1+0x50d8], R47 ;  /* 0x0050d82f01007387 */ /* 0x000fe20000100800 */
[C---:B--2---:R-:W-:Y:S11]  /*3bed0*/  HMMA.1688.F32.TF32 R96, R88.reuse, R48, R96 ;  /* 0x000000305860723c */ /* 0x044ff60000081060 */
[----:B------:R-:W-:Y:S11]  /*3bee0*/  @!UPT UIADD3 URZ, URZ, URZ, URZ ;  /* 0x0000003f3f3ff290 */ /* 0x000ff6000fffe03f */
[----:B------:R-:W-:Y:S02]  /*3bef0*/  @!UPT UIADD3 URZ, URZ, URZ, URZ ;  /* 0x0000003f3f3ff290 */ /* 0x000fe4000fffe03f */
[----:B------:R-:W-:Y:S01]  /*3bf00*/  MOV R14, R96 ;  /* 0x00000060000e7202 */ /* 0x000fe20000000f00 */
[----:B------:R-:W-:Y:S01]  /*3bf10*/  IMAD.MOV.U32 R15, RZ, RZ, R97 ;  /* 0x000000ffff0f7224 */ /* 0x000fe200078e0061 */
[----:B------:R-:W-:Y:S01]  /*3bf20*/  MOV R11, R99 ;  /* 0x00000063000b7202 */ /* 0x000fe20000000f00 */
[----:B------:R-:W-:Y:S01]  /*3bf30*/  IMAD.MOV.U32 R10, RZ, RZ, R98 ;  /* 0x000000ffff0a7224 */ /* 0x000fe200078e0062 */
[----:B------:R-:W2:Y:S04]  /*3bf40*/  LDL.LU.64 R96, [R1+0x1710] ;  /* 0x0017100001607983 */ /* 0x000ea80000300a00 */
[----:B------:R-:W2:Y:S01]  /*3bf50*/  LDL.LU.64 R98, [R1+0x1718] ;  /* 0x0017180001627983 */ /* 0x000ea20000300a00 */
[----:B---3--:R-:W-:Y:S03]  /*3bf60*/  HMMA.1688.F32.TF32 R92, R88, R36, R92 ;  /* 0x00000024585c723c */ /* 0x008fe6000008105c */
[----:B------:R-:W-:Y:S04]  /*3bf70*/  STL [R1+0x50ec], R11 ;  /* 0x0050ec0b01007387 */ /* 0x000fe80000100800 */
[----:B------:R-:W-:Y:S04]  /*3bf80*/  STL [R1+0x50e8], R10 ;  /* 0x0050e80a01007387 */ /* 0x000fe80000100800 */
[----:B------:R1:W-:Y:S04]  /*3bf90*/  STL [R1+0x50e4], R15 ;  /* 0x0050e40f01007387 */ /* 0x0003e80000100800 */
[----:B------:R3:W-:Y:S04]  /*3bfa0*/  STL [R1+0x50e0], R14 ;  /* 0x0050e00e01007387 */ /* 0x0007e80000100800 */
[----:B------:R-:W5:Y:S04]  /*3bfb0*/  LDL.LU.64 R108, [R1+0x1700] ;  /* 0x00170000016c7983 */ /* 0x000f680000300a00 */
[----:B------:R-:W5:Y:S01]  /*3bfc0*/  LDL.LU.64 R110, [R1+0x1708] ;  /* 0x00170800016e7983 */ /* 0x000f620000300a00 */
[----:B------:R-:W-:-:S03]  /*3bfd0*/  IMAD.MOV.U32 R19, RZ, RZ, R92 ;  /* 0x000000ffff137224 */ /* 0x000fc600078e005c */
[----:B------:R-:W5:Y:S01]  /*3bfe0*/  LDL.LU.64 R104, [R1+0x1750] ;  /* 0x0017500001687983 */ /* 0x000f620000300a00 */
[----:B------:R-:W-:Y:S01]  /*3bff0*/  IMAD.MOV.U32 R18, RZ, RZ, R93 ;  /* 0x000000ffff127224 */ /* 0x000fe200078e005d */
[----:B------:R-:W-:Y:S01]  /*3c000*/  MOV R23, R94 ;  /* 0x0000005e00177202 */ /* 0x000fe20000000f00 */
[----:B------:R-:W-:Y:S01]  /*3c010*/  IMAD.MOV.U32 R22, RZ, RZ, R95 ;  /* 0x000000ffff167224 */ /* 0x000fe200078e005f */
[----:B------:R-:W5:Y:S04]  /*3c020*/  LDL.LU.64 R106, [R1+0x1758] ;  /* 0x00175800016a7983 */ /* 0x000f680000300a00 */
[----:B------:R-:W5:Y:S04]  /*3c030*/  LDL.LU.64 R92, [R1+0x1740] ;  /* 0x00174000015c7983 */ /* 0x000f680000300a00 */
[----:B------:R-:W5:Y:S04]  /*3c040*/  LDL.LU.64 R94, [R1+0x1748] ;  /* 0x00174800015e7983 */ /* 0x000f680000300a00 */
[----:B------:R-:W-:Y:S04]  /*3c050*/  STL [R1+0x50fc], R22 ;  /* 0x0050fc1601007387 */ /* 0x000fe80000100800 */
[----:B------:R-:W-:Y:S04]  /*3c060*/  STL [R1+0x50f8], R23 ;  /* 0x0050f81701007387 */ /* 0x000fe80000100800 */
[----:B------:R-:W-:Y:S04]  /*3c070*/  STL [R1+0x50f4], R18 ;  /* 0x0050f41201007387 */ /* 0x000fe80000100800 */
[----:B------:R-:W-:Y:S01]  /*3c080*/  STL [R1+0x50f0], R19 ;  /* 0x0050f01301007387 */ /* 0x000fe20000100800 */
[C---:B------:R-:W-:Y:S11]  /*3c090*/  HMMA.1688.F32.TF32 R112, R88.reuse, R216, R112 ;  /* 0x000000d85870723c */ /* 0x040ff60000081070 */
[----:B------:R-:W-:Y:S11]  /*3c0a0*/  @!UPT UIADD3 URZ, URZ, URZ, URZ ;  /* 0x0000003f3f3ff290 */ /* 0x000ff6000fffe03f */
[----:B------:R-:W-:Y:S02]  /*3c0b0*/  @!UPT UIADD3 URZ, URZ, URZ, URZ ;  /* 0x0000003f3f3ff290 */ /* 0x000fe4000fffe03f */
[----:B------:R-:W-:Y:S01]  /*3c0c0*/  MOV R86, R112 ;  /* 0x0000007000567202 */ /* 0x000fe20000000f00 */
[----:B------:R-:W-:Y:S01]  /*3c0d0*/  IMAD.MOV.U32 R87, RZ, RZ, R113 ;  /* 0x000000ffff577224 */ /* 0x000fe200078e0071 */
[----:B------:R-:W-:Y:S01]  /*3c0e0*/  MOV R3, R115 ;  /* 0x0000007300037202 */ /* 0x000fe20000000f00 */
[----:B------:R-:W-:Y:S01]  /*3c0f0*/  IMAD.MOV.U32 R160, RZ, RZ, R114 ;  /* 0x000000ffffa07224 */ /* 0x000fe200078e0072 */
[C---:B----4-:R-:W-:Y:S11]  /*3c100*/  HMMA.1688.F32.TF32 R100, R88.reuse, R32, R100 ;  /* 0x000000205864723c */ /* 0x050ff60000081064 */
[----:B------:R-:W-:Y:S11]  /*3c110*/  @!UPT UIADD3 URZ, URZ, URZ, URZ ;  /* 0x0000003f3f3ff290 */ /* 0x000ff6000fffe03f */
[----:B------:R-:W-:Y:S02]  /*3c120*/  @!UPT UIADD3 URZ, URZ, URZ, URZ ;  /* 0x0000003f3f3ff290 */ /* 0x000fe4000fffe03f */
[----:B------:R-:W-:Y:S01]  /*3c130*/  IMAD.MOV.U32 R35, RZ, RZ, R103 ;  /* 0x000000ffff237224 */ /* 0x000fe200078e0067 */
[----:B------:R-:W-:Y:S01]  /*3c140*/  MOV R31, R101 ;  /* 0x00000065001f7202 */ /* 0x000fe20000000f00 */
[----:B------:R-:W-:Y:S02]  /*3c150*/  IMAD.MOV.U32 R34, RZ, RZ, R102 ;  /* 0x000000ffff227224 */ /* 0x000fe400078e0066 */
[----:B------:R-:W-:Y:S02]  /*3c160*/  IMAD.MOV.U32 R30, RZ, RZ, R100 ;  /* 0x000000ffff1e7224 */ /* 0x000fe400078e0064 */
[----:B------:R-:W4:Y:S04]  /*3c170*/  LDL.LU.64 R100, [R1+0x1780] ;  /* 0x0017800001647983 */ /* 0x000f280000300a00 */
[----:B------:R-:W4:Y:S04]  /*3c180*/  LDL.LU.64 R102, [R1+0x1788] ;  /* 0x0017880001667983 */ /* 0x000f280000300a00 */
[----:B------:R-:W-:Y:S04]  /*3c190*/  STL [R1+0x510c], R35 ;  /* 0x00510c2301007387 */ /* 0x000fe80000100800 */
[----:B------:R-:W-:Y:S04]  /*3c1a0*/  STL [R1+0x5108], R34 ;  /* 0x0051082201007387 */ /* 0x000fe80000100800 */
[----:B------:R1:W-:Y:S04]  /*3c1b0*/  STL [R1+0x5104], R31 ;  /* 0x0051041f01007387 */ /* 0x0003e80000100800 */
[----:B------:R1:W-:Y:S01]  /*3c1c0*/  STL [R1+0x5100], R30 ;  /* 0x0051001e01007387 */ /* 0x0003e20000100800 */
[C---:B--2---:R-:W-:Y:S11]  /*3c1d0*/  HMMA.1688.F32.TF32 R96, R88.reuse, R28, R96 ;  /* 0x0000001c5860723c */ /* 0x044ff60000081060 */
[----:B------:R-:W-:Y:S11]  /*3c1e0*/  @!UPT UIADD3 URZ, URZ, URZ, URZ ;  /* 0x0000003f3f3ff290 */ /* 0x000ff6000fffe03f */
[----:B------:R-:W-:Y:S02]  /*3c1f0*/  @!UPT UIADD3 URZ, URZ, URZ, URZ ;  /* 0x0000003f3f3ff290 */ /* 0x000fe4000fffe03f */
[----:B-1----:R-:W-:Y:S01]  /*3c200*/  MOV R15, R96 ;  /* 0x00000060000f7202 */ /* 0x002fe20000000f00 */
[----:B---3--:R-:W-:Y:S01]  /*3c210*/  IMAD.MOV.U32 R14, RZ, RZ, R97 ;  /* 0x000000ffff0e7224 */ /* 0x008fe200078e0061 */
[----:B------:R-:W-:Y:S01]  /*3c220*/  MOV R47, R99 ;  /* 0x00000063002f7202 */ /* 0x000fe20000000f00 */
[----:B------:R-:W-:Y:S01]  /*3c230*/  IMAD.MOV.U32 R46, RZ, RZ, R98 ;  /* 0x000000ffff2e7224 */ /* 0x000fe200078e0062 */
[----:B------:R-:W2:Y:S04]  /*3c240*/  LDL.LU.64 R96, [R1+0x1770] ;  /* 0x0017700001607983 */ /* 0x000ea80000300a00 */
[----:B------:R-:W2:Y:S04]  /*3c250*/  LDL.LU.64 R98, [R1+0x1778] ;  /* 0x0017780001627983 */ /* 0x000ea80000300a00 */
[----:B------:R1:W-:Y:S04]  /*3c260*/  STL [R1+0x5114], R14 ;  /* 0x0051140e01007387 */ /* 0x0003e80000100800 */
[----:B------:R3:W-:Y:S04]  /*3c270*/  STL [R1+0x5110], R15 ;  /* 0x0051100f01007387 */ /* 0x0007e80000100800 */
[----:B------:R-:W2:Y:S04]  /*3c280*/  LDL.LU.64 R120, [R1+0x1560] ;  /* 0x0015600001787983 */ /* 0x000ea80000300a00 */
[----:B------:R-:W2:Y:S04]  /*3c290*/  LDL.LU.64 R122, [R1+0x1568] ;  /* 0x00156800017a7983 */ /* 0x000ea80000300a00 */
[----:B------:R-:W2:Y:S01]  /*3c2a0*/  LDL.LU.64 R112, [R1+0x1550] ;  /* 0x0015500001707983 */ /* 0x000ea20000300a00 */
[C---:B-----5:R-:W-:Y:S03]  /*3c2b0*/  HMMA.1688.F32.TF32 R92, R88.reuse, R16, R92 ;  /* 0x00000010585c723c */ /* 0x060fe6000008105c */
[----:B------:R-:W5:Y:S11]  /*3c2c0*/  LDL.LU.64 R114, [R1+0x1558] ;  /* 0x0015580001727983 */ /* 0x000f760000300a00 */
[----:B------:R-:W-:Y:S10]  /*3c2d0*/  @!UPT UIADD3 URZ, URZ, URZ, URZ ;  /* 0x0000003f3f3ff290 */ /* 0x000ff4000fffe03f */
[----:B------:R-:W-:Y:S01]  /*3c2e0*/  MOV R31, R92 ;  /* 0x0000005c001f7202 */ /* 0x000fe20000000f00 */
[----:B------:R-:W-:Y:S01]  /*3c2f0*/  IMAD.MOV.U32 R30, RZ, RZ, R93 ;  /* 0x000000ffff1e7224 */ /* 0x000fe200078e005d */
[----:B------:R-:W-:Y:S01]  /*3c300*/  MOV R23, R95 ;  /* 0x0000005f00177202 */ /* 0x000fe20000000f00 */
[----:B------:R-:W-:Y:S01]  /*3c310*/  IMAD.MOV.U32 R22, RZ, RZ, R94 ;  /* 0x000000ffff167224 */ /* 0x000fe200078e005e */
[----:B------:R-:W5:Y:S04]  /*3c320*/  LDL.LU.64 R92, [R1+0x1540] ;  /* 0x00154000015c7983 */ /* 0x000f680000300a00 */
[----:B------:R-:W5:Y:S01]  /*3c330*/  LDL.LU.64 R94, [R1+0x1548] ;  /* 0x00154800015e7983 */ /* 0x000f620000300a00 */
[C---:B------:R-:W-:Y:S03]  /*3c340*/  HMMA.1688.F32.TF32 R108, R88.reuse, R8, R108 ;  /* 0x00000008586c723c */ /* 0x040fe6000008106c */
[----:B------:R-:W5:Y:S04]  /*3c350*/  LDL.LU.64 R124, [R1+0x15b0] ;  /* 0x0015b000017c7983 */ /* 0x000f680000300a00 */
[----:B------:R-:W5:Y:S01]  /*3c360*/  LDL.LU.64 R126, [R1+0x15b8] ;  /* 0x0015b800017e7983 */ /* 0x000f620000300a00 */
[----:B------:R-:W-:Y:S11]  /*3c370*/  HMMA.1688.F32.TF32 R104, R88, R12, R104 ;  /* 0x0000000c5868723c */ /* 0x000ff60000081068 */
[----:B------:R-:W-:Y:S05]  /*3c380*/  @!UPT UIADD3 URZ, URZ, URZ, URZ ;  /* 0x0000003f3f3ff290 */ /* 0x000fea000fffe03f */
[----:B------:R-:W-:Y:S01]  /*3c390*/  IMAD.MOV.U32 R38, RZ, RZ, R108 ;  /* 0x000000ffff267224 */ /* 0x000fe200078e006c */
[----:B------:R-:W-:Y:S01]  /*3c3a0*/  MOV R50, R110 ;  /* 0x0000006e00327202 */ /* 0x000fe20000000f00 */
[----:B------:R-:W-:Y:S02]  /*3c3b0*/  IMAD.MOV.U32 R39, RZ, RZ, R109 ;  /* 0x000000ffff277224 */ /* 0x000fe400078e006d */
[----:B------:R-:W-:Y:S01]  /*3c3c0*/  IMAD.MOV.U32 R51, RZ, RZ, R111 ;  /* 0x000000ffff337224 */ /* 0x000fe200078e006f */
[----:B------:R-:W5:Y:S04]  /*3c3d0*/  LDL.LU.64 R108, [R1+0x15a0] ;  /* 0x0015a000016c7983 */ /* 0x000f680000300a00 */
[----:B------:R-:W5:Y:S01]  /*3c3e0*/  LDL.LU.64 R110, [R1+0x15a8] ;  /* 0x0015a800016e7983 */ /* 0x000f620000300a00 */
[----:B------:R-:W-:Y:S01]  /*3c3f0*/  IMAD.MOV.U32 R18, RZ, RZ, R104 ;  /* 0x000000ffff127224 */ /* 0x000fe200078e0068 */
[----:B------:R-:W-:Y:S01]  /*3c400*/  MOV R19, R105 ;  /* 0x0000006900137202 */ /* 0x000fe20000000f00 */
[----:B------:R-:W-:Y:S01]  /*3c410*/  IMAD.MOV.U32 R11, RZ, RZ, R106 ;  /* 0x000000ffff0b7224 */ /* 0x000fe200078e006a */
[----:B------:R-:W5:Y:S01]  /*3c420*/  LDL.LU.64 R104, [R1+0x1590] ;  /* 0x0015900001687983 */ /* 0x000f620000300a00 */
[----:B------:R-:W-:-:S03]  /*3c430*/  IMAD.MOV.U32 R10, RZ, RZ, R107 ;  /* 0x000000ffff0a7224 */ /* 0x000fc600078e006b */
[----:B------:R-:W5:Y:S04]  /*3c440*/  LDL.LU.64 R106, [R1+0x1598] ;  /* 0x00159800016a7983 */ /* 0x000f680000300a00 */
[----:B------:R-:W5:Y:S04]  /*3c450*/  LDL.LU.64 R116, [R1+0x1580] ;  /* 0x0015800001747983 */ /* 0x000f680000300a00 */
[----:B------:R-:W5:Y:S01]  /*3c460*/  LDL.LU.64 R118, [R1+0x1588] ;  /* 0x0015880001767983 */ /* 0x000f620000300a00 */
[C---:B----4-:R-:W-:Y:S11]  /*3c470*/  HMMA.1688.F32.TF32 R100, R88.reuse, R20, R100 ;  /* 0x000000145864723c */ /* 0x050ff60000081064 */
[----:B------:R-:W-:Y:S11]  /*3c480*/  @!UPT UIADD3 URZ, URZ, URZ, URZ ;  /* 0x0000003f3f3ff290 */ /* 0x000ff6000fffe03f */
[----:B------:R-:W-:Y:S02]  /*3c490*/  @!UPT UIADD3 URZ, URZ, URZ, URZ ;  /* 0x0000003f3f3ff290 */ /* 0x000fe4000fffe03f */
[----:B-1----:R-:W-:Y:S01]  /*3c4a0*/  IMAD.MOV.U32 R14, RZ, RZ, R100 ;  /* 0x000000ffff0e7224 */ /* 0x002fe200078e0064 */
[----:B------:R-:W-:Y:S01]  /*3c4b0*/  MOV R35, R102 ;  /* 0x0000006600237202 */ /* 0x000fe20000000f00 */
[----:B---3--:R-:W-:Y:S02]  /*3c4c0*/  IMAD.MOV.U32 R15, RZ, RZ, R101 ;  /* 0x000000ffff0f7224 */ /* 0x008fe400078e0065 */
[----:B------:R-:W-:Y:S01]  /*3c4d0*/  IMAD.MOV.U32 R34, RZ, RZ, R103 ;  /* 0x000000ffff227224 */ /* 0x000fe200078e0067 */
[----:B--2---:R-:W-:Y:S01]  /*3c4e0*/  HMMA.1688.F32.TF32 R88, R88, R44, R96 ;  /* 0x0000002c5858723c */ /* 0x004fe20000081060 */
[----:B------:R-:W2:Y:S04]  /*3c4f0*/  LDL.LU.64 R96, [R1+0x1570] ;  /* 0x0015700001607983 */ /* 0x000ea80000300a00 */
[----:B------:R-:W2:Y:S04]  /*3c500*/  LDL.LU.64 R98, [R1+0x1578] ;  /* 0x0015780001627983 */ /* 0x000ea80000300a00 */
[----:B------:R-:W3:Y:S04]  /*3c510*/  LDL.LU.64 R100, [R1+0x15c0] ;  /* 0x0015c00001647983 */ /* 0x000ee80000300a00 */
[----:B------:R-:W3:Y:S11]  /*3c520*/  LDL.LU.64 R102, [R1+0x15c8] ;  /* 0x0015c80001667983 */ /* 0x000ef60000300a00 */
[----:B------:R-:W-:Y:S01]  /*3c530*/  IMAD.MOV.U32 R54, RZ, RZ, R88 ;  /* 0x000000ffff367224 */ /* 0x000fe200078e0058 */
[----:B------:R-:W-:Y:S01]  /*3c540*/  MOV R55, R89 ;  /* 0x0000005900377202 */ /* 0x000fe20000000f00 */
[----:B------:R-:W-:-:S02]  /*3c550*/  IMAD.MOV.U32 R66, RZ, RZ, R90 ;  /* 0x000000ffff427224 */ /* 0x000fc400078e005a */
[----:B------:R-:W-:Y:S02]  /*3c560*/  IMAD.MOV.U32 R67, RZ, RZ, R91 ;  /* 0x000000ffff437224 */ /* 0x000fe400078e005b */
[C---:B------:R-:W-:Y:S01]  /*3c570*/  HMMA.1688.F32.TF32 R88, R80.reuse, R24, R120 ;  /* 0x000000185058723c */ /* 0x040fe20000081078 */
[----:B------:R-:W4:Y:S04]  /*3c580*/  LDL.LU.64 R120, [R1+0x15d0] ;  /* 0x0015d00001787983 */ /* 0x000f280000300a00 */
[----:B------:R-:W4:Y:S11]  /*3c590*/  LDL.LU.64 R122, [R1+0x15d8] ;  /* 0x0015d800017a7983 */ /* 0x000f360000300a00 */
[----:B------:R-:W-:Y:S08]  /*3c5a0*/  @!UPT UIADD3 URZ, URZ, URZ, URZ ;  /* 0x0000003f3f3ff290 */ /* 0x000ff0000fffe03f */
[----:B------:R-:W-:Y:S01]  /*3c5b0*/  MOV R58, R88 ;  /* 0x00000058003a7202 */ /* 0x000fe20000000f00 */
[----:B------:R-:W-:Y:S01]  /*3c5c0*/  IMAD.MOV.U32 R62, RZ, RZ, R89 ;  /* 0x000000ffff3e7224 */ /* 0x000fe200078e0059 */
[----:B------:R-:W-:Y:S01]  /*3c5d0*/  MOV R59, R91 ;  /* 0x0000005b003b7202 */ /* 0x000fe20000000f00 */
[----:B------:R-:W-:Y:S02]  /*3c5e0*/  IMAD.MOV.U32 R63, RZ, RZ, R90 ;  /* 0x000000ffff3f7224 */ /* 0x000fe400078e005a */
[C---:B-----5:R-:W-:Y:S11]  /*3c5f0*/  HMMA.1688.F32.TF32 R88, R80.reuse, R4, R112 ;  /* 0x000000045058723c */ /* 0x060ff60000081070 */
[----:B------:R-:W-:Y:S11]  /*3c600*/  @!UPT UIADD3 URZ, URZ, URZ, URZ ;  /* 0x0000003f3f3ff290 */ /* 0x000ff6000fffe03f */
[----:B------:R-:W-:Y:S01]  /*3c610*/  @!UPT UIADD3 URZ, URZ, URZ, URZ ;  /* 0x0000003f3f3ff290 */ /* 0x000fe2000fffe03f */
[----:B------:R-:W-:Y:S04]  /*3c620*/  STL.64 [R1+0x350], R88 ;  /* 0x0003505801007387 */ /* 0x000fe80000100a00 */
[----:B------:R1:W-:Y:S04]  /*3c630*/  STL.64 [R1+0x358], R90 ;  /* 0x0003585a01007387 */ /* 0x0003e80000100a00 */
[----:B------:R-:W5:Y:S04]  /*3c640*/  LDL.LU.64 R112, [R1+0x1610] ;  /* 0x0016100001707983 */ /* 0x000f680000300a00 */
[----:B------:R-:W5:Y:S01]  /*3c650*/  LDL.LU.64 R114, [R1+0x1618] ;  /* 0x0016180001727983 */ /* 0x000f620000300a00 */
[C---:B-1----:R-:W-:Y:S03]  /*3c660*/  HMMA.1688.F32.TF32 R88, R80.reuse, R216, R92 ;  /* 0x000000d85058723c */ /* 0x042fe6000008105c */
[----:B------:R-:W-:Y:S04]  /*3c670*/  LDS R92, [R161+0x100] ;  /* 0x00010000a15c7984 */ /* 0x000fe80000000800 */
[----:B------:R-:W-:Y:S01]  /*3c680*/  LDS R94, [R161+0x2100] ;  /* 0x00210000a15e7984 */ /* 0x000fe20000000800 */
[C---:B------:R-:W-:Y:S03]  /*3c690*/  HMMA.1688.F32.TF32 R116, R80.reuse, R52, R116 ;  /* 0x000000345074723c */ /* 0x040fe60000081074 */
[----:B------:R-:W-:Y:S04]  /*3c6a0*/  LDS R93, [R189+0x100] ;  /* 0x00010000bd5d7984 */ /* 0x000fe80000000800 */
[----:B------:R-:W1:Y:S08]  /*3c6b0*/  LDS R95, [R189+0x2100] ;  /* 0x00210000bd5f7984 */ /* 0x000e700000000800 */
[----:B------:R-:W-:Y:S04]  /*3c6c0*/  STL.64 [R1+0x340], R88 ;  /* 0x0003405801007387 */ /* 0x000fe80000100a00 */
[----:B------:R1:W-:Y:S02]  /*3c6d0*/  STL.64 [R1+0x348], R90 ;  /* 0x0003485a01007387 */ /* 0x0003e40000100a00 */
[C---:B-1----:R-:W-:Y:S02]  /*3c6e0*/  HMMA.1688.F32.TF32 R88, R80.reuse, R64, R124 ;  /* 0x000000405058723c */ /* 0x042fe4000008107c */
[----:B------:R-:W5:Y:S04]  /*3c6f0*/  LDL.LU.64 R124, [R1+0x1600] ;  /* 0x00160000017c7983 */ /* 0x000f680000300a00 */
[----:B------:R-:W5:Y:S11]  /*3c700*/  LDL.LU.64 R126, [R1+0x1608] ;  /* 0x00160800017e7983 */ /* 0x000f760000300a00 */
[----:B------:R-:W-:Y:S06]  /*3c710*/  @!UPT UIADD3 URZ, URZ, URZ, URZ ;  /* 0x0000003f3f3ff290 */ /* 0x000fec000fffe03f */
        /* <DEDUP_REMOVED lines=12> */
[----:B------:R1:W-:Y:S04]  /*3c7e0*/  STL.64 [R1+0x310], R88 ;  /* 0x0003105801007387 */ /* 0x0003e80000100a00 */
[----:B------:R1:W-:Y:S04]  /*3c7f0*/  STL.64 [R1+0x318], R90 ;  /* 0x0003185a01007387 */ /* 0x0003e80000100a00 */
[----:B-1----:R-:W5:Y:S04]  /*3c800*/  LDL.LU.64 R88, [R1+0x1730] ;  /* 0x0017300001587983 */ /* 0x002f680000300a00 */
[----:B------:R-:W5:Y:S04]  /*3c810*/  LDL.LU.64 R90, [R1+0x1738] ;  /* 0x00173800015a7983 */ /* 0x000f680000300a00 */
[----:B------:R-:W-:Y:S04]  /*3c820*/  STL.64 [R1+0x2e0], R116 ;  /* 0x0002e07401007387 */ /* 0x000fe80000100a00 */
[----:B------:R2:W-:Y:S02]  /*3c830*/  STL.64 [R1+0x2e8], R118 ;  /* 0x0002e87601007387 */ /* 0x0005e40000100a00 */
[C---:B--2---:R-:W-:Y:S02]  /*3c840*/  HMMA.1688.F32.TF32 R116, R80.reuse, R48, R96 ;  /* 0x000000305074723c */ /* 0x044fe40000081060 */
[----:B------:R-:W2:Y:S04]  /*3c850*/  LDL.LU.64 R96, [R1+0x1720] ;  /* 0x0017200001607983 */ /* 0x000ea80000300a00 */
[----:B------:R-:W2:Y:S11]  /*3c860*/  LDL.LU.64 R98, [R1+0x1728] ;  /* 0x0017280001627983 */ /* 0x000eb60000300a00 */
[----:B------:R-:W-:Y:S06]  /*3c870*/  @!UPT UIADD3 URZ, URZ, URZ, URZ ;  /* 0x0000003f3f3ff290 */ /* 0x000fec000fffe03f */
[----:B------:R-:W-:Y:S04]  /*3c880*/  STL.64 [R1+0x2c0], R116 ;  /* 0x0002c07401007387 */ /* 0x000fe80000100a00 */
[----:B------:R3:W-:Y:S01]  /*3c890*/  STL.64 [R1+0x2c8], R118 ;  /* 0x0002c87601007387 */ /* 0x0007e20000100a00 */
[C---:B----4-:R-:W-:Y:S08]  /*3c8a0*/  HMMA.1688.F32.TF32 R128, R80.reuse, R32, R120 ;  /* 0x000000205080723c */ /* 0x050ff00000081078 */
[C---:B---3--:R-:W-:Y:S01]  /*3c8b0*/  HMMA.1688.F32.TF32 R116, R80.reuse, R36, R100 ;  /* 0x000000245074723c */ /* 0x048fe20000081064 */
[----:B------:R-:W3:Y:S04]  /*3c8c0*/  LDL.LU.64 R100, [R1+0x14b0] ;  /* 0x0014b00001647983 */ /* 0x000ee80000300a00 */
[----:B------:R-:W3:Y:S11]  /*3c8d0*/  LDL.LU.64 R102, [R1+0x14b8] ;  /* 0x0014b80001667983 */ /* 0x000ef60000300a00 */
[----:B------:R-:W-:Y:S07]  /*3c8e0*/  @!UPT UIADD3 URZ, URZ, URZ, URZ ;  /* 0x0000003f3f3ff290 */ /* 0x000fee000fffe03f */
[----:B------:R-:W-:Y:S04]  /*3c8f0*/  STL.64 [R1+0x2b0], R116 ;  /* 0x0002b07401007387 */ /* 0x000fe80000100a00 */
[----:B------:R-:W-:Y:S04]  /*3c900*/  STL.64 [R1+0x2b8], R118 ;  /* 0x0002b87601007387 */ /* 0x000fe80000100a00 */
[----:B------:R-:W4:Y:S04]  /*3c910*/  LDL.LU.64 R120, [R1+0x14a0] ;  /* 0x0014a00001787983 */ /* 0x000f280000300a00 */
[----:B------:R-:W4:Y:S04]  /*3c920*/  LDL.LU.64 R122, [R1+0x14a8] ;  /* 0x0014a800017a7983 */ /* 0x000f280000300a00 */
[----:B------:R-:W-:Y:S04]  /*3c930*/  STL.64 [R1+0x2a0], R128 ;  /* 0x0002a08001007387 */ /* 0x000fe80000100a00 */
[----:B------:R5:W-:Y:S04]  /*3c940*/  STL.64 [R1+0x2a8], R130 ;  /* 0x0002a88201007387 */ /* 0x000be80000100a00 */
[----:B------:R-:W-:Y:S04]  /*3c950*/  LDS R116, [R161+0x180] ;  /* 0x00018000a1747984 */ /* 0x000fe80000000800 */
[----:B------:R-:W-:Y:S01]  /*3c960*/  LDS R118, [R161+0x2180] ;  /* 0x00218000a1767984 */ /* 0x000fe20000000800 */
[C---:B-----5:R-:W-:Y:S03]  /*3c970*/  HMMA.1688.F32.TF32 R128, R80.reuse, R28, R112 ;  /* 0x0000001c5080723c */ /* 0x060fe60000081070 */
[----:B------:R-:W5:Y:S04]  /*3c980*/  LDL.LU.64 R112, [R1+0x1490] ;  /* 0x0014900001707983 */ /* 0x000f680000300a00 */
[----:B------:R-:W5:Y:S04]  /*3c990*/  LDL.LU.64 R114, [R1+0x1498] ;  /* 0x0014980001727983 */ /* 0x000f680000300a00 */
[----:B------:R-:W-:Y:S04]  /*3c9a0*/  LDS R117, [R189+0x180] ;  /* 0x00018000bd757984 */ /* 0x000fe80000000800 */
[----:B------:R-:W1:Y:S08]  /*3c9b0*/  LDS R119, [R189+0x2180] ;  /* 0x00218000bd777984 */ /* 0x000e700000000800 */
[----:B------:R-:W-:Y:S04]  /*3c9c0*/  STL.64 [R1+0x290], R128 ;  /* 0x0002908001007387 */ /* 0x000fe80000100a00 */
[----:B------:R1:W-:Y:S02]  /*3c9d0*/  STL.64 [R1+0x298], R130 ;  /* 0x0002988201007387 */ /* 0x0003e40000100a00 */
[C---:B-1----:R-:W-:Y:S08]  /*3c9e0*/  HMMA.1688.F32.TF32 R128, R80.reuse, R8, R124 ;  /* 0x000000085080723c */ /* 0x042ff0000008107c */
[C---:B------:R-:W-:Y:S01]  /*3c9f0*/  HMMA.1688.F32.TF32 R124, R80.reuse, R12, R108 ;  /* 0x0000000c507c723c */ /* 0x040fe2000008106c */
[----:B------:R-:W5:Y:S11]  /*3ca00*/  LDL.LU.64 R108, [R1+0x1480] ;  /* 0x00148000016c7983 */ /* 0x000f760000300a00 */
[----:B------:R-:W-:Y:S03]  /*3ca10*/  @!UPT UIADD3 URZ, URZ, URZ, URZ ;  /* 0x0000003f3f3ff290 */ /* 0x000fe6000fffe03f */
[----:B------:R-:W-:Y:S04]  /*3ca20*/  STL.64 [R1+0x280], R128 ;  /* 0x0002808001007387 */ /* 0x000fe80000100a00 */
[----:B------:R-:W-:Y:S04]  /*3ca30*/  STL.64 [R1+0x288], R130 ;  /* 0x0002888201007387 */ /* 0x000fe80000100a00 */
[----:B------:R-:W5:Y:S04]  /*3ca40*/  LDL.LU.64 R110, [R1+0x1488] ;  /* 0x00148800016e7983 */ /* 0x000f680000300a00 */
        /* <DEDUP_REMOVED lines=13> */
[----:B------:R-:W-:Y:S01]  /*3cb20*/  STL.64 [R1+0x258], R126 ;  /* 0x0002587e01007387 */ /* 0x000fe20000100a00 */
[----:B--2---:R-:W-:Y:S03]  /*3cb30*/  HMMA.1688.F32.TF32 R80, R80, R44, R96 ;  /* 0x0000002c5050723c */ /* 0x004fe60000081060 */
[----:B------:R-:W2:Y:S04]  /*3cb40*/  LDL.LU.64 R96, [R1+0x1450] ;  /* 0x0014500001607983 */ /* 0x000ea80000300a00 */
[----:B------:R-:W2:Y:S11]  /*3cb50*/  LDL.LU.64 R98, [R1+0x1458] ;  /* 0x0014580001627983 */ /* 0x000eb60000300a00 */
[----:B------:R-:W-:Y:S05]  /*3cb60*/  @!UPT UIADD3 URZ, URZ, URZ, URZ ;  /* 0x0000003f3f3ff290 */ /* 0x000fea000fffe03f */
[----:B------:R-:W-:Y:S04]  /*3cb70*/  STL.64 [R1+0x240], R80 ;  /* 0x0002405001007387 */ /* 0x000fe80000100a00 */
[----:B------:R3:W-:Y:S02]  /*3cb80*/  STL.64 [R1+0x248], R82 ;  /* 0x0002485201007387 */ /* 0x0007e40000100a00 */
[C---:B---3--:R-:W-:Y:S02]  /*3cb90*/  HMMA.1688.F32.TF32 R80, R92.reuse, R24, R100 ;  /* 0x000000185c50723c */ /* 0x048fe40000081064 */
[----:B------:R-:W3:Y:S04]  /*3cba0*/  LDL.LU.64 R100, [R1+0x1440] ;  /* 0x0014400001647983 */ /* 0x000ee80000300a00 */
[----:B------:R-:W3:Y:S11]  /*3cbb0*/  LDL.LU.64 R102, [R1+0x1448] ;  /* 0x0014480001667983 */ /* 0x000ef60000300a00 */
[----:B------:R-:W-:Y:S06]  /*3cbc0*/  @!UPT UIADD3 URZ, URZ, URZ, URZ ;  /* 0x0000003f3f3ff290 */ /* 0x000fec000fffe03f */
[----:B------:R-:W-:Y:S04]  /*3cbd0*/  STL.64 [R1+0x230], R80 ;  /* 0x0002305001007387 */ /* 0x000fe80000100a00 */
[----:B------:R4:W-:Y:S04]  /*3cbe0*/  STL.64 [R1+0x238], R82 ;  /* 0x0002385201007387 */ /* 0x0009e80000100a00 */
[----:B------:R-:W3:Y:S04]  /*3cbf0*/  LDL.LU.64 R128, [R1+0x14f0] ;  /* 0x0014f00001807983 */ /* 0x000ee80000300a00 */
[----:B------:R-:W3:Y:S01]  /*3cc00*/  LDL.LU.64 R130, [R1+0x14f8] ;  /* 0x0014f80001827983 */ /* 0x000ee20000300a00 */
[C---:B----4-:R-:W-:Y:S11]  /*3cc10*/  HMMA.1688.F32.TF32 R80, R92.reuse, R4, R120 ;  /* 0x000000045c50723c */ /* 0x050ff60000081078 */
[----:B------:R-:W-:Y:S11]  /*3cc20*/  @!UPT UIADD3 URZ, URZ, URZ, URZ ;  /* 0x0000003f3f3ff290 */ /* 0x000ff6000fffe03f */
[----:B------:R-:W-:Y:S01]  /*3cc30*/  @!UPT UIADD3 URZ, URZ, URZ, URZ ;  /* 0x0000003f3f3ff290 */ /* 0x000fe2000fffe03f */
[----:B------:R-:W-:Y:S04]  /*3cc40*/  STL.64 [R1+0x220], R80 ;  /* 0x0002205001007387 */ /* 0x000fe80000100a00 */
[----:B------:R5:W-:Y:S04]  /*3cc50*/  STL.64 [R1+0x228], R82 ;  /* 0x0002285201007387 */ /* 0x000be80000100a00 */
[----:B------:R-:W4:Y:S04]  /*3cc60*/  LDL.LU.64 R124, [R1+0x14e0] ;  /* 0x0014e000017c7983 */ /* 0x000f280000300a00 */
[----:B------:R-:W4:Y:S01]  /*3cc70*/  LDL.LU.64 R126, [R1+0x14e8] ;  /* 0x0014e800017e7983 */ /* 0x000f220000300a00 */
[C---:B-----5:R-:W-:Y:S11]  /*3cc80*/  HMMA.1688.F32.TF32 R80, R92.reuse, R216, R112 ;  /* 0x000000d85c50723c */ /* 0x060ff60000081070 */
[----:B------:R-:W-:Y:S11]  /*3cc90*/  @!UPT UIADD3 URZ, URZ, URZ, URZ ;  /* 0x0000003f3f3ff290 */ /* 0x000ff6000fffe03f */
[----:B------:R-:W-:Y:S01]  /*3cca0*/  @!UPT UIADD3 URZ, URZ, URZ, URZ ;  /* 0x0000003f3f3ff290 */ /* 0x000fe2000fffe03f */
[----:B------:R-:W-:Y:S04]  /*3ccb0*/  STL.64 [R1+0x210], R80 ;  /* 0x0002105001007387 */ /* 0x000fe80000100a00 */
[----:B------:R1:W-:Y:S04]  /*3ccc0*/  STL.64 [R1+0x218], R82 ;  /* 0x0002185201007387 */ /* 0x0003e80000100a00 */
[----:B------:R-:W5:Y:S04]  /*3ccd0*/  LDL.LU.64 R120, [R1+0x1530] ;  /* 0x0015300001787983 */ /* 0x000f680000300a00 */
[----:B------:R-:W5:Y:S04]  /*3cce0*/  LDL.LU.64 R122, [R1+0x1538] ;  /* 0x00153800017a7983 */ /* 0x000f680000300a00 */
[----:B------:R-:W5:Y:S04]  /*3ccf0*/  LDL.LU.64 R112, [R1+0x1520] ;  /* 0x0015200001707983 */ /* 0x000f680000300a00 */
[----:B------:R-:W5:Y:S01]  /*3cd00*/  LDL.LU.64 R114, [R1+0x1528] ;  /* 0x0015280001727983 */ /* 0x000f620000300a00 */
[C---:B-1----:R-:W-:Y:S11]  /*3cd10*/  HMMA.1688.F32.TF32 R80, R92.reuse, R64, R108 ;  /* 0x000000405c50723c */ /* 0x042ff6000008106c */
[----:B------:R-:W-:Y:S11]  /*3cd20*/  @!UPT UIADD3 URZ, URZ, URZ, URZ ;  /* 0x0000003f3f3ff290 */ /* 0x000ff6000fffe03f */
[----:B------:R-:W-:Y:S01]  /*3cd30*/  @!UPT UIADD3 URZ, URZ, URZ, URZ ;  /* 0x0000003f3f3ff290 */ /* 0x000fe2000fffe03f */
[----:B------:R-:W-:Y:S04]  /*3cd40*/  STL.64 [R1+0x200], R80 ;  /* 0x0002005001007387 */ /* 0x000fe80000100a00 */
[----:B------:R1:W-:Y:S04]  /*3cd50*/  STL.64 [R1+0x208], R82 ;  /* 0x0002085201007387 */ /* 0x0003e80000100a00 */
        /* <DEDUP_REMOVED lines=9> */
[C---:B-1----:R-:W-:Y:S03]  /*3cdf0*/  HMMA.1688.F32.TF32 R80, R92.reuse, R56, R88 ;  /* 0x000000385c50723c */ /* 0x042fe60000081058 */
[----:B------:R-:W5:Y:S04]  /*3ce00*/  LDL.LU.64 R88, [R1+0x1630] ;  /* 0x0016300001587983 */ /* 0x000f680000300a00 */
[----:B------:R-:W5:Y:S11]  /*3ce10*/  LDL.LU.64 R90, [R1+0x1638] ;  /* 0x00163800015a7983 */ /* 0x000f760000300a00 */
[----:B------:R-:W-:Y:S05]  /*3ce20*/  @!UPT UIADD3 URZ, URZ, URZ, URZ ;  /* 0x0000003f3f3ff290 */ /* 0x000fea000fffe03f */
[----:B------:R-:W-:Y:S04]  /*3ce30*/  STL.64 [R1+0x1d0], R80 ;  /* 0x0001d05001007387 */ /* 0x000fe80000100a00 */
[----:B------:R2:W-:Y:S02]  /*3ce40*/  STL.64 [R1+0x1d8], R82 ;  /* 0x0001d85201007387 */ /* 0x0005e40000100a00 */
[C---:B--2---:R-:W-:Y:S02]  /*3ce50*/  HMMA.1688.F32.TF32 R80, R92.reuse, R52, R96 ;  /* 0x000000345c50723c */ /* 0x044fe40000081060 */
[----:B------:R-:W2:Y:S04]  /*3ce60*/  LDL.LU.64 R96, [R1+0x1620] ;  /* 0x0016200001607983 */ /* 0x000ea80000300a00 */
[----:B------:R-:W2:Y:S11]  /*3ce70*/  LDL.LU.64 R98, [R1+0x1628] ;  /* 0x0016280001627983 */ /* 0x000eb60000300a00 */
[----:B------:R-:W-:Y:S06]  /*3ce80*/  @!UPT UIADD3 URZ, URZ, URZ, URZ ;  /* 0x0000003f3f3ff290 */ /* 0x000fec000fffe03f */
[----:B------:R1:W-:Y:S04]  /*3ce90*/  STL.64 [R1+0x1b0], R80 ;  /* 0x0001b05001007387 */ /* 0x0003e80000100a00 */
[----:B------:R3:W-:Y:S04]  /*3cea0*/  STL.64 [R1+0x1b8], R82 ;  /* 0x0001b85201007387 */ /* 0x0007e80000100a00 */
[----:B-1----:R-:W2:Y:S01]  /*3ceb0*/  LDL.LU.64 R80, [R1+0x13b0] ;  /* 0x0013b00001507983 */ /* 0x002ea20000300a00 */
[C---:B---3--:R-:W-:Y:S03]  /*3cec0*/  HMMA.1688.F32.TF32 R132, R92.reuse, R48, R100 ;  /* 0x000000305c84723c */ /* 0x048fe60000081064 */
[----:B------:R-:W2:Y:S04]  /*3ced0*/  LDL.LU.64 R82, [R1+0x13b8] ;  /* 0x0013b80001527983 */ /* 0x000ea80000300a00 */
[----:B------:R-:W2:Y:S04]  /*3cee0*/  LDL.LU.64 R100, [R1+0x13a0] ;  /* 0x0013a00001647983 */ /* 0x000ea80000300a00 */
[----:B------:R-:W2:Y:S01]  /*3cef0*/  LDL.LU.64 R102, [R1+0x13a8] ;  /* 0x0013a80001667983 */ /* 0x000ea20000300a00 */
[C---:B------:R-:W-:Y:S11]  /*3cf00*/  HMMA.1688.F32.TF32 R128, R92.reuse, R36, R128 ;  /* 0x000000245c80723c */ /* 0x040ff60000081080 */
[----:B------:R-:W-:Y:S04]  /*3cf10*/  STL.64 [R1+0x1a0], R132 ;  /* 0x0001a08401007387 */ /* 0x000fe80000100a00 */
[----:B------:R-:W-:Y:S01]  /*3cf20*/  STL.64 [R1+0x1a8], R134 ;  /* 0x0001a88601007387 */ /* 0x000fe20000100a00 */
[C---:B----4-:R-:W-:Y:S07]  /*3cf30*/  HMMA.1688.F32.TF32 R124, R92.reuse, R32, R124 ;  /* 0x000000205c7c723c */ /* 0x050fee000008107c */
[----:B------:R-:W-:Y:S04]  /*3cf40*/  STL.64 [R1+0x190], R128 ;  /* 0x0001908001007387 */ /* 0x000fe80000100a00 */
[----:B------:R-:W-:Y:S01]  /*3cf50*/  STL.64 [R1+0x198], R130 ;  /* 0x0001988201007387 */ /* 0x000fe20000100a00 */
[C---:B-----5:R-:W-:Y:S08]  /*3cf60*/  HMMA.1688.F32.TF32 R120, R92.reuse, R28, R120 ;  /* 0x0000001c5c78723c */ /* 0x060ff00000081078 */
[C---:B------:R-:W-:Y:S03]  /*3cf70*/  HMMA.1688.F32.TF32 R112, R92.reuse, R8, R112 ;  /* 0x000000085c70723c */ /* 0x040fe60000081070 */
[----:B------:R1:W-:Y:S04]  /*3cf80*/  STL.64 [R1+0x20], R124 ;  /* 0x0000207c01007387 */ /* 0x0003e80000100a00 */
[----:B------:R4:W-:Y:S08]  /*3cf90*/  STL.64 [R1+0x28], R126 ;  /* 0x0000287e01007387 */ /* 0x0009f00000100a00 */
[----:B------:R5:W-:Y:S04]  /*3cfa0*/  STL.64 [R1+0x10], R120 ;  /* 0x0000107801007387 */ /* 0x000be80000100a00 */
[----:B------:R1:W-:Y:S01]  /*3cfb0*/  STL.64 [R1+0x18], R122 ;  /* 0x0000187a01007387 */ /* 0x0003e20000100a00 */
[C---:B------:R-:W-:Y:S11]  /*3cfc0*/  HMMA.1688.F32.TF32 R248, R92.reuse, R12, R108 ;  /* 0x0000000c5cf8723c */ /* 0x040ff6000008106c */
[----:B------:R-:W-:Y:S11]  /*3cfd0*/  @!UPT UIADD3 URZ, URZ, URZ, URZ ;  /* 0x0000003f3f3ff290 */ /* 0x000ff6000fffe03f */
[----:B------:R-:W-:Y:S01]  /*3cfe0*/  @!UPT UIADD3 URZ, URZ, URZ, URZ ;  /* 0x0000003f3f3ff290 */ /* 0x000fe2000fffe03f */
[----:B------:R-:W-:Y:S04]  /*3cff0*/  STL.64 [R1+0x4f00], R250 ;  /* 0x004f00fa01007387 */ /* 0x000fe80000100a00 */
[----:B------:R1:W-:Y:S04]  /*3d000*/  STL.64 [R1], R112 ;  /* 0x0000007001007387 */ /* 0x0003e80000100a00 */
[----:B------:R4:W-:Y:S04]  /*3d010*/  STL.64 [R1+0x8], R114 ;  /* 0x0000087201007387 */ /* 0x0009e80000100a00 */
[----:B------:R-:W-:Y:S04]  /*3d020*/  STL.64 [R1+0x4ef8], R248 ;  /* 0x004ef8f801007387 */ /* 0x000fe80000100a00 */
[----:B-1----:R-:W3:Y:S04]  /*3d030*/  LDL.LU.64 R124, [R1+0x1390] ;  /* 0x00139000017c7983 */ /* 0x002ee80000300a00 */
[----:B----4-:R-:W3:Y:S01]  /*3d040*/  LDL.LU.64 R126, [R1+0x1398] ;  /* 0x00139800017e7983 */ /* 0x010ee20000300a00 */
[C---:B------:R-:W-:Y:S03]  /*3d050*/  HMMA.1688.F32.TF32 R244, R92.reuse, R16, R104 ;  /* 0x000000105cf4723c */ /* 0x040fe60000081068 */
[----:B-----5:R-:W4:Y:S04]  /*3d060*/  LDL.LU.64 R120, [R1+0x1380] ;  /* 0x0013800001787983 */ /* 0x020f280000300a00 */
[----:B------:R-:W4:Y:S01]  /*3d070*/  LDL.LU.64 R122, [R1+0x1388] ;  /* 0x00138800017a7983 */ /* 0x000f220000300a00 */
[C---:B------:R-:W-:Y:S11]  /*3d080*/  HMMA.1688.F32.TF32 R88, R92.reuse, R20, R88 ;  /* 0x000000145c58723c */ /* 0x040ff60000081058 */
[----:B------:R-:W-:Y:S04]  /*3d090*/  @!UPT UIADD3 URZ, URZ, URZ, URZ ;  /* 0x0000003f3f3ff290 */ /* 0x000fe8000fffe03f */
[----:B------:R-:W-:Y:S04]  /*3d0a0*/  STL.64 [R1+0x4f10], R246 ;  /* 0x004f10f601007387 */ /* 0x000fe80000100a00 */
[----:B------:R-:W-:Y:S04]  /*3d0b0*/  STL.64 [R1+0x4f08], R244 ;  /* 0x004f08f401007387 */ /* 0x000fe80000100a00 */
[----:B------:R-:W5:Y:S04]  /*3d0c0*/  LDL.LU.64 R112, [R1+0x1370] ;  /* 0x0013700001707983 */ /* 0x000f680000300a00 */
[----:B------:R-:W5:Y:S04]  /*3d0d0*/  LDL.LU.64 R114, [R1+0x1378] ;  /* 0x0013780001727983 */ /* 0x000f680000300a00 */
[----:B------:R-:W-:Y:S04]  /*3d0e0*/  STL.64 [R1+0x4f20], R90 ;  /* 0x004f205a01007387 */ /* 0x000fe80000100a00 */
[----:B------:R1:W-:Y:S04]  /*3d0f0*/  STL.64 [R1+0x4f18], R88 ;  /* 0x004f185801007387 */ /* 0x0003e80000100a00 */
[----:B-1----:R-:W5:Y:S04]  /*3d100*/  LDL.LU.64 R88, [R1+0x1360] ;  /* 0x0013600001587983 */ /* 0x002f680000300a00 */
[----:B------:R-:W5:Y:S01]  /*3d110*/  LDL.LU.64 R90, [R1+0x1368] ;  /* 0x00136800015a7983 */ /* 0x000f620000300a00 */
[----:B--2---:R-:W-:Y:S08]  /*3d120*/  HMMA.1688.F32.TF32 R92, R92, R44, R96 ;  /* 0x0000002c5c5c723c */ /* 0x004ff00000081060 */
[C---:B------:R-:W-:Y:S11]  /*3d130*/  HMMA.1688.F32.TF32 R96, R116.reuse, R24, R80 ;  /* 0x000000187460723c */ /* 0x040ff60000081050 */
[----:B------:R-:W-:Y:S04]  /*3d140*/  @!UPT UIADD3 URZ, URZ, URZ, URZ ;  /* 0x0000003f3f3ff290 */ /* 0x000fe8000fffe03f */
[----:B------:R-:W-:Y:S04]  /*3d150*/  STL.64 [R1+0x4f30], R94 ;  /* 0x004f305e01007387 */ /* 0x000fe80000100a00 */
[----:B------:R-:W-:Y:S04]  /*3d160*/  STL.64 [R1+0x4f28], R92 ;  /* 0x004f285c01007387 */ /* 0x000fe80000100a00 */
[----:B------:R-:W2:Y:S01]  /*3d170*/  LDL.LU.64 R80, [R1+0x1350] ;  /* 0x0013500001507983 */ /* 0x000ea20000300a00 */
[C---:B------:R-:W-:Y:S03]  /*3d180*/  HMMA.1688.F32.TF32 R172, R116.reuse, R4, R100 ;  /* 0x0000000474ac723c */ /* 0x040fe60000081064 */
[----:B------:R-:W2:Y:S04]  /*3d190*/  LDL.LU.64 R82, [R1+0x1358] ;  /* 0x0013580001527983 */ /* 0x000ea80000300a00 */
[----:B------:R-:W-:Y:S04]  /*3d1a0*/  STL.64 [R1+0x4f40], R98 ;  /* 0x004f406201007387 */ /* 0x000fe80000100a00 */
[----:B------:R1:W-:Y:S04]  /*3d1b0*/  STL.64 [R1+0x4f38], R96 ;  /* 0x004f386001007387 */ /* 0x0003e80000100a00 */
[----:B------:R-:W2:Y:S04]  /*3d1c0*/  LDL.LU.64 R108, [R1+0x1340] ;  /* 0x00134000016c7983 */ /* 0x000ea80000300a00 */
[----:B------:R-:W2:Y:S04]  /*3d1d0*/  LDL.LU.64 R110, [R1+0x1348] ;  /* 0x00134800016e7983 */ /* 0x000ea80000300a00 */
[----:B------:R-:W2:Y:S04]  /*3d1e0*/  LDL.LU.64 R104, [R1+0x13f0] ;  /* 0x0013f00001687983 */ /* 0x000ea80000300a00 */
[----:B------:R-:W2:Y:S04]  /*3d1f0*/  LDL.LU.64 R106, [R1+0x13f8] ;  /* 0x0013f800016a7983 */ /* 0x000ea80000300a00 */
[----:B------:R-:W2:Y:S04]  /*3d200*/  LDL.LU.64 R100, [R1+0x13e0] ;  /* 0x0013e00001647983 */ /* 0x000ea80000300a00 */
[----:B------:R-:W2:Y:S04]  /*3d210*/  LDL.LU.64 R102, [R1+0x13e8] ;  /* 0x0013e80001667983 */ /* 0x000ea80000300a00 */
[----:B------:R1:W-:Y:S04]  /*3d220*/  STL [R1+0x4f54], R172 ;  /* 0x004f54ac01007387 */ /* 0x0003e80000100800 */
[----:B------:R-:W-:Y:S04]  /*3d230*/  STL [R1+0x4f50], R173 ;  /* 0x004f50ad01007387 */ /* 0x000fe80000100800 */
[----:B------:R1:W-:Y:S04]  /*3d240*/  STL [R1+0x4f4c], R174 ;  /* 0x004f4cae01007387 */ /* 0x0003e80000100800 */
[----:B------:R1:W-:Y:S01]  /*3d250*/  STL [R1+0x4f48], R175 ;  /* 0x004f48af01007387 */ /* 0x0003e20000100800 */
[C---:B---3--:R-:W-:Y:S08]  /*3d260*/  HMMA.1688.F32.TF32 R204, R116.reuse, R216, R124 ;  /* 0x000000d874cc723c */ /* 0x048ff0000008107c */
[C---:B----4-:R-:W-:Y:S11]  /*3d270*/  HMMA.1688.F32.TF32 R184, R116.reuse, R64, R120 ;  /* 0x0000004074b8723c */ /* 0x050ff60000081078 */
[----:B------:R-:W-:Y:S04]  /*3d280*/  @!UPT UIADD3 URZ, URZ, URZ, URZ ;  /* 0x0000003f3f3ff290 */ /* 0x000fe8000fffe03f */
[----:B------:R-:W-:Y:S04]  /*3d290*/  STL.64 [R1+0x4f60], R206 ;  /* 0x004f60ce01007387 */ /* 0x000fe80000100a00 */
[----:B------:R-:W-:Y:S04]  /*3d2a0*/  STL.64 [R1+0x4f58], R204 ;  /* 0x004f58cc01007387 */ /* 0x000fe80000100a00 */
[----:B-1----:R-:W3:Y:S04]  /*3d2b0*/  LDL.LU.64 R96, [R1+0x1430] ;  /* 0x0014300001607983 */ /* 0x002ee80000300a00 */
[----:B------:R-:W3:Y:S01]  /*3d2c0*/  LDL.LU.64 R98, [R1+0x1438] ;  /* 0x0014380001627983 */ /* 0x000ee20000300a00 */
[C---:B-----5:R-:W-:Y:S03]  /*3d2d0*/  HMMA.1688.F32.TF32 R120, R116.reuse, R60, R112 ;  /* 0x0000003c7478723c */ /* 0x060fe60000081070 */
[----:B------:R-:W-:Y:S04]  /*3d2e0*/  STL.64 [R1+0x4f70], R186 ;  /* 0x004f70ba01007387 */ /* 0x000fe80000100a00 */
[----:B------:R-:W-:Y:S04]  /*3d2f0*/  STL.64 [R1+0x4f68], R184 ;  /* 0x004f68b801007387 */ /* 0x000fe80000100a00 */
[----:B------:R-:W4:Y:S04]  /*3d300*/  LDL.LU.64 R92, [R1+0x1420] ;  /* 0x00142000015c7983 */ /* 0x000f280000300a00 */
[----:B------:R-:W4:Y:S08]  /*3d310*/  LDL.LU.64 R94, [R1+0x1428] ;  /* 0x00142800015e7983 */ /* 0x000f300000300a00 */
[----:B------:R-:W-:Y:S01]  /*3d320*/  STL.64 [R1+0x4f80], R122 ;  /* 0x004f807a01007387 */ /* 0x000fe20000100a00 */
[C---:B------:R-:W-:Y:S03]  /*3d330*/  HMMA.1688.F32.TF32 R132, R116.reuse, R56, R88 ;  /* 0x000000387484723c */ /* 0x040fe60000081058 */
[----:B------:R-:W-:Y:S04]  /*3d340*/  STL.64 [R1+0x4f78], R120 ;  /* 0x004f787801007387 */ /* 0x000fe80000100a00 */
[----:B------:R-:W5:Y:S04]  /*3d350*/  LDL.LU.64 R88, [R1+0x14d0] ;  /* 0x0014d00001587983 */ /* 0x000f680000300a00 */
[----:B------:R-:W5:Y:S01]  /*3d360*/  LDL.LU.64 R90, [R1+0x14d8] ;  /* 0x0014d800015a7983 */ /* 0x000f620000300a00 */
[C---:B--2---:R-:W-:Y:S11]  /*3d370*/  HMMA.1688.F32.TF32 R208, R116.reuse, R52, R80 ;  /* 0x0000003474d0723c */ /* 0x044ff60000081050 */
[----:B------:R-:W-:Y:S01]  /*3d380*/  STL.64 [R1+0x4f90], R134 ;  /* 0x004f908601007387 */ /* 0x000fe20000100a00 */
[C---:B------:R-:W-:Y:S08]  /*3d390*/  HMMA.1688.F32.TF32 R108, R116.reuse, R48, R108 ;  /* 0x00000030746c723c */ /* 0x040ff0000008106c */
[C---:B------:R-:W-:Y:S08]  /*3d3a0*/  HMMA.1688.F32.TF32 R100, R116.reuse, R32, R100 ;  /* 0x000000207464723c */ /* 0x040ff00000081064 */
[----:B------:R-:W-:Y:S01]  /*3d3b0*/  HMMA.1688.F32.TF32 R200, R116, R36, R104 ;  /* 0x0000002474c8723c */ /* 0x000fe20000081068 */
[----:B------:R1:W-:Y:S04]  /*3d3c0*/  STL.64 [R1+0x4f88], R132 ;  /* 0x004f888401007387 */ /* 0x0003e80000100a00 */
[----:B------:R-:W2:Y:S04]  /*3d3d0*/  LDL.LU.64 R80, [R1+0x14c0] ;  /* 0x0014c00001507983 */ /* 0x000ea80000300a00 */
[----:B------:R-:W2:Y:S07]  /*3d3e0*/  LDL.LU.64 R82, [R1+0x14c8] ;  /* 0x0014c80001527983 */ /* 0x000eae0000300a00 */
[----:B------:R-:W-:Y:S01]  /*3d3f0*/  IMAD.MOV.U32 R172, RZ, RZ, R100 ;  /* 0x000000ffffac7224 */ /* 0x000fe200078e0064 */
[----:B------:R-:W-:Y:S01]  /*3d400*/  MOV R174, R102 ;  /* 0x0000006600ae7202 */ /* 0x000fe20000000f00 */
[----:B------:R-:W-:-:S02]  /*3d410*/  IMAD.MOV.U32 R173, RZ, RZ, R101 ;  /* 0x000000ffffad7224 */ /* 0x000fc400078e0065 */
[----:B------:R-:W-:Y:S01]  /*3d420*/  IMAD.MOV.U32 R175, RZ, RZ, R103 ;  /* 0x000000ffffaf7224 */ /* 0x000fe200078e0067 */
        /* <DEDUP_REMOVED lines=8> */
[----:B------:R-:W2:Y:S04]  /*3d4b0*/  LDL.LU.64 R112, [R1+0x1510] ;  /* 0x0015100001707983 */ /* 0x000ea80000300a00 */
[----:B------:R-:W2:Y:S01]  /*3d4c0*/  LDL.LU.64 R114, [R1+0x1518] ;  /* 0x0015180001727983 */ /* 0x000ea20000300a00 */
[C---:B---3--:R-:W-:Y:S03]  /*3d4d0*/  HMMA.1688.F32.TF32 R100, R116.reuse, R28, R96 ;  /* 0x0000001c7464723c */ /* 0x048fe60000081060 */
[----:B------:R-:W3:Y:S04]  /*3d4e0*/  LDL.LU.64 R96, [R1+0x1500] ;  /* 0x0015000001607983 */ /* 0x000ee80000300a00 */
[----:B------:R-:W3:Y:S01]  /*3d4f0*/  LDL.LU.64 R98, [R1+0x1508] ;  /* 0x0015080001627983 */ /* 0x000ee20000300a00 */
[C---:B----4-:R-:W-:Y:S11]  /*3d500*/  HMMA.1688.F32.TF32 R104, R116.reuse, R8, R92 ;  /* 0x000000087468723c */ /* 0x050ff6000008105c */
[----:B------:R-:W-:Y:S04]  /*3d510*/  @!UPT UIADD3 URZ, URZ, URZ, URZ ;  /* 0x0000003f3f3ff290 */ /* 0x000fe8000fffe03f */
[----:B------:R-:W-:Y:S04]  /*3d520*/  STL.64 [R1+0x4fe0], R102 ;  /* 0x004fe06601007387 */ /* 0x000fe80000100a00 */
[----:B------:R4:W-:Y:S04]  /*3d530*/  STL.64 [R1+0x4fd8], R100 ;  /* 0x004fd86401007387 */ /* 0x0009e80000100a00 */
[----:B-1----:R-:W3:Y:S04]  /*3d540*/  LDL.LU.64 R132, [R1+0x460] ;  /* 0x0004600001847983 */ /* 0x002ee80000300a00 */
[----:B------:R-:W3:Y:S01]  /*3d550*/  LDL.LU.64 R134, [R1+0x468] ;  /* 0x0004680001867983 */ /* 0x000ee20000300a00 */
[C---:B-----5:R-:W-:Y:S03]  /*3d560*/  HMMA.1688.F32.TF32 R124, R116.reuse, R12, R88 ;  /* 0x0000000c747c723c */ /* 0x060fe60000081058 */
[----:B------:R-:W-:Y:S04]  /*3d570*/  STL.64 [R1+0x4ff0], R106 ;  /* 0x004ff06a01007387 */ /* 0x000fe80000100a00 */
[----:B------:R-:W-:Y:S04]  /*3d580*/  STL.64 [R1+0x4fe8], R104 ;  /* 0x004fe86801007387 */ /* 0x000fe80000100a00 */
[----:B------:R-:W5:Y:S04]  /*3d590*/  LDL.LU.64 R92, [R1+0x450] ;  /* 0x00045000015c7983 */ /* 0x000f680000300a00 */
[----:B------:R-:W5:Y:S08]  /*3d5a0*/  LDL.LU.64 R94, [R1+0x458] ;  /* 0x00045800015e7983 */ /* 0x000f700000300a00 */
[----:B------:R-:W-:Y:S04]  /*3d5b0*/  STL.64 [R1+0x5000], R126 ;  /* 0x0050007e01007387 */ /* 0x000fe80000100a00 */
[----:B------:R1:W-:Y:S04]  /*3d5c0*/  STL.64 [R1+0x4ff8], R124 ;  /* 0x004ff87c01007387 */ /* 0x0003e80000100a00 */
[----:B----4-:R-:W4:Y:S04]  /*3d5d0*/  LDL.LU.64 R100, [R1+0x440] ;  /* 0x0004400001647983 */ /* 0x010f280000300a00 */
[----:B------:R-:W4:Y:S04]  /*3d5e0*/  LDL.LU.64 R102, [R1+0x448] ;  /* 0x0004480001667983 */ /* 0x000f280000300a00 */
        /* <DEDUP_REMOVED lines=9> */
[----:B------:R-:W4:Y:S01]  /*3d680*/  LDL.LU.64 R106, [R1+0x568] ;  /* 0x00056800016a7983 */ /* 0x000f220000300a00 */
[C---:B--2---:R-:W-:Y:S03]  /*3d690*/  HMMA.1688.F32.TF32 R128, R116.reuse, R16, R80 ;  /* 0x000000107480723c */ /* 0x044fe60000081050 */
[----:B------:R-:W2:Y:S04]  /*3d6a0*/  LDL.LU.64 R80, [R1+0x12e0] ;  /* 0x0012e00001507983 */ /* 0x000ea80000300a00 */
[----:B------:R-:W2:Y:S11]  /*3d6b0*/  LDL.LU.64 R82, [R1+0x12e8] ;  /* 0x0012e80001527983 */ /* 0x000eb60000300a00 */
[----:B------:R-:W-:Y:S05]  /*3d6c0*/  @!UPT UIADD3 URZ, URZ, URZ, URZ ;  /* 0x0000003f3f3ff290 */ /* 0x000fea000fffe03f */
[----:B------:R-:W-:Y:S01]  /*3d6d0*/  STL.64 [R1+0x5010], R130 ;  /* 0x0050108201007387 */ /* 0x000fe20000100a00 */
[C---:B------:R-:W-:Y:S03]  /*3d6e0*/  HMMA.1688.F32.TF32 R112, R116.reuse, R20, R112 ;  /* 0x000000147470723c */ /* 0x040fe60000081070 */
[----:B------:R-:W-:Y:S11]  /*3d6f0*/  STL.64 [R1+0x5008], R128 ;  /* 0x0050088001007387 */ /* 0x000ff60000100a00 */
[----:B------:R-:W-:Y:S09]  /*3d700*/  @!UPT UIADD3 URZ, URZ, URZ, URZ ;  /* 0x0000003f3f3ff290 */ /* 0x000ff2000fffe03f */
[----:B------:R-:W-:Y:S04]  /*3d710*/  STL.64 [R1+0x5020], R114 ;  /* 0x0050207201007387 */ /* 0x000fe80000100a00 */
[----:B------:R-:W-:Y:S01]  /*3d720*/  STL.64 [R1+0x5018], R112 ;  /* 0x0050187001007387 */ /* 0x000fe20000100a00 */
[----:B---3--:R-:W-:Y:S03]  /*3d730*/  HMMA.1688.F32.TF32 R116, R116, R44, R96 ;  /* 0x0000002c7474723c */ /* 0x008fe60000081060 */
[----:B------:R-:W3:Y:S04]  /*3d740*/  LDL.LU.64 R96, [R1+0x12f0] ;  /* 0x0012f00001607983 */ /* 0x000ee80000300a00 */
[----:B------:R-:W3:Y:S01]  /*3d750*/  LDL.LU.64 R98, [R1+0x12f8] ;  /* 0x0012f80001627983 */ /* 0x000ee20000300a00 */
[C---:B------:R-:W-:Y:S11]  /*3d760*/  HMMA.1688.F32.TF32 R224, R168.reuse, R24, R132 ;  /* 0x00000018a8e0723c */ /* 0x040ff60000081084 */
[----:B------:R-:W-:Y:S04]  /*3d770*/  @!UPT UIADD3 URZ, URZ, URZ, URZ ;  /* 0x0000003f3f3ff290 */ /* 0x000fe8000fffe03f */
[----:B------:R-:W-:Y:S01]  /*3d780*/  STL.64 [R1+0x5030], R118 ;  /* 0x0050307601007387 */ /* 0x000fe20000100a00 */
[C---:B-----5:R-:W-:Y:S03]  /*3d790*/  HMMA.1688.F32.TF32 R228, R168.reuse, R4, R92 ;  /* 0x00000004a8e4723c */ /* 0x060fe6000008105c */
[----:B------:R-:W-:Y:S04]  /*3d7a0*/  STL.64 [R1+0x5028], R116 ;  /* 0x0050287401007387 */ /* 0x000fe80000100a00 */
[----:B------:R-:W-:Y:S04]  /*3d7b0*/  STL.64 [R1+0x5040], R226 ;  /* 0x005040e201007387 */ /* 0x000fe80000100a00 */
[----:B------:R-:W-:Y:S04]  /*3d7c0*/  STL.64 [R1+0x5038], R224 ;  /* 0x005038e001007387 */ /* 0x000fe80000100a00 */
[----:B------:R-:W5:Y:S04]  /*3d7d0*/  LDL.LU.64 R92, [R1+0x1330] ;  /* 0x00133000015c7983 */ /* 0x000f680000300a00 */
[----:B------:R-:W5:Y:S01]  /*3d7e0*/  LDL.LU.64 R94, [R1+0x1338] ;  /* 0x00133800015e7983 */ /* 0x000f620000300a00 */
[C---:B----4-:R-:W-:Y:S03]  /*3d7f0*/  HMMA.1688.F32.TF32 R136, R168.reuse, R216, R100 ;  /* 0x000000d8a888723c */ /* 0x050fe60000081064 */
[----:B------:R-:W-:Y:S04]  /*3d800*/  STL.64 [R1+0x5050], R230 ;  /* 0x005050e601007387 */ /* 0x000fe80000100a00 */
[----:B------:R-:W-:Y:S04]  /*3d810*/  STL.64 [R1+0x5048], R228 ;  /* 0x005048e401007387 */ /* 0x000fe80000100a00 */
[----:B------:R-:W4:Y:S04]  /*3d820*/  LDL.LU.64 R100, [R1+0x1320] ;  /* 0x0013200001647983 */ /* 0x000f280000300a00 */
[----:B------:R-:W4:Y:S01]  /*3d830*/  LDL.LU.64 R102, [R1+0x1328] ;  /* 0x0013280001667983 */ /* 0x000f220000300a00 */
[C---:B------:R-:W-:Y:S03]  /*3d840*/  HMMA.1688.F32.TF32 R220, R168.reuse, R56, R88 ;  /* 0x00000038a8dc723c */ /* 0x040fe60000081058 */
[----:B------:R-:W2:Y:S04]  /*3d850*/  LDL.LU.64 R88, [R1+0x13d0] ;  /* 0x0013d00001587983 */ /* 0x000ea80000300a00 */
[----:B------:R-:W2:Y:S01]  /*3d860*/  LDL.LU.64 R90, [R1+0x13d8] ;  /* 0x0013d800015a7983 */ /* 0x000ea20000300a00 */
[C---:B------:R-:W-:Y:S03]  /*3d870*/  HMMA.1688.F32.TF32 R180, R168.reuse, R48, R104 ;  /* 0x00000030a8b4723c */ /* 0x040fe60000081068 */
[----:B------:R-:W2:Y:S04]  /*3d880*/  LDL.LU.64 R104, [R1+0x13c0] ;  /* 0x0013c00001687983 */ /* 0x000ea80000300a00 */
[----:B------:R-:W2:Y:S01]  /*3d890*/  LDL.LU.64 R106, [R1+0x13c8] ;  /* 0x0013c800016a7983 */ /* 0x000ea20000300a00 */
[C---:B---3--:R-:W-:Y:S03]  /*3d8a0*/  HMMA.1688.F32.TF32 R152, R168.reuse, R32, R96 ;  /* 0x00000020a898723c */ /* 0x048fe60000081060 */
[----:B------:R-:W3:Y:S04]  /*3d8b0*/  LDL.LU.64 R96, [R1+0x1410] ;  /* 0x0014100001607983 */ /* 0x000ee80000300a00 */
[----:B------:R-:W3:Y:S11]  /*3d8c0*/  LDL.LU.64 R98, [R1+0x1418] ;  /* 0x0014180001627983 */ /* 0x000ef60000300a00 */
[----:B------:R-:W-:Y:S05]  /*3d8d0*/  @!UPT UIADD3 URZ, URZ, URZ, URZ ;  /* 0x0000003f3f3ff290 */ /* 0x000fea000fffe03f */
[----:B------:R-:W-:Y:S04]  /*3d8e0*/  STL [R1+0x4e28], R152 ;  /* 0x004e289801007387 */ /* 0x000fe80000100800 */
[----:B------:R-:W-:Y:S04]  /*3d8f0*/  STL [R1+0x4e24], R153 ;  /* 0x004e249901007387 */ /* 0x000fe80000100800 */
[----:B------:R-:W-:Y:S04]  /*3d900*/  STL [R1+0x4e20], R154 ;  /* 0x004e209a01007387 */ /* 0x000fe80000100800 */
[----:B------:R-:W-:Y:S01]  /*3d910*/  STL [R1+0x4e1c], R155 ;  /* 0x004e1c9b01007387 */ /* 0x000fe20000100800 */
[C---:B-----5:R-:W-:Y:S03]  /*3d920*/  HMMA.1688.F32.TF32 R192, R168.reuse, R28, R92 ;  /* 0x0000001ca8c0723c */ /* 0x060fe6000008105c */
[----:B------:R-:W5:Y:S04]  /*3d930*/  LDL.LU.64 R92, [R1+0x1400] ;  /* 0x00140000015c7983 */ /* 0x000f680000300a00 */
[----:B------:R-:W5:Y:S01]  /*3d940*/  LDL.LU.64 R94, [R1+0x1408] ;  /* 0x00140800015e7983 */ /* 0x000f620000300a00 */
[C---:B----4-:R-:W-:Y:S11]  /*3d950*/  HMMA.1688.F32.TF32 R196, R168.reuse, R8, R100 ;  /* 0x00000008a8c4723c */ /* 0x050ff60000081064 */
[----:B------:R-:W-:Y:S04]  /*3d960*/  @!UPT UIADD3 URZ, URZ, URZ, URZ ;  /* 0x0000003f3f3ff290 */ /* 0x000fe8000fffe03f */
[----:B------:R-:W-:Y:S04]  /*3d970*/  STL [R1+0x4e38], R192 ;  /* 0x004e38c001007387 */ /* 0x000fe80000100800 */
[----:B------:R-:W-:Y:S04]  /*3d980*/  STL [R1+0x4e34], R193 ;  /* 0x004e34c101007387 */ /* 0x000fe80000100800 */
[----:B------:R-:W-:Y:S04]  /*3d990*/  STL [R1+0x4e30], R194 ;  /* 0x004e30c201007387 */ /* 0x000fe80000100800 */
[----:B------:R-:W-:Y:S04]  /*3d9a0*/  STL [R1+0x4e2c], R195 ;  /* 0x004e2cc301007387 */ /* 0x000fe80000100800 */
[----:B------:R-:W4:Y:S04]  /*3d9b0*/  LDL.LU.64 R100, [R1+0x3f0] ;  /* 0x0003f00001647983 */ /* 0x000f280000300a00 */
[----:B------:R-:W4:Y:S01]  /*3d9c0*/  LDL.LU.64 R102, [R1+0x3f8] ;  /* 0x0003f80001667983 */ /* 0x000f220000300a00 */
[C---:B--2---:R-:W-:Y:S03]  /*3d9d0*/  HMMA.1688.F32.TF32 R144, R168.reuse, R12, R88 ;  /* 0x0000000ca890723c */ /* 0x044fe60000081058 */
[----:B------:R-:W-:Y:S04]  /*3d9e0*/  STL [R1+0x4e44], R196 ;  /* 0x004e44c401007387 */ /* 0x000fe80000100800 */
[----:B------:R-:W-:Y:S04]  /*3d9f0*/  STL [R1+0x4e40], R197 ;  /* 0x004e40c501007387 */ /* 0x000fe80000100800 */
[----:B------:R-:W-:Y:S04]  /*3da00*/  STL [R1+0x4e3c], R198 ;  /* 0x004e3cc601007387 */ /* 0x000fe80000100800 */
[----:B------:R-:W-:Y:S04]  /*3da10*/  STL [R1+0x4e18], R199 ;  /* 0x004e18c701007387 */ /* 0x000fe80000100800 */
[----:B------:R-:W2:Y:S04]  /*3da20*/  LDL.LU.64 R88, [R1+0x300] ;  /* 0x0003000001587983 */ /* 0x000ea80000300a00 */
[----:B------:R-:W2:Y:S01]  /*3da30*/  LDL.LU.64 R90, [R1+0x308] ;  /* 0x00030800015a7983 */ /* 0x000ea20000300a00 */
[C---:B------:R-:W-:Y:S03]  /*3da40*/  HMMA.1688.F32.TF32 R148, R168.reuse, R16, R104 ;  /* 0x00000010a894723c */ /* 0x040fe60000081068 */
[----:B------:R-:W-:Y:S04]  /*3da50*/  STL [R1+0x4e50], R144 ;  /* 0x004e509001007387 */ /* 0x000fe80000100800 */
[----:B------:R-:W-:Y:S04]  /*3da60*/  STL [R1+0x4e4c], R145 ;  /* 0x004e4c9101007387 */ /* 0x000fe80000100800 */
[----:B------:R-:W-:Y:S04]  /*3da70*/  STL [R1+0x4e48], R146 ;  /* 0x004e489201007387 */ /* 0x000fe80000100800 */
[----:B------:R-:W-:Y:S08]  /*3da80*/  STL [R1+0x4e14], R147 ;  /* 0x004e149301007387 */ /* 0x000ff00000100800 */
[----:B------:R-:W-:Y:S04]  /*3da90*/  STL [R1+0x4e58], R148 ;  /* 0x004e589401007387 */ /* 0x000fe80000100800 */
[----:B------:R-:W-:Y:S04]  /*3daa0*/  STL [R1+0x4e54], R149 ;  /* 0x004e549501007387 */ /* 0x000fe80000100800 */
[----:B------:R-:W-:Y:S04]  /*3dab0*/  STL [R1+0x4e10], R150 ;  /* 0x004e109601007387 */ /* 0x000fe80000100800 */
[----:B------:R-:W-:Y:S01]  /*3dac0*/  STL [R1+0x4e0c], R151 ;  /* 0x004e0c9701007387 */ /* 0x000fe20000100800 */
[C---:B------:R-:W-:Y:S08]  /*3dad0*/  HMMA.1688.F32.TF32 R140, R168.reuse, R64, R124 ;  /* 0x00000040a88c723c */ /* 0x040ff0000008107c */
[C---:B------:R-:W-:Y:S08]  /*3dae0*/  HMMA.1688.F32.TF32 R212, R168.reuse, R60, R120 ;  /* 0x0000003ca8d4723c */ /* 0x040ff00000081078 */
[C---:B------:R-:W-:Y:S08]  /*3daf0*/  HMMA.1688.F32.TF32 R176, R168.reuse, R52, R108 ;  /* 0x00000034a8b0723c */ /* 0x040ff0000008106c */
[C---:B------:R-:W-:Y:S08]  /*3db00*/  HMMA.1688.F32.TF32 R80, R168.reuse, R36, R80 ;  /* 0x00000024a850723c */ /* 0x040ff00000081050 */
[C---:B---3--:R-:W-:Y:S01]  /*3db10*/  HMMA.1688.F32.TF32 R164, R168.reuse, R20, R96 ;  /* 0x00000014a8a4723c */ /* 0x048fe20000081060 */
[----:B------:R-:W3:Y:S04]  /*3db20*/  LDL.LU.64 R96, [R1+0x380] ;  /* 0x0003800001607983 */ /* 0x000ee80000300a00 */
[----:B------:R-:W3:Y:S11]  /*3db30*/  LDL.LU.64 R98, [R1+0x388] ;  /* 0x0003880001627983 */ /* 0x000ef60000300a00 */
[----:B------:R-:W-:Y:S07]  /*3db40*/  @!UPT UIADD3 URZ, URZ, URZ, URZ ;  /* 0x0000003f3f3ff290 */ /* 0x000fee000fffe03f */
[----:B------:R-:W-:Y:S04]  /*3db50*/  STL [R1+0x4e64], R164 ;  /* 0x004e64a401007387 */ /* 0x000fe80000100800 */
[----:B------:R-:W-:Y:S04]  /*3db60*/  STL [R1+0x4e60], R165 ;  /* 0x004e60a501007387 */ /* 0x000fe80000100800 */
[----:B------:R-:W-:Y:S04]  /*3db70*/  STL [R1+0x4e5c], R166 ;  /* 0x004e5ca601007387 */ /* 0x000fe80000100800 */
[----:B------:R-:W-:Y:S01]  /*3db80*/  STL [R1+0x4e08], R167 ;  /* 0x004e08a701007387 */ /* 0x000fe20000100800 */
[----:B-----5:R-:W-:Y:S03]  /*3db90*/  HMMA.1688.F32.TF32 R168, R168, R44, R92 ;  /* 0x0000002ca8a8723c */ /* 0x020fe6000008105c */
[----:B------:R-:W5:Y:S04]  /*3dba0*/  LDL.LU.64 R92, [R1+0x3a0] ;  /* 0x0003a000015c7983 */ /* 0x000f680000300a00 */
[----:B------:R-:W5:Y:S01]  /*3dbb0*/  LDL.LU.64 R94, [R1+0x3a8] ;  /* 0x0003a800015e7983 */ /* 0x000f620000300a00 */
[C---:B----4-:R-:W-:Y:S11]  /*3dbc0*/  HMMA.1688.F32.TF32 R156, R236.reuse, R24, R100 ;  /* 0x00000018ec9c723c */ /* 0x050ff60000081064 */
[----:B------:R-:W-:Y:S04]  /*3dbd0*/  @!UPT UIADD3 URZ, URZ, URZ, URZ ;  /* 0x0000003f3f3ff290 */ /* 0x000fe8000fffe03f */
[----:B------:R1:W-:Y:S04]  /*3dbe0*/  STL [R1+0x4e74], R168 ;  /* 0x004e74a801007387 */ /* 0x0003e80000100800 */
[----:B------:R4:W-:Y:S01]  /*3dbf0*/  STL [R1+0x4e70], R169 ;  /* 0x004e70a901007387 */ /* 0x0009e20000100800 */
[----:B--2---:R-:W-:Y:S03]  /*3dc00*/  HMMA.1688.F32.TF32 R88, R236, R4, R88 ;  /* 0x00000004ec58723c */ /* 0x004fe60000081058 */
[----:B------:R2:W-:Y:S04]  /*3dc10*/  STL [R1+0x4e6c], R170 ;  /* 0x004e6caa01007387 */ /* 0x0005e80000100800 */
[----:B------:R1:W-:Y:S04]  /*3dc20*/  STL [R1+0x4e68], R171 ;  /* 0x004e68ab01007387 */ /* 0x0003e80000100800 */
[----:B------:R1:W-:Y:S04]  /*3dc30*/  STL [R1+0x4e84], R156 ;  /* 0x004e849c01007387 */ /* 0x0003e80000100800 */
[----:B------:R1:W-:Y:S04]  /*3dc40*/  STL [R1+0x4e80], R157 ;  /* 0x004e809d01007387 */ /* 0x0003e80000100800 */
[----:B------:R-:W-:Y:S04]  /*3dc50*/  STL [R1+0x4e7c], R158 ;  /* 0x004e7c9e01007387 */ /* 0x000fe80000100800 */
[----:B------:R3:W-:Y:S01]  /*3dc60*/  STL [R1+0x4e78], R159 ;  /* 0x004e789f01007387 */ /* 0x0007e20000100800 */
[----:B-1----:R-:W-:Y:S01]  /*3dc70*/  IMAD.MOV.U32 R168, RZ, RZ, R88 ;  /* 0x000000ffffa87224 */ /* 0x002fe200078e0058 */
[----:B----4-:R-:W-:Y:S01]  /*3dc80*/  MOV R169, R89 ;  /* 0x0000005900a97202 */ /* 0x010fe20000000f00 */
[----:B--2---:R-:W-:Y:S01]  /*3dc90*/  IMAD.MOV.U32 R170, RZ, RZ, R90 ;  /* 0x000000ffffaa7224 */ /* 0x004fe200078e005a */
[----:B------:R-:W2:Y:S01]  /*3dca0*/  LDL.LU.64 R88, [R1+0x3b0] ;  /* 0x0003b00001587983 */ /* 0x000ea20000300a00 */
[----:B------:R-:W-:-:S03]  /*3dcb0*/  IMAD.MOV.U32 R171, RZ, RZ, R91 ;  /* 0x000000ffffab7224 */ /* 0x000fc600078e005b */
[----:B------:R-:W2:Y:S04]  /*3dcc0*/  LDL.LU.64 R90, [R1+0x3b8] ;  /* 0x0003b800015a7983 */ /* 0x000ea80000300a00 */
[----:B------:R1:W-:Y:S04]  /*3dcd0*/  STL [R1+0x4e94], R171 ;  /* 0x004e94ab01007387 */ /* 0x0003e80000100800 */
[----:B------:R4:W-:Y:S04]  /*3dce0*/  STL [R1+0x4e90], R170 ;  /* 0x004e90aa01007387 */ /* 0x0009e80000100800 */
[----:B------:R1:W-:Y:S04]  /*3dcf0*/  STL [R1+0x4e8c], R168 ;  /* 0x004e8ca801007387 */ /* 0x0003e80000100800 */
[----:B------:R1:W-:Y:S01]  /*3dd00*/  STL [R1+0x4e88], R169 ;  /* 0x004e88a901007387 */ /* 0x0003e20000100800 */
[C---:B---3--:R-:W-:Y:S11]  /*3dd10*/  HMMA.1688.F32.TF32 R96, R236.reuse, R216, R96 ;  /* 0x000000d8ec60723c */ /* 0x048ff60000081060 */
[----:B------:R-:W-:Y:S11]  /*3dd20*/  @!UPT UIADD3 URZ, URZ, URZ, URZ ;  /* 0x0000003f3f3ff290 */ /* 0x000ff6000fffe03f */
[----:B------:R-:W-:Y:S02]  /*3dd30*/  @!UPT UIADD3 URZ, URZ, URZ, URZ ;  /* 0x0000003f3f3ff290 */ /* 0x000fe4000fffe03f */
[----:B------:R-:W-:Y:S01]  /*3dd40*/  MOV R156, R96 ;  /* 0x00000060009c7202 */ /* 0x000fe20000000f00 */
[----:B------:R-:W-:Y:S01]  /*3dd50*/  IMAD.MOV.U32 R157, RZ, RZ, R97 ;  /* 0x000000ffff9d7224 */ /* 0x000fe200078e0061 */
[----:B------:R-:W-:Y:S01]  /*3dd60*/  MOV R159, R99 ;  /* 0x00000063009f7202 */ /* 0x000fe20000000f00 */
[----:B------:R-:W-:Y:S01]  /*3dd70*/  IMAD.MOV.U32 R158, RZ, RZ, R98 ;  /* 0x000000ffff9e7224 */ /* 0x000fe200078e0062 */
[----:B------:R-:W3:Y:S04]  /*3dd80*/  LDL.LU.64 R96, [R1+0x3c0] ;  /* 0x0003c00001607983 */ /* 0x000ee80000300a00 */
[----:B------:R-:W3:Y:S04]  /*3dd90*/  LDL.LU.64 R98, [R1+0x3c8] ;  /* 0x0003c80001627983 */ /* 0x000ee80000300a00 */
[----:B------:R1:W-:Y:S01]  /*3dda0*/  STL [R1+0x4ea4], R159 ;  /* 0x004ea49f01007387 */ /* 0x0003e20000100800 */
[C---:B-----5:R-:W-:Y:S03]  /*3ddb0*/  HMMA.1688.F32.TF32 R92, R236.reuse, R64, R92 ;  /* 0x00000040ec5c723c */ /* 0x060fe6000008105c */
[----:B------:R5:W-:Y:S04]  /*3ddc0*/  STL [R1+0x4ea0], R158 ;  /* 0x004ea09e01007387 */ /* 0x000be80000100800 */
[----:B------:R-:W-:Y:S04]  /*3ddd0*/  STL [R1+0x4e9c], R156 ;  /* 0x004e9c9c01007387 */ /* 0x000fe80000100800 */
[----:B------:R1:W-:Y:S11]  /*3dde0*/  STL [R1+0x4e98], R157 ;  /* 0x004e989d01007387 */ /* 0x0003f60000100800 */
[----:B------:R-:W-:Y:S02]  /*3ddf0*/  @!UPT UIADD3 URZ, URZ, URZ, URZ ;  /* 0x0000003f3f3ff290 */ /* 0x000fe4000fffe03f */
[----:B------:R-:W-:Y:S01]  /*3de00*/  IMAD.MOV.U32 R164, RZ, RZ, R92 ;  /* 0x000000ffffa47224 */ /* 0x000fe200078e005c */
[----:B------:R-:W-:Y:S01]  /*3de10*/  MOV R166, R94 ;  /* 0x0000005e00a67202 */ /* 0x000fe20000000f00 */
[----:B------:R-:W-:Y:S02]  /*3de20*/  IMAD.MOV.U32 R165, RZ, RZ, R93 ;  /* 0x000000ffffa57224 */ /* 0x000fe400078e005d */
[----:B------:R-:W-:Y:S01]  /*3de30*/  IMAD.MOV.U32 R148, RZ, RZ, R95 ;  /* 0x000000ffff947224 */ /* 0x000fe200078e005f */
[----:B------:R-:W5:Y:S04]  /*3de40*/  LDL.LU.64 R92, [R1+0x3d0] ;  /* 0x0003d000015c7983 */ /* 0x000f680000300a00 */
[----:B------:R-:W5:Y:S04]  /*3de50*/  LDL.LU.64 R94, [R1+0x3d8] ;  /* 0x0003d800015e7983 */ /* 0x000f680000300a00 */
[----:B------:R1:W-:Y:S04]  /*3de60*/  STL [R1+0x4eb4], R148 ;  /* 0x004eb49401007387 */ /* 0x0003e80000100800 */
[----:B------:R-:W-:Y:S04]  /*3de70*/  STL [R1+0x4eb0], R166 ;  /* 0x004eb0a601007387 */ /* 0x000fe80000100800 */
[----:B------:R1:W-:Y:S04]  /*3de80*/  STL [R1+0x4eac], R165 ;  /* 0x004eaca501007387 */ /* 0x0003e80000100800 */
[----:B------:R1:W-:Y:S01]  /*3de90*/  STL [R1+0x4ea8], R164 ;  /* 0x004ea8a401007387 */ /* 0x0003e20000100800 */
[----:B--2---:R-:W-:Y:S11]  /*3dea0*/  HMMA.1688.F32.TF32 R88, R236, R60, R88 ;  /* 0x0000003cec58723c */ /* 0x004ff60000081058 */
[----:B------:R-:W-:Y:S11]  /*3deb0*/  @!UPT UIADD3 URZ, URZ, URZ, URZ ;  /* 0x0000003f3f3ff290 */ /* 0x000ff6000fffe03f */
[----:B------:R-:W-:Y:S02]  /*3dec0*/  @!UPT UIADD3 URZ, URZ, URZ, URZ ;  /* 0x0000003f3f3ff290 */ /* 0x000fe4000fffe03f */
[----:B-1----:R-:W-:Y:S01]  /*3ded0*/  IMAD.MOV.U32 R171, RZ, RZ, R88 ;  /* 0x000000ffffab7224 */ /* 0x002fe200078e0058 */
[----:B----4-:R-:W-:Y:S01]  /*3dee0*/  MOV R170, R89 ;  /* 0x0000005900aa7202 */ /* 0x010fe20000000f00 */
[----:B------:R-:W-:Y:S01]  /*3def0*/  IMAD.MOV.U32 R168, RZ, RZ, R90 ;  /* 0x000000ffffa87224 */ /* 0x000fe200078e005a */
[----:B------:R-:W2:Y:S01]  /*3df00*/  LDL.LU.64 R88, [R1+0x3e0] ;  /* 0x0003e00001587983 */ /* 0x000ea20000300a00 */
[----:B------:R-:W-:-:S03]  /*3df10*/  IMAD.MOV.U32 R169, RZ, RZ, R91 ;  /* 0x000000ffffa97224 */ /* 0x000fc600078e005b */
[----:B------:R-:W2:Y:S04]  /*3df20*/  LDL.LU.64 R90, [R1+0x3e8] ;  /* 0x0003e800015a7983 */ /* 0x000ea80000300a00 */
[----:B------:R1:W-:Y:S04]  /*3df30*/  STL [R1+0x4ec4], R169 ;  /* 0x004ec4a901007387 */ /* 0x0003e80000100800 */
[----:B------:R4:W-:Y:S04]  /*3df40*/  STL [R1+0x4ec0], R168 ;  /* 0x004ec0a801007387 */ /* 0x0009e80000100800 */
[----:B------:R-:W-:Y:S04]  /*3df50*/  STL [R1+0x4ebc], R170 ;  /* 0x004ebcaa01007387 */ /* 0x000fe80000100800 */
[----:B------:R1:W-:Y:S04]  /*3df60*/  STL [R1+0x4eb8], R171 ;  /* 0x004eb8ab01007387 */ /* 0x0003e80000100800 */
[----:B------:R-:W4:Y:S04]  /*3df70*/  LDL.LU.64 R100, [R1+0x410] ;  /* 0x0004100001647983 */ /* 0x000f280000300a00 */
[----:B------:R-:W4:Y:S01]  /*3df80*/  LDL.LU.64 R102, [R1+0x418] ;  /* 0x0004180001667983 */ /* 0x000f220000300a00 */
[C---:B---3--:R-:W-:Y:S11]  /*3df90*/  HMMA.1688.F32.TF32 R96, R236.reuse, R56, R96 ;  /* 0x00000038ec60723c */ /* 0x048ff60000081060 */
[----:B------:R-:W-:Y:S11]  /*3dfa0*/  @!UPT UIADD3 URZ, URZ, URZ, URZ ;  /* 0x0000003f3f3ff290 */ /* 0x000ff6000fffe03f */
[----:B------:R-:W-:Y:S02]  /*3dfb0*/  @!UPT UIADD3 URZ, URZ, URZ, URZ ;  /* 0x0000003f3f3ff290 */ /* 0x000fe4000fffe03f */
[----:B------:R-:W-:Y:S01]  /*3dfc0*/  MOV R159, R96 ;  /* 0x00000060009f7202 */ /* 0x000fe20000000f00 */
[----:B-----5:R-:W-:Y:S01]  /*3dfd0*/  IMAD.MOV.U32 R158, RZ, RZ, R97 ;  /* 0x000000ffff9e7224 */ /* 0x020fe200078e0061 */
[----:B------:R-:W-:Y:S01]  /*3dfe0*/  MOV R157, R99 ;  /* 0x00000063009d7202 */ /* 0x000fe20000000f00 */
[----:B------:R-:W-:Y:S01]  /*3dff0*/  IMAD.MOV.U32 R156, RZ, RZ, R98 ;  /* 0x000000ffff9c7224 */ /* 0x000fe200078e0062 */
[----:B------:R-:W3:Y:S04]  /*3e000*/  LDL.LU.64 R96, [R1+0x400] ;  /* 0x0004000001607983 */ /* 0x000ee80000300a00 */
[----:B------:R-:W3:Y:S04]  /*3e010*/  LDL.LU.64 R98, [R1+0x408] ;  /* 0x0004080001627983 */ /* 0x000ee80000300a00 */
[----:B------:R5:W-:Y:S01]  /*3e020*/  STL [R1+0x4ed4], R157 ;  /* 0x004ed49d01007387 */ /* 0x000be20000100800 */
[C---:B------:R-:W-:Y:S03]  /*3e030*/  HMMA.1688.F32.TF32 R92, R236.reuse, R52, R92 ;  /* 0x00000034ec5c723c */ /* 0x040fe6000008105c */
[----:B------:R-:W-:Y:S04]  /*3e040*/  STL [R1+0x4ed0], R156 ;  /* 0x004ed09c01007387 */ /* 0x000fe80000100800 */
[----:B------:R1:W-:Y:S04]  /*3e050*/  STL [R1+0x4ecc], R158 ;  /* 0x004ecc9e01007387 */ /* 0x0003e80000100800 */
        /* <DEDUP_REMOVED lines=9> */
[----:B------:R1:W-:Y:S04]  /*3e0f0*/  STL [R1+0x4ee0], R165 ;  /* 0x004ee0a501007387 */ /* 0x0003e80000100800 */
[----:B------:R1:W-:Y:S04]  /*3e100*/  STL [R1+0x4edc], R166 ;  /* 0x004edca601007387 */ /* 0x0003e80000100800 */
[----:B------:R1:W-:Y:S01]  /*3e110*/  STL [R1+0x4ed8], R148 ;  /* 0x004ed89401007387 */ /* 0x0003e20000100800 */
[----:B--2---:R-:W-:Y:S11]  /*3e120*/  HMMA.1688.F32.TF32 R88, R236, R48, R88 ;  /* 0x00000030ec58723c */ /* 0x004ff60000081058 */
[----:B------:R-:W-:Y:S11]  /*3e130*/  @!UPT UIADD3 URZ, URZ, URZ, URZ ;  /* 0x0000003f3f3ff290 */ /* 0x000ff6000fffe03f */
[----:B------:R-:W-:Y:S02]  /*3e140*/  @!UPT UIADD3 URZ, URZ, URZ, URZ ;  /* 0x0000003f3f3ff290 */ /* 0x000fe4000fffe03f */
[----:B------:R-:W-:Y:S01]  /*3e150*/  IMAD.MOV.U32 R149, RZ, RZ, R88 ;  /* 0x000000ffff957224 */ /* 0x000fe200078e0058 */
[----:B------:R-:W-:Y:S01]  /*3e160*/  MOV R144, R89 ;  /* 0x0000005900907202 */ /* 0x000fe20000000f00 */
[----:B------:R-:W-:Y:S01]  /*3e170*/  IMAD.MOV.U32 R145, RZ, RZ, R90 ;  /* 0x000000ffff917224 */ /* 0x000fe200078e005a */
[----:B------:R-:W2:Y:S01]  /*3e180*/  LDL.LU.64 R88, [R1+0x420] ;  /* 0x0004200001587983 */ /* 0x000ea20000300a00 */
[----:B------:R-:W-:-:S03]  /*3e190*/  IMAD.MOV.U32 R146, RZ, RZ, R91 ;  /* 0x000000ffff927224 */ /* 0x000fc600078e005b */
[----:B------:R-:W2:Y:S04]  /*3e1a0*/  LDL.LU.64 R90, [R1+0x428] ;  /* 0x00042800015a7983 */ /* 0x000ea80000300a00 */
[----:B------:R-:W-:Y:S04]  /*3e1b0*/  STL [R1+0x4ef4], R146 ;  /* 0x004ef49201007387 */ /* 0x000fe80000100800 */
[----:B------:R-:W-:Y:S04]  /*3e1c0*/  STL [R1+0x4ef0], R145 ;  /* 0x004ef09101007387 */ /* 0x000fe80000100800 */
[----:B------:R-:W-:Y:S04]  /*3e1d0*/  STL [R1+0x4eec], R144 ;  /* 0x004eec9001007387 */ /* 0x000fe80000100800 */
[----:B------:R-:W-:Y:S04]  /*3e1e0*/  STL [R1+0x4ee8], R149 ;  /* 0x004ee89501007387 */ /* 0x000fe80000100800 */
[----:B------:R-:W2:Y:S04]  /*3e1f0*/  LDL.LU.64 R120, [R1+0x12d0] ;  /* 0x0012d00001787983 */ /* 0x000ea80000300a00 */
[----:B------:R-:W2:Y:S04]  /*3e200*/  LDL.LU.64 R122, [R1+0x12d8] ;  /* 0x0012d800017a7983 */ /* 0x000ea80000300a00 */
[----:B------:R-:W2:Y:S04]  /*3e210*/  LDL.LU.64 R116, [R1+0x550] ;  /* 0x0005500001747983 */ /* 0x000ea80000300a00 */
[----:B------:R-:W2:Y:S04]  /*3e220*/  LDL.LU.64 R118, [R1+0x558] ;  /* 0x0005580001767983 */ /* 0x000ea80000300a00 */
[----:B------:R-:W2:Y:S04]  /*3e230*/  LDL.LU.64 R112, [R1+0x1310] ;  /* 0x0013100001707983 */ /* 0x000ea80000300a00 */
[----:B------:R-:W2:Y:S01]  /*3e240*/  LDL.LU.64 R114, [R1+0x1318] ;  /* 0x0013180001727983 */ /* 0x000ea20000300a00 */
[C---:B----4-:R-:W-:Y:S03]  /*3e250*/  HMMA.1688.F32.TF32 R100, R236.reuse, R36, R100 ;  /* 0x00000024ec64723c */ /* 0x050fe60000081064 */
[----:B------:R-:W4:Y:S04]  /*3e260*/  LDL.LU.64 R108, [R1+0x1300] ;  /* 0x00130000016c7983 */ /* 0x000f280000300a00 */
[----:B------:R-:W4:Y:S04]  /*3e270*/  LDL.LU.64 R110, [R1+0x1308] ;  /* 0x00130800016e7983 */ /* 0x000f280000300a00 */
[----:B------:R-:W4:Y:S04]  /*3e280*/  LDL.LU.64 R104, [R1+0x470] ;  /* 0x0004700001687983 */ /* 0x000f280000300a00 */
[----:B------:R-:W4:Y:S09]  /*3e290*/  LDL.LU.64 R106, [R1+0x478] ;  /* 0x00047800016a7983 */ /* 0x000f320000300a00 */
[----:B-1----:R-:W-:Y:S01]  /*3e2a0*/  MOV R169, R100 ;  /* 0x0000006400a97202 */ /* 0x002fe20000000f00 */
[----:B------:R-:W-:Y:S01]  /*3e2b0*/  IMAD.MOV.U32 R168, RZ, RZ, R101 ;  /* 0x000000ffffa87224 */ /* 0x000fe200078e0065 */
[----:B------:R-:W-:Y:S01]  /*3e2c0*/  MOV R171, R103 ;  /* 0x0000006700ab7202 */ /* 0x000fe20000000f00 */
[----:B------:R-:W-:Y:S01]  /*3e2d0*/  IMAD.MOV.U32 R170, RZ, RZ, R102 ;  /* 0x000000ffffaa7224 */ /* 0x000fe200078e0066 */
[----:B------:R-:W4:Y:S04]  /*3e2e0*/  LDL.LU.64 R100, [R1+0x480] ;  /* 0x0004800001647983 */ /* 0x000f280000300a00 */
[----:B------:R-:W4:Y:S01]  /*3e2f0*/  LDL.LU.64 R102, [R1+0x488] ;  /* 0x0004880001667983 */ /* 0x000f220000300a00 */
[C---:B---3--:R-:W-:Y:S11]  /*3e300*/  HMMA.1688.F32.TF32 R96, R236.reuse, R32, R96 ;  /* 0x00000020ec60723c */ /* 0x048ff60000081060 */
[----:B------:R-:W-:Y:S11]  /*3e310*/  @!UPT UIADD3 URZ, URZ, URZ, URZ ;  /* 0x0000003f3f3ff290 */ /* 0x000ff6000fffe03f */
[----:B------:R-:W-:Y:S02]  /*3e320*/  @!UPT UIADD3 URZ, URZ, URZ, URZ ;  /* 0x0000003f3f3ff290 */ /* 0x000fe4000fffe03f */
[----:B-----5:R-:W-:Y:S01]  /*3e330*/  IMAD.MOV.U32 R157, RZ, RZ, R96 ;  /* 0x000000ffff9d7224 */ /* 0x020fe200078e0060 */
[----:B------:R-:W-:Y:S01]  /*3e340*/  MOV R158, R98 ;  /* 0x00000062009e7202 */ /* 0x000fe20000000f00 */
[----:B------:R-:W-:Y:S02]  /*3e350*/  IMAD.MOV.U32 R156, RZ, RZ, R97 ;  /* 0x000000ffff9c7224 */ /* 0x000fe400078e0061 */
[----:B------:R-:W-:Y:S01]  /*3e360*/  IMAD.MOV.U32 R159, RZ, RZ, R99 ;  /* 0x000000ffff9f7224 */ /* 0x000fe200078e0063 */
[----:B------:R-:W3:Y:S04]  /*3e370*/  LDL.LU.64 R96, [R1+0x490] ;  /* 0x0004900001607983 */ /* 0x000ee80000300a00 */
[----:B------:R-:W3:Y:S01]  /*3e380*/  LDL.LU.64 R98, [R1+0x498] ;  /* 0x0004980001627983 */ /* 0x000ee20000300a00 */
[----:B------:R-:W-:Y:S11]  /*3e390*/  HMMA.1688.F32.TF32 R92, R236, R28, R92 ;  /* 0x0000001cec5c723c */ /* 0x000ff6000008105c */
[----:B------:R-:W-:Y:S11]  /*3e3a0*/  @!UPT UIADD3 URZ, URZ, URZ, URZ ;  /* 0x0000003f3f3ff290 */ /* 0x000ff6000fffe03f */
[----:B------:R-:W-:Y:S02]  /*3e3b0*/  @!UPT UIADD3 URZ, URZ, URZ, URZ ;  /* 0x0000003f3f3ff290 */ /* 0x000fe4000fffe03f */
[----:B------:R-:W-:Y:S01]  /*3e3c0*/  IMAD.MOV.U32 R164, RZ, RZ, R92 ;  /* 0x000000ffffa47224 */ /* 0x000fe200078e005c */
[----:B------:R-:W-:Y:S01]  /*3e3d0*/  MOV R165, R93 ;  /* 0x0000005d00a57202 */ /* 0x000fe20000000f00 */
[----:B------:R-:W-:Y:S01]  /*3e3e0*/  IMAD.MOV.U32 R166, RZ, RZ, R94 ;  /* 0x000000ffffa67224 */ /* 0x000fe200078e005e */
[----:B------:R-:W5:Y:S01]  /*3e3f0*/  LDL.LU.64 R92, [R1+0x4a0] ;  /* 0x0004a000015c7983 */ /* 0x000f620000300a00 */
[----:B------:R-:W-:-:S03]  /*3e400*/  IMAD.MOV.U32 R148, RZ, RZ, R95 ;  /* 0x000000ffff947224 */ /* 0x000fc600078e005f */
[----:B------:R-:W5:Y:S01]  /*3e410*/  LDL.LU.64 R94, [R1+0x4a8] ;  /* 0x0004a800015e7983 */ /* 0x000f620000300a00 */
        /* <DEDUP_REMOVED lines=9> */
[----:B----4-:R-:W-:Y:S11]  /*3e4b0*/  HMMA.1688.F32.TF32 R108, R236, R44, R108 ;  /* 0x0000002cec6c723c */ /* 0x010ff6000008106c */
[----:B------:R-:W-:Y:S11]  /*3e4c0*/  @!UPT UIADD3 URZ, URZ, URZ, URZ ;  /* 0x0000003f3f3ff290 */ /* 0x000ff6000fffe03f */
[----:B------:R-:W-:Y:S02]  /*3e4d0*/  @!UPT UIADD3 URZ, URZ, URZ, URZ ;  /* 0x0000003f3f3ff290 */ /* 0x000fe4000fffe03f */
[----:B------:R-:W-:Y:S01]  /*3e4e0*/  IMAD.MOV.U32 R147, RZ, RZ, R108 ;  /* 0x000000ffff937224 */ /* 0x000fe200078e006c */
[----:B------:R-:W-:Y:S01]  /*3e4f0*/  MOV R151, R110 ;  /* 0x0000006e00977202 */ /* 0x000fe20000000f00 */
[----:B------:R-:W-:Y:S02]  /*3e500*/  IMAD.MOV.U32 R150, RZ, RZ, R109 ;  /* 0x000000ffff967224 */ /* 0x000fe400078e006d */
[----:B------:R-:W-:Y:S02]  /*3e510*/  IMAD.MOV.U32 R167, RZ, RZ, R111 ;  /* 0x000000ffffa77224 */ /* 0x000fe400078e006f */
[C---:B------:R-:W-:Y:S08]  /*3e520*/  HMMA.1688.F32.TF32 R108, R240.reuse, R24, R104 ;  /* 0x00000018f06c723c */ /* 0x040ff00000081068 */
[C---:B------:R-:W-:Y:S11]  /*3e530*/  HMMA.1688.F32.TF32 R104, R240.reuse, R4, R100 ;  /* 0x00000004f068723c */ /* 0x040ff60000081064 */
[----:B------:R-:W-:Y:S04]  /*3e540*/  @!UPT UIADD3 URZ, URZ, URZ, URZ ;  /* 0x0000003f3f3ff290 */ /* 0x000fe8000fffe03f */
[----:B------:R-:W-:Y:S04]  /*3e550*/  STL.64 [R1+0x470], R108 ;  /* 0x0004706c01007387 */ /* 0x000fe80000100a00 */
[----:B------:R-:W-:Y:S04]  /*3e560*/  STL.64 [R1+0x478], R110 ;  /* 0x0004786e01007387 */ /* 0x000fe80000100a00 */
[----:B------:R-:W4:Y:S04]  /*3e570*/  LDL.LU.64 R100, [R1+0x4c0] ;  /* 0x0004c00001647983 */ /* 0x000f280000300a00 */
[----:B------:R-:W-:Y:S04]  /*3e580*/  STL.64 [R1+0x480], R104 ;  /* 0x0004806801007387 */ /* 0x000fe80000100a00 */
[----:B------:R-:W-:Y:S04]  /*3e590*/  STL.64 [R1+0x488], R106 ;  /* 0x0004886a01007387 */ /* 0x000fe80000100a00 */
[----:B------:R-:W4:Y:S01]  /*3e5a0*/  LDL.LU.64 R102, [R1+0x4c8] ;  /* 0x0004c80001667983 */ /* 0x000f220000300a00 */
[C---:B---3--:R-:W-:Y:S11]  /*3e5b0*/  HMMA.1688.F32.TF32 R96, R240.reuse, R216, R96 ;  /* 0x000000d8f060723c */ /* 0x048ff60000081060 */
[----:B------:R-:W-:Y:S11]  /*3e5c0*/  @!UPT UIADD3 URZ, URZ, URZ, URZ ;  /* 0x0000003f3f3ff290 */ /* 0x000ff6000fffe03f */
[----:B------:R-:W-:Y:S01]  /*3e5d0*/  @!UPT UIADD3 URZ, URZ, URZ, URZ ;  /* 0x0000003f3f3ff290 */ /* 0x000fe2000fffe03f */
[----:B------:R1:W-:Y:S04]  /*3e5e0*/  STL.64 [R1+0x490], R96 ;  /* 0x0004906001007387 */ /* 0x0003e80000100a00 */
[----:B------:R3:W-:Y:S04]  /*3e5f0*/  STL.64 [R1+0x498], R98 ;  /* 0x0004986201007387 */ /* 0x0007e80000100a00 */
[----:B-1----:R-:W4:Y:S04]  /*3e600*/  LDL.LU.64 R96, [R1+0x4d0] ;  /* 0x0004d00001607983 */ /* 0x002f280000300a00 */
[----:B---3--:R-:W3:Y:S01]  /*3e610*/  LDL.LU.64 R98, [R1+0x4d8] ;  /* 0x0004d80001627983 */ /* 0x008ee20000300a00 */
[----:B-----5:R-:W-:Y:S11]  /*3e620*/  HMMA.1688.F32.TF32 R92, R240, R64, R92 ;  /* 0x00000040f05c723c */ /* 0x020ff6000008105c */
[----:B------:R-:W-:Y:S11]  /*3e630*/  @!UPT UIADD3 URZ, URZ, URZ, URZ ;  /* 0x0000003f3f3ff290 */ /* 0x000ff6000fffe03f */
[----:B------:R-:W-:Y:S01]  /*3e640*/  @!UPT UIADD3 URZ, URZ, URZ, URZ ;  /* 0x0000003f3f3ff290 */ /* 0x000fe2000fffe03f */
[----:B------:R1:W-:Y:S04]  /*3e650*/  STL.64 [R1+0x4a0], R92 ;  /* 0x0004a05c01007387 */ /* 0x0003e80000100a00 */
[----:B------:R5:W-:Y:S04]  /*3e660*/  STL.64 [R1+0x4a8], R94 ;  /* 0x0004a85e01007387 */ /* 0x000be80000100a00 */
[----:B-1----:R-:W3:Y:S04]  /*3e670*/  LDL.LU.64 R92, [R1+0x4e0] ;  /* 0x0004e000015c7983 */ /* 0x002ee80000300a00 */
[----:B-----5:R-:W5:Y:S01]  /*3e680*/  LDL.LU.64 R94, [R1+0x4e8] ;  /* 0x0004e800015e7983 */ /* 0x020f620000300a00 */
[C---:B------:R-:W-:Y:S08]  /*3e690*/  HMMA.1688.F32.TF32 R120, R236.reuse, R12, R120 ;  /* 0x0000000cec78723c */ /* 0x040ff00000081078 */
[C---:B------:R-:W-:Y:S08]  /*3e6a0*/  HMMA.1688.F32.TF32 R116, R236.reuse, R16, R116 ;  /* 0x00000010ec74723c */ /* 0x040ff00000081074 */
[----:B------:R-:W-:Y:S01]  /*3e6b0*/  HMMA.1688.F32.TF32 R112, R236, R20, R112 ;  /* 0x00000014ec70723c */ /* 0x000fe20000081070 */
[----:B------:R-:W-:Y:S04]  /*3e6c0*/  LDS R236, [R161+0x400] ;  /* 0x00040000a1ec7984 */ /* 0x000fe80000000800 */
[----:B------:R-:W-:Y:S03]  /*3e6d0*/  LDS R238, [R161+0x2400] ;  /* 0x00240000a1ee7984 */ /* 0x000fe60000000800 */
[----:B--2---:R-:W-:Y:S01]  /*3e6e0*/  HMMA.1688.F32.TF32 R88, R240, R60, R88 ;  /* 0x0000003cf058723c */ /* 0x004fe20000081058 */
[----:B------:R-:W-:Y:S01]  /*3e6f0*/  IMAD.MOV.U32 R146, RZ, RZ, R120 ;  /* 0x000000ffff927224 */ /* 0x000fe200078e0078 */
[----:B------:R-:W-:Y:S01]  /*3e700*/  MOV R144, R122 ;  /* 0x0000007a00907202 */ /* 0x000fe20000000f00 */
[----:B------:R-:W-:-:S05]  /*3e710*/  IMAD.MOV.U32 R145, RZ, RZ, R121 ;  /* 0x000000ffff917224 */ /* 0x000fca00078e0079 */
[----:B------:R-:W-:Y:S01]  /*3e720*/  MOV R194, R117 ;  /* 0x0000007500c27202 */ /* 0x000fe20000000f00 */
[----:B------:R-:W-:Y:S02]  /*3e730*/  IMAD.MOV.U32 R149, RZ, RZ, R123 ;  /* 0x000000ffff957224 */ /* 0x000fe400078e007b */
[----:B------:R-:W-:-:S05]  /*3e740*/  IMAD.MOV.U32 R193, RZ, RZ, R116 ;  /* 0x000000ffffc17224 */ /* 0x000fca00078e0074 */
[----:B------:R-:W-:Y:S01]  /*3e750*/  MOV R153, R112 ;  /* 0x0000007000997202 */ /* 0x000fe20000000f00 */
[----:B------:R-:W-:Y:S02]  /*3e760*/  IMAD.MOV.U32 R195, RZ, RZ, R118 ;  /* 0x000000ffffc37224 */ /* 0x000fe400078e0076 */
[----:B------:R-:W-:Y:S01]  /*3e770*/  IMAD.MOV.U32 R152, RZ, RZ, R119 ;  /* 0x000000ffff987224 */ /* 0x000fe200078e0077 */
[----:B------:R-:W-:Y:S01]  /*3e780*/  MOV R199, R115 ;  /* 0x0000007300c77202 */ /* 0x000fe20000000f00 */
[----:B------:R-:W-:Y:S01]  /*3e790*/  IMAD.MOV.U32 R154, RZ, RZ, R113 ;  /* 0x000000ffff9a7224 */ /* 0x000fe200078e0071 */
[----:B------:R-:W-:Y:S04]  /*3e7a0*/  LDS R237, [R189+0x400] ;  /* 0x00040000bded7984 */ /* 0x000fe80000000800 */
[----:B------:R-:W1:Y:S04]  /*3e7b0*/  LDS R239, [R189+0x2400] ;  /* 0x00240000bdef7984 */ /* 0x000e680000000800 */
[----:B------:R2:W-:Y:S04]  /*3e7c0*/  STL.64 [R1+0x4b0], R88 ;  /* 0x0004b05801007387 */ /* 0x0005e80000100a00 */
[----:B------:R1:W-:Y:S04]  /*3e7d0*/  STL.64 [R1+0x4b8], R90 ;  /* 0x0004b85a01007387 */ /* 0x0003e80000100a00 */
[----:B------:R-:W5:Y:S04]  /*3e7e0*/  LDL.LU.64 R128, [R1+0x4f0] ;  /* 0x0004f00001807983 */ /* 0x000f680000300a00 */
[----:B------:R-:W5:Y:S04]  /*3e7f0*/  LDL.LU.64 R130, [R1+0x4f8] ;  /* 0x0004f80001827983 */ /* 0x000f680000300a00 */
[----:B------:R-:W5:Y:S04]  /*3e800*/  LDL.LU.64 R124, [R1+0x500] ;  /* 0x00050000017c7983 */ /* 0x000f680000300a00 */
[----:B------:R-:W5:Y:S04]  /*3e810*/  LDL.LU.64 R126, [R1+0x508] ;  /* 0x00050800017e7983 */ /* 0x000f680000300a00 */
[----:B------:R-:W5:Y:S01]  /*3e820*/  LDL.LU.64 R120, [R1+0x530] ;  /* 0x0005300001787983 */ /* 0x000f620000300a00 */
[----:B------:R-:W-:-:S03]  /*3e830*/  IMAD.MOV.U32 R155, RZ, RZ, R114 ;  /* 0x000000ffff9b7224 */ /* 0x000fc600078e0072 */
[----:B------:R-:W5:Y:S04]  /*3e840*/  LDL.LU.64 R122, [R1+0x538] ;  /* 0x00053800017a7983 */ /* 0x000f680000300a00 */
        /* <DEDUP_REMOVED lines=8> */
[----:B--2---:R-:W2:Y:S04]  /*3e8d0*/  LDL.LU.64 R88, [R1+0x610] ;  /* 0x0006100001587983 */ /* 0x004ea80000300a00 */
[----:B-1----:R-:W2:Y:S01]  /*3e8e0*/  LDL.LU.64 R90, [R1+0x618] ;  /* 0x00061800015a7983 */ /* 0x002ea20000300a00 */
[C---:B----4-:R-:W-:Y:S03]  /*3e8f0*/  HMMA.1688.F32.TF32 R132, R240.reuse, R56, R100 ;  /* 0x00000038f084723c */ /* 0x050fe60000081064 */
[----:B------:R-:W4:Y:S04]  /*3e900*/  LDL.LU.64 R100, [R1+0x5a0] ;  /* 0x0005a00001647983 */ /* 0x000f280000300a00 */
[----:B------:R-:W4:Y:S11]  /*3e910*/  LDL.LU.64 R102, [R1+0x5a8] ;  /* 0x0005a80001667983 */ /* 0x000f360000300a00 */
        /* <DEDUP_REMOVED lines=8> */
[----:B------:R5:W-:Y:S02]  /*3e9a0*/  STL.64 [R1+0x4d8], R134 ;  /* 0x0004d88601007387 */ /* 0x000be40000100a00 */
[C---:B-----5:R-:W-:Y:S02]  /*3e9b0*/  HMMA.1688.F32.TF32 R132, R240.reuse, R48, R92 ;  /* 0x00000030f084723c */ /* 0x060fe4000008105c */
[----:B------:R-:W5:Y:S04]  /*3e9c0*/  LDL.LU.64 R92, [R1+0x510] ;  /* 0x00051000015c7983 */ /* 0x000f680000300a00 */
[----:B------:R-:W5:Y:S11]  /*3e9d0*/  LDL.LU.64 R94, [R1+0x518] ;  /* 0x00051800015e7983 */ /* 0x000f760000300a00 */
[----:B------:R-:W-:Y:S06]  /*3e9e0*/  @!UPT UIADD3 URZ, URZ, URZ, URZ ;  /* 0x0000003f3f3ff290 */ /* 0x000fec000fffe03f */
[----:B------:R-:W-:Y:S04]  /*3e9f0*/  STL.64 [R1+0x4e0], R132 ;  /* 0x0004e08401007387 */ /* 0x000fe80000100a00 */
[----:B------:R1:W-:Y:S02]  /*3ea00*/  STL.64 [R1+0x4e8], R134 ;  /* 0x0004e88601007387 */ /* 0x0003e40000100a00 */
[C---:B-1----:R-:W-:Y:S08]  /*3ea10*/  HMMA.1688.F32.TF32 R132, R240.reuse, R36, R128 ;  /* 0x00000024f084723c */ /* 0x042ff00000081080 */
[C---:B------:R-:W-:Y:S08]  /*3ea20*/  HMMA.1688.F32.TF32 R128, R240.reuse, R32, R124 ;  /* 0x00000020f080723c */ /* 0x040ff0000008107c */
[C---:B------:R-:W-:Y:S08]  /*3ea30*/  HMMA.1688.F32.TF32 R124, R240.reuse, R28, R120 ;  /* 0x0000001cf07c723c */ /* 0x040ff00000081078 */
[C---:B------:R-:W-:Y:S08]  /*3ea40*/  HMMA.1688.F32.TF32 R120, R240.reuse, R8, R116 ;  /* 0x00000008f078723c */ /* 0x040ff00000081074 */
[C---:B------:R-:W-:Y:S08]  /*3ea50*/  HMMA.1688.F32.TF32 R116, R240.reuse, R12, R112 ;  /* 0x0000000cf074723c */ /* 0x040ff00000081070 */
[C---:B------:R-:W-:Y:S08]  /*3ea60*/  HMMA.1688.F32.TF32 R112, R240.reuse, R16, R108 ;  /* 0x00000010f070723c */ /* 0x040ff0000008106c */
[C---:B------:R-:W-:Y:S01]  /*3ea70*/  HMMA.1688.F32.TF32 R108, R240.reuse, R20, R104 ;  /* 0x00000014f06c723c */ /* 0x040fe20000081068 */
[----:B------:R-:W-:Y:S04]  /*3ea80*/  STL.64 [R1+0x4f0], R132 ;  /* 0x0004f08401007387 */ /* 0x000fe80000100a00 */
[----:B------:R-:W-:Y:S04]  /*3ea90*/  STL.64 [R1+0x4f8], R134 ;  /* 0x0004f88601007387 */ /* 0x000fe80000100a00 */
[----:B------:R-:W-:Y:S04]  /*3eaa0*/  STL.64 [R1+0x570], R128 ;  /* 0x0005708001007387 */ /* 0x000fe80000100a00 */
[----:B------:R-:W-:Y:S04]  /*3eab0*/  STL.64 [R1+0x578], R130 ;  /* 0x0005788201007387 */ /* 0x000fe80000100a00 */
[----:B------:R-:W-:Y:S04]  /*3eac0*/  STL.64 [R1+0x560], R124 ;  /* 0x0005607c01007387 */ /* 0x000fe80000100a00 */
[----:B------:R-:W-:Y:S04]  /*3ead0*/  STL.64 [R1+0x568], R126 ;  /* 0x0005687e01007387 */ /* 0x000fe80000100a00 */
[----:B------:R-:W-:Y:S04]  /*3eae0*/  STL.64 [R1+0x550], R120 ;  /* 0x0005507801007387 */ /* 0x000fe80000100a00 */
[----:B------:R-:W-:Y:S01]  /*3eaf0*/  STL.64 [R1+0x558], R122 ;  /* 0x0005587a01007387 */ /* 0x000fe20000100a00 */
[----:B--2---:R-:W-:Y:S03]  /*3eb00*/  HMMA.1688.F32.TF32 R104, R240, R44, R88 ;  /* 0x0000002cf068723c */ /* 0x004fe60000081058 */
[----:B------:R-:W-:Y:S04]  /*3eb10*/  STL.64 [R1+0x540], R116 ;  /* 0x0005407401007387 */ /* 0x000fe80000100a00 */
[----:B------:R-:W-:Y:S04]  /*3eb20*/  STL.64 [R1+0x548], R118 ;  /* 0x0005487601007387 */ /* 0x000fe80000100a00 */
[----:B------:R-:W-:Y:S04]  /*3eb30*/  STL.64 [R1+0x530], R112 ;  /* 0x0005307001007387 */ /* 0x000fe80000100a00 */
[----:B------:R-:W-:Y:S04]  /*3eb40*/  STL.64 [R1+0x538], R114 ;  /* 0x0005387201007387 */ /* 0x000fe80000100a00 */
[----:B------:R-:W2:Y:S04]  /*3eb50*/  LDL.LU.64 R88, [R1+0x5f0] ;  /* 0x0005f00001587983 */ /* 0x000ea80000300a00 */
[----:B------:R-:W-:Y:S04]  /*3eb60*/  STL.64 [R1+0x520], R108 ;  /* 0x0005206c01007387 */ /* 0x000fe80000100a00 */
[----:B------:R-:W-:Y:S04]  /*3eb70*/  STL.64 [R1+0x528], R110 ;  /* 0x0005286e01007387 */ /* 0x000fe80000100a00 */
[----:B------:R-:W2:Y:S04]  /*3eb80*/  LDL.LU.64 R90, [R1+0x5f8] ;  /* 0x0005f800015a7983 */ /* 0x000ea80000300a00 */
[----:B------:R-:W-:Y:S04]  /*3eb90*/  STL.64 [R1+0x500], R104 ;  /* 0x0005006801007387 */ /* 0x000fe80000100a00 */
[----:B------:R4:W-:Y:S04]  /*3eba0*/  STL.64 [R1+0x508], R106 ;  /* 0x0005086a01007387 */ /* 0x0009e80000100a00 */
[----:B------:R-:W-:Y:S04]  /*3ebb0*/  LDS R240, [R161+0x480] ;  /* 0x00048000a1f07984 */ /* 0x000fe80000000800 */
[----:B------:R-:W-:Y:S01]  /*3ebc0*/  LDS R242, [R161+0x2480] ;  /* 0x00248000a1f27984 */ /* 0x000fe20000000800 */
[C---:B----4-:R-:W-:Y:S03]  /*3ebd0*/  HMMA.1688.F32.TF32 R104, R232.reuse, R24, R100 ;  /* 0x00000018e868723c */ /* 0x050fe60000081064 */
[----:B------:R-:W4:Y:S04]  /*3ebe0*/  LDL.LU.64 R100, [R1+0x5e0] ;  /* 0x0005e00001647983 */ /* 0x000f280000300a00 */
[----:B------:R-:W4:Y:S04]  /*3ebf0*/  LDL.LU.64 R102, [R1+0x5e8] ;  /* 0x0005e80001667983 */ /* 0x000f280000300a00 */
[----:B------:R-:W-:Y:S04]  /*3ec00*/  LDS R241, [R189+0x480] ;  /* 0x00048000bdf17984 */ /* 0x000fe80000000800 */
[----:B------:R-:W1:Y:S08]  /*3ec10*/  LDS R243, [R189+0x2480] ;  /* 0x00248000bdf37984 */ /* 0x000e700000000800 */
[----:B------:R-:W-:Y:S04]  /*3ec20*/  STL.64 [R1+0x670], R104 ;  /* 0x0006706801007387 */ /* 0x000fe80000100a00 */
[----:B------:R3:W-:Y:S02]  /*3ec30*/  STL.64 [R1+0x678], R106 ;  /* 0x0006786a01007387 */ /* 0x0007e40000100a00 */
[C---:B---3--:R-:W-:Y:S02]  /*3ec40*/  HMMA.1688.F32.TF32 R104, R232.reuse, R4, R96 ;  /* 0x00000004e868723c */ /* 0x048fe40000081060 */
[----:B------:R-:W3:Y:S04]  /*3ec50*/  LDL.LU.64 R96, [R1+0x5d0] ;  /* 0x0005d00001607983 */ /* 0x000ee80000300a00 */
[----:B------:R-:W3:Y:S11]  /*3ec60*/  LDL.LU.64 R98, [R1+0x5d8] ;  /* 0x0005d80001627983 */ /* 0x000ef60000300a00 */
[----:B------:R-:W-:Y:S06]  /*3ec70*/  @!UPT UIADD3 URZ, URZ, URZ, URZ ;  /* 0x0000003f3f3ff290 */ /* 0x000fec000fffe03f */
[----:B------:R1:W-:Y:S04]  /*3ec80*/  STL.64 [R1+0x660], R104 ;  /* 0x0006606801007387 */ /* 0x0003e80000100a00 */
[----:B------:R1:W-:Y:S04]  /*3ec90*/  STL.64 [R1+0x668], R106 ;  /* 0x0006686a01007387 */ /* 0x0003e80000100a00 */
[----:B------:R-:W3:Y:S04]  /*3eca0*/  LDL.LU.64 R112, [R1+0x5c0] ;  /* 0x0005c00001707983 */ /* 0x000ee80000300a00 */
[----:B------:R-:W3:Y:S01]  /*3ecb0*/  LDL.LU.64 R114, [R1+0x5c8] ;  /* 0x0005c80001727983 */ /* 0x000ee20000300a00 */
[C---:B-----5:R-:W-:Y:S11]  /*3ecc0*/  HMMA.1688.F32.TF32 R92, R232.reuse, R216, R92 ;  /* 0x000000d8e85c723c */ /* 0x060ff6000008105c */
[----:B------:R-:W-:Y:S11]  /*3ecd0*/  @!UPT UIADD3 URZ, URZ, URZ, URZ ;  /* 0x0000003f3f3ff290 */ /* 0x000ff6000fffe03f */
[----:B------:R-:W-:Y:S01]  /*3ece0*/  @!UPT UIADD3 URZ, URZ, URZ, URZ ;  /* 0x0000003f3f3ff290 */ /* 0x000fe2000fffe03f */
[----:B------:R5:W-:Y:S04]  /*3ecf0*/  STL.64 [R1+0x650], R92 ;  /* 0x0006505c01007387 */ /* 0x000be80000100a00 */
[----:B------:R1:W-:Y:S04]  /*3ed00*/  STL.64 [R1+0x658], R94 ;  /* 0x0006585e01007387 */ /* 0x0003e80000100a00 */
[----:B------:R-:W3:Y:S04]  /*3ed10*/  LDL.LU.64 R108, [R1+0x5b0] ;  /* 0x0005b000016c7983 */ /* 0x000ee80000300a00 */
[----:B------:R-:W3:Y:S04]  /*3ed20*/  LDL.LU.64 R110, [R1+0x5b8] ;  /* 0x0005b800016e7983 */ /* 0x000ee80000300a00 */
[----:B-1----:R-:W3:Y:S04]  /*3ed30*/  LDL.LU.64 R104, [R1+0x1170] ;  /* 0x0011700001687983 */ /* 0x002ee80000300a00 */
[----:B------:R-:W3:Y:S04]  /*3ed40*/  LDL.LU.64 R106, [R1+0x1178] ;  /* 0x00117800016a7983 */ /* 0x000ee80000300a00 */
[----:B-----5:R-:W5:Y:S04]  /*3ed50*/  LDL.LU.64 R92, [R1+0x1190] ;  /* 0x00119000015c7983 */ /* 0x020f680000300a00 */
[----:B------:R-:W5:Y:S01]  /*3ed60*/  LDL.LU.64 R94, [R1+0x1198] ;  /* 0x00119800015e7983 */ /* 0x000f620000300a00 */
[C---:B--2---:R-:W-:Y:S03]  /*3ed70*/  HMMA.1688.F32.TF32 R116, R232.reuse, R64, R88 ;  /* 0x00000040e874723c */ /* 0x044fe60000081058 */
[----:B------:R-:W2:Y:S04]  /*3ed80*/  LDL.LU.64 R88, [R1+0x11c0] ;  /* 0x0011c00001587983 */ /* 0x000ea80000300a00 */
[----:B------:R-:W2:Y:S11]  /*3ed90*/  LDL.LU.64 R90, [R1+0x11c8] ;  /* 0x0011c800015a7983 */ /* 0x000eb60000300a00 */
[----:B------:R-:W-:Y:S05]  /*3eda0*/  @!UPT UIADD3 URZ, URZ, URZ, URZ ;  /* 0x0000003f3f3ff290 */ /* 0x000fea000fffe03f */
[----:B------:R-:W-:Y:S04]  /*3edb0*/  STL.64 [R1+0x640], R116 ;  /* 0x0006407401007387 */ /* 0x000fe80000100a00 */
[----:B------:R4:W-:Y:S02]  /*3edc0*/  STL.64 [R1+0x648], R118 ;  /* 0x0006487601007387 */ /* 0x0009e40000100a00 */
[C---:B----4-:R-:W-:Y:S02]  /*3edd0*/  HMMA.1688.F32.TF32 R116, R232.reuse, R60, R100 ;  /* 0x0000003ce874723c */ /* 0x050fe40000081064 */
[----:B------:R-:W4:Y:S04]  /*3ede0*/  LDL.LU.64 R100, [R1+0x11b0] ;  /* 0x0011b00001647983 */ /* 0x000f280000300a00 */
[----:B------:R-:W4:Y:S11]  /*3edf0*/  LDL.LU.64 R102, [R1+0x11b8] ;  /* 0x0011b80001667983 */ /* 0x000f360000300a00 */
[----:B------:R-:W-:Y:S06]  /*3ee00*/  @!UPT UIADD3 URZ, URZ, URZ, URZ ;  /* 0x0000003f3f3ff290 */ /* 0x000fec000fffe03f */
[----:B------:R-:W-:Y:S04]  /*3ee10*/  STL.64 [R1+0x630], R116 ;  /* 0x0006307401007387 */ /* 0x000fe80000100a00 */
[----:B------:R3:W-:Y:S02]  /*3ee20*/  STL.64 [R1+0x638], R118 ;  /* 0x0006387601007387 */ /* 0x0007e40000100a00 */
[C---:B---3--:R-:W-:Y:S02]  /*3ee30*/  HMMA.1688.F32.TF32 R116, R232.reuse, R56, R96 ;  /* 0x00000038e874723c */ /* 0x048fe40000081060 */
[----:B------:R-:W3:Y:S04]  /*3ee40*/  LDL.LU.64 R96, [R1+0x1200] ;  /* 0x0012000001607983 */ /* 0x000ee80000300a00 */
[----:B------:R-:W3:Y:S02]  /*3ee50*/  LDL.LU.64 R98, [R1+0x1208] ;  /* 0x0012080001627983 */ /* 0x000ee40000300a00 */
[C---:B------:R-:W-:Y:S11]  /*3ee60*/  HMMA.1688.F32.TF32 R112, R232.reuse, R52, R112 ;  /* 0x00000034e870723c */ /* 0x040ff60000081070 */
[----:B------:R-:W-:Y:S04]  /*3ee70*/  @!UPT UIADD3 URZ, URZ, URZ, URZ ;  /* 0x0000003f3f3ff290 */ /* 0x000fe8000fffe03f */
[----:B------:R-:W-:Y:S04]  /*3ee80*/  STL.64 [R1+0x620], R116 ;  /* 0x0006207401007387 */ /* 0x000fe80000100a00 */
[----:B------:R-:W-:Y:S04]  /*3ee90*/  STL.64 [R1+0x628], R118 ;  /* 0x0006287601007387 */ /* 0x000fe80000100a00 */
[----:B------:R-:W-:Y:S04]  /*3eea0*/  STL.64 [R1+0x610], R112 ;  /* 0x0006107001007387 */ /* 0x000fe80000100a00 */
[----:B------:R-:W-:Y:S01]  /*3eeb0*/  STL.64 [R1+0x618], R114 ;  /* 0x0006187201007387 */ /* 0x000fe20000100a00 */
[C---:B------:R-:W-:Y:S08]  /*3eec0*/  HMMA.1688.F32.TF32 R108, R232.reuse, R48, R108 ;  /* 0x00000030e86c723c */ /* 0x040ff0000008106c */
[C---:B------:R-:W-:Y:S11]  /*3eed0*/  HMMA.1688.F32.TF32 R104, R232.reuse, R36, R104 ;  /* 0x00000024e868723c */ /* 0x040ff60000081068 */
[----:B------:R-:W-:Y:S04]  /*3eee0*/  @!UPT UIADD3 URZ, URZ, URZ, URZ ;  /* 0x0000003f3f3ff290 */ /* 0x000fe8000fffe03f */
[----:B------:R-:W-:Y:S04]  /*3eef0*/  STL.64 [R1+0x600], R108 ;  /* 0x0006006c01007387 */ /* 0x000fe80000100a00 */
[----:B------:R-:W-:Y:S04]  /*3ef00*/  STL.64 [R1+0x608], R110 ;  /* 0x0006086e01007387 */ /* 0x000fe80000100a00 */
        /* <DEDUP_REMOVED lines=14> */
[----:B------:R-:W2:Y:S04]  /*3eff0*/  LDL.LU.64 R120, [R1+0x1280] ;  /* 0x0012800001787983 */ /* 0x000ea80000300a00 */
[----:B------:R-:W2:Y:S01]  /*3f000*/  LDL.LU.64 R122, [R1+0x1288] ;  /* 0x00128800017a7983 */ /* 0x000ea20000300a00 */
[C---:B----4-:R-:W-:Y:S08]  /*3f010*/  HMMA.1688.F32.TF32 R100, R232.reuse, R8, R100 ;  /* 0x00000008e864723c */ /* 0x050ff00000081064 */
[C---:B---3--:R-:W-:Y:S11]  /*3f020*/  HMMA.1688.F32.TF32 R96, R232.reuse, R12, R96 ;  /* 0x0000000ce860723c */ /* 0x048ff60000081060 */
[----:B------:R-:W-:Y:S04]  /*3f030*/  @!UPT UIADD3 URZ, URZ, URZ, URZ ;  /* 0x0000003f3f3ff290 */ /* 0x000fe8000fffe03f */
[----:B------:R3:W-:Y:S04]  /*3f040*/  STL.64 [R1+0x5c0], R100 ;  /* 0x0005c06401007387 */ /* 0x0007e80000100a00 */
[----:B------:R4:W-:Y:S04]  /*3f050*/  STL.64 [R1+0x5c8], R102 ;  /* 0x0005c86601007387 */ /* 0x0009e80000100a00 */
[----:B------:R-:W2:Y:S04]  /*3f060*/  LDL.LU.64 R116, [R1+0x580] ;  /* 0x0005800001747983 */ /* 0x000ea80000300a00 */
[----:B------:R-:W2:Y:S04]  /*3f070*/  LDL.LU.64 R118, [R1+0x588] ;  /* 0x0005880001767983 */ /* 0x000ea80000300a00 */
[----:B------:R1:W-:Y:S04]  /*3f080*/  STL.64 [R1+0x5b0], R96 ;  /* 0x0005b06001007387 */ /* 0x0003e80000100a00 */
[----:B------:R1:W-:Y:S04]  /*3f090*/  STL.64 [R1+0x5b8], R98 ;  /* 0x0005b86201007387 */ /* 0x0003e80000100a00 */
[----:B------:R-:W2:Y:S04]  /*3f0a0*/  LDL.LU.64 R112, [R1+0x680] ;  /* 0x0006800001707983 */ /* 0x000ea80000300a00 */
[----:B------:R-:W2:Y:S04]  /*3f0b0*/  LDL.LU.64 R114, [R1+0x688] ;  /* 0x0006880001727983 */ /* 0x000ea80000300a00 */
[----:B------:R-:W2:Y:S04]  /*3f0c0*/  LDL.LU.64 R108, [R1+0x690] ;  /* 0x00069000016c7983 */ /* 0x000ea80000300a00 */
[----:B------:R-:W2:Y:S04]  /*3f0d0*/  LDL.LU.64 R110, [R1+0x698] ;  /* 0x00069800016e7983 */ /* 0x000ea80000300a00 */
[----:B-1----:R-:W2:Y:S04]  /*3f0e0*/  LDL.LU.64 R104, [R1+0x6a0] ;  /* 0x0006a00001687983 */ /* 0x002ea80000300a00 */
[----:B------:R-:W2:Y:S04]  /*3f0f0*/  LDL.LU.64 R106, [R1+0x6a8] ;  /* 0x0006a800016a7983 */ /* 0x000ea80000300a00 */
[----:B---3--:R-:W3:Y:S04]  /*3f100*/  LDL.LU.64 R100, [R1+0x6c0] ;  /* 0x0006c00001647983 */ /* 0x008ee80000300a00 */
[----:B----4-:R-:W3:Y:S04]  /*3f110*/  LDL.LU.64 R102, [R1+0x6c8] ;  /* 0x0006c80001667983 */ /* 0x010ee80000300a00 */
[----:B------:R-:W4:Y:S04]  /*3f120*/  LDL.LU.64 R96, [R1+0x6d0] ;  /* 0x0006d00001607983 */ /* 0x000f280000300a00 */
[----:B------:R-:W4:Y:S01]  /*3f130*/  LDL.LU.64 R98, [R1+0x6d8] ;  /* 0x0006d80001627983 */ /* 0x000f220000300a00 */
[C---:B-----5:R-:W-:Y:S03]  /*3f140*/  HMMA.1688.F32.TF32 R124, R232.reuse, R16, R92 ;  /* 0x00000010e87c723c */ /* 0x060fe6000008105c */
[----:B------:R-:W5:Y:S04]  /*3f150*/  LDL.LU.64 R92, [R1+0x6e0] ;  /* 0x0006e000015c7983 */ /* 0x000f680000300a00 */
[----:B------:R-:W5:Y:S11]  /*3f160*/  LDL.LU.64 R94, [R1+0x6e8] ;  /* 0x0006e800015e7983 */ /* 0x000f760000300a00 */
[----:B------:R-:W-:Y:S05]  /*3f170*/  @!UPT UIADD3 URZ, URZ, URZ, URZ ;  /* 0x0000003f3f3ff290 */ /* 0x000fea000fffe03f */
[----:B------:R-:W-:Y:S04]  /*3f180*/  STL.64 [R1+0x5a0], R124 ;  /* 0x0005a07c01007387 */ /* 0x000fe80000100a00 */
[----:B------:R2:W-:Y:S02]  /*3f190*/  STL.64 [R1+0x5a8], R126 ;  /* 0x0005a87e01007387 */ /* 0x0005e40000100a00 */
[C---:B--2---:R-:W-:Y:S02]  /*3f1a0*/  HMMA.1688.F32.TF32 R124, R232.reuse, R20, R88 ;  /* 0x00000014e87c723c */ /* 0x044fe40000081058 */
[----:B------:R-:W2:Y:S04]  /*3f1b0*/  LDL.LU.64 R88, [R1+0x710] ;  /* 0x0007100001587983 */ /* 0x000ea80000300a00 */
[----:B------:R-:W2:Y:S02]  /*3f1c0*/  LDL.LU.64 R90, [R1+0x718] ;  /* 0x00071800015a7983 */ /* 0x000ea40000300a00 */
[----:B------:R-:W-:Y:S11]  /*3f1d0*/  HMMA.1688.F32.TF32 R120, R232, R44, R120 ;  /* 0x0000002ce878723c */ /* 0x000ff60000081078 */
[----:B------:R-:W-:Y:S04]  /*3f1e0*/  @!UPT UIADD3 URZ, URZ, URZ, URZ ;  /* 0x0000003f3f3ff290 */ /* 0x000fe8000fffe03f */
[----:B------:R-:W-:Y:S04]  /*3f1f0*/  STL.64 [R1+0x590], R124 ;  /* 0x0005907c01007387 */ /* 0x000fe80000100a00 */
[----:B------:R-:W-:Y:S04]  /*3f200*/  STL.64 [R1+0x598], R126 ;  /* 0x0005987e01007387 */ /* 0x000fe80000100a00 */
[----:B------:R-:W-:Y:S04]  /*3f210*/  LDS R232, [R161+0x500] ;  /* 0x00050000a1e87984 */ /* 0x000fe80000000800 */
[----:B------:R-:W-:Y:S04]  /*3f220*/  LDS R234, [R161+0x2500] ;  /* 0x00250000a1ea7984 */ /* 0x000fe80000000800 */
[----:B------:R-:W-:Y:S04]  /*3f230*/  LDS R233, [R189+0x500] ;  /* 0x00050000bde97984 */ /* 0x000fe80000000800 */
[----:B------:R-:W1:Y:S04]  /*3f240*/  LDS R235, [R189+0x2500] ;  /* 0x00250000bdeb7984 */ /* 0x000e680000000800 */
[----:B------:R-:W-:Y:S04]  /*3f250*/  STL.64 [R1+0x510], R120 ;  /* 0x0005107801007387 */ /* 0x000fe80000100a00 */
[----:B------:R1:W-:Y:S02]  /*3f260*/  STL.64 [R1+0x518], R122 ;  /* 0x0005187a01007387 */ /* 0x0003e40000100a00 */
[C---:B-1----:R-:W-:Y:S08]  /*3f270*/  HMMA.1688.F32.TF32 R120, R236.reuse, R24, R116 ;  /* 0x00000018ec78723c */ /* 0x042ff00000081074 */
[C---:B------:R-:W-:Y:S08]  /*3f280*/  HMMA.1688.F32.TF32 R116, R236.reuse, R4, R112 ;  /* 0x00000004ec74723c */ /* 0x040ff00000081070 */
[C---:B------:R-:W-:Y:S08]  /*3f290*/  HMMA.1688.F32.TF32 R112, R236.reuse, R216, R108 ;  /* 0x000000d8ec70723c */ /* 0x040ff0000008106c */
[C---:B------:R-:W-:Y:S08]  /*3f2a0*/  HMMA.1688.F32.TF32 R108, R236.reuse, R64, R104 ;  /* 0x00000040ec6c723c */ /* 0x040ff00000081068 */
[C---:B---3--:R-:W-:Y:S01]  /*3f2b0*/  HMMA.1688.F32.TF32 R104, R236.reuse, R60, R100 ;  /* 0x0000003cec68723c */ /* 0x048fe20000081064 */
[----:B------:R-:W-:Y:S04]  /*3f2c0*/  STL.64 [R1+0x580], R120 ;  /* 0x0005807801007387 */ /* 0x000fe80000100a00 */
[----:B------:R-:W-:Y:S04]  /*3f2d0*/  STL.64 [R1+0x588], R122 ;  /* 0x0005887a01007387 */ /* 0x000fe80000100a00 */
[----:B------:R-:W-:Y:S04]  /*3f2e0*/  STL.64 [R1+0x680], R116 ;  /* 0x0006807401007387 */ /* 0x000fe80000100a00 */
[----:B------:R-:W-:Y:S01]  /*3f2f0*/  STL.64 [R1+0x688], R118 ;  /* 0x0006887601007387 */ /* 0x000fe20000100a00 */
[C---:B----4-:R-:W-:Y:S03]  /*3f300*/  HMMA.1688.F32.TF32 R100, R236.reuse, R56, R96 ;  /* 0x00000038ec64723c */ /* 0x050fe60000081060 */
[----:B------:R-:W-:Y:S04]  /*3f310*/  STL.64 [R1+0x690], R112 ;  /* 0x0006907001007387 */ /* 0x000fe80000100a00 */
[----:B------:R-:W-:Y:S04]  /*3f320*/  STL.64 [R1+0x698], R114 ;  /* 0x0006987201007387 */ /* 0x000fe80000100a00 */
[----:B------:R-:W-:Y:S04]  /*3f330*/  STL.64 [R1+0x6a0], R108 ;  /* 0x0006a06c01007387 */ /* 0x000fe80000100a00 */
[----:B------:R-:W-:Y:S04]  /*3f340*/  STL.64 [R1+0x6a8], R110 ;  /* 0x0006a86e01007387 */ /* 0x000fe80000100a00 */
[----:B------:R-:W3:Y:S04]  /*3f350*/  LDL.LU.64 R96, [R1+0x720] ;  /* 0x0007200001607983 */ /* 0x000ee80000300a00 */
[----:B------:R-:W-:Y:S04]  /*3f360*/  STL.64 [R1+0x6c0], R104 ;  /* 0x0006c06801007387 */ /* 0x000fe80000100a00 */
[----:B------:R-:W-:Y:S04]  /*3f370*/  STL.64 [R1+0x6c8], R106 ;  /* 0x0006c86a01007387 */ /* 0x000fe80000100a00 */
[----:B------:R-:W3:Y:S04]  /*3f380*/  LDL.LU.64 R98, [R1+0x728] ;  /* 0x0007280001627983 */ /* 0x000ee80000300a00 */
[----:B------:R-:W-:Y:S04]  /*3f390*/  STL.64 [R1+0x6d0], R100 ;  /* 0x0006d06401007387 */ /* 0x000fe80000100a00 */
[----:B------:R5:W-:Y:S02]  /*3f3a0*/  STL.64 [R1+0x6d8], R102 ;  /* 0x0006d86601007387 */ /* 0x000be40000100a00 */
[C---:B-----5:R-:W-:Y:S02]  /*3f3b0*/  HMMA.1688.F32.TF32 R100, R236.reuse, R52, R92 ;  /* 0x00000034ec64723c */ /* 0x060fe4000008105c */
[----:B------:R-:W4:Y:S04]  /*3f3c0*/  LDL.LU.64 R92, [R1+0x750] ;  /* 0x00075000015c7983 */ /* 0x000f280000300a00 */
[----:B------:R-:W4:Y:S11]  /*3f3d0*/  LDL.LU.64 R94, [R1+0x758] ;  /* 0x00075800015e7983 */ /* 0x000f360000300a00 */
        /* <DEDUP_REMOVED lines=23> */
[----:B-1----:R-:W2:Y:S04]  /*3f550*/  LDL.LU.64 R100, [R1+0x1080] ;  /* 0x0010800001647983 */ /* 0x002ea80000300a00 */
[----:B-----5:R-:W5:Y:S01]  /*3f560*/  LDL.LU.64 R102, [R1+0x1088] ;  /* 0x0010880001667983 */ /* 0x020f620000300a00 */
[C---:B---3--:R-:W-:Y:S03]  /*3f570*/  HMMA.1688.F32.TF32 R132, R236.reuse, R36, R96 ;  /* 0x00000024ec84723c */ /* 0x048fe60000081060 */
[----:B------:R-:W3:Y:S04]  /*3f580*/  LDL.LU.64 R96, [R1+0x1070] ;  /* 0x0010700001607983 */ /* 0x000ee80000300a00 */
[----:B------:R-:W3:Y:S11]  /*3f590*/  LDL.LU.64 R98, [R1+0x1078] ;  /* 0x0010780001627983 */ /* 0x000ef60000300a00 */
        /* <DEDUP_REMOVED lines=13> */
[----:B------:R-:W-:Y:S04]  /*3f670*/  STL.64 [R1+0x760], R132 ;  /* 0x0007608401007387 */ /* 0x000fe80000100a00 */
[----:B------:R1:W-:Y:S02]  /*3f680*/  STL.64 [R1+0x768], R134 ;  /* 0x0007688601007387 */ /* 0x0003e40000100a00 */
[C---:B-1----:R-:W-:Y:S08]  /*3f690*/  HMMA.1688.F32.TF32 R132, R236.reuse, R8, R128 ;  /* 0x00000008ec84723c */ /* 0x042ff00000081080 */
[C---:B------:R-:W-:Y:S08]  /*3f6a0*/  HMMA.1688.F32.TF32 R128, R236.reuse, R12, R124 ;  /* 0x0000000cec80723c */ /* 0x040ff0000008107c */
[C---:B------:R-:W-:Y:S08]  /*3f6b0*/  HMMA.1688.F32.TF32 R124, R236.reuse, R16, R120 ;  /* 0x00000010ec7c723c */ /* 0x040ff00000081078 */
[C---:B------:R-:W-:Y:S08]  /*3f6c0*/  HMMA.1688.F32.TF32 R120, R236.reuse, R20, R116 ;  /* 0x00000014ec78723c */ /* 0x040ff00000081074 */
[----:B------:R-:W-:Y:S01]  /*3f6d0*/  HMMA.1688.F32.TF32 R116, R236, R44, R112 ;  /* 0x0000002cec74723c */ /* 0x000fe20000081070 */
[----:B------:R-:W-:Y:S04]  /*3f6e0*/  STL.64 [R1+0x770], R132 ;  /* 0x0007708401007387 */ /* 0x000fe80000100a00 */
[----:B------:R-:W-:Y:S03]  /*3f6f0*/  LDS R236, [R161+0x600] ;  /* 0x00060000a1ec7984 */ /* 0x000fe60000000800 */
[C---:B------:R-:W-:Y:S01]  /*3f700*/  HMMA.1688.F32.TF32 R112, R240.reuse, R24, R108 ;  /* 0x00000018f070723c */ /* 0x040fe2000008106c */
[----:B------:R-:W-:Y:S04]  /*3f710*/  LDS R238, [R161+0x2600] ;  /* 0x00260000a1ee7984 */ /* 0x000fe80000000800 */
[----:B------:R-:W-:Y:S03]  /*3f720*/  LDS R237, [R189+0x600] ;  /* 0x00060000bded7984 */ /* 0x000fe60000000800 */
[C---:B------:R-:W-:Y:S01]  /*3f730*/  HMMA.1688.F32.TF32 R108, R240.reuse, R4, R104 ;  /* 0x00000004f06c723c */ /* 0x040fe20000081068 */
[----:B------:R-:W-:Y:S04]  /*3f740*/  STL.64 [R1+0x778], R134 ;  /* 0x0007788601007387 */ /* 0x000fe80000100a00 */
[----:B------:R-:W-:Y:S04]  /*3f750*/  STL.64 [R1+0x780], R128 ;  /* 0x0007808001007387 */ /* 0x000fe80000100a00 */
[----:B------:R-:W-:Y:S04]  /*3f760*/  STL.64 [R1+0x788], R130 ;  /* 0x0007888201007387 */ /* 0x000fe80000100a00 */
[----:B------:R-:W-:Y:S04]  /*3f770*/  STL.64 [R1+0x790], R124 ;  /* 0x0007907c01007387 */ /* 0x000fe80000100a00 */
[----:B------:R-:W-:Y:S04]  /*3f780*/  STL.64 [R1+0x798], R126 ;  /* 0x0007987e01007387 */ /* 0x000fe80000100a00 */
[----:B------:R-:W-:Y:S04]  /*3f790*/  STL.64 [R1+0x7b0], R120 ;  /* 0x0007b07801007387 */ /* 0x000fe80000100a00 */
[----:B------:R-:W-:Y:S01]  /*3f7a0*/  STL.64 [R1+0x7b8], R122 ;  /* 0x0007b87a01007387 */ /* 0x000fe20000100a00 */
[C---:B-----5:R-:W-:Y:S03]  /*3f7b0*/  HMMA.1688.F32.TF32 R104, R240.reuse, R216, R100 ;  /* 0x000000d8f068723c */ /* 0x060fe60000081064 */
[----:B------:R-:W-:Y:S04]  /*3f7c0*/  STL.64 [R1+0x7a0], R116 ;  /* 0x0007a07401007387 */ /* 0x000fe80000100a00 */
[----:B------:R-:W-:Y:S04]  /*3f7d0*/  STL.64 [R1+0x7a8], R118 ;  /* 0x0007a87601007387 */ /* 0x000fe80000100a00 */
[----:B------:R-:W-:Y:S04]  /*3f7e0*/  STL.64 [R1+0x7c0], R112 ;  /* 0x0007c07001007387 */ /* 0x000fe80000100a00 */
[----:B------:R-:W-:Y:S04]  /*3f7f0*/  STL.64 [R1+0x7c8], R114 ;  /* 0x0007c87201007387 */ /* 0x000fe80000100a00 */
[----:B------:R-:W5:Y:S04]  /*3f800*/  LDL.LU.64 R100, [R1+0x830] ;  /* 0x0008300001647983 */ /* 0x000f680000300a00 */
[----:B------:R-:W-:Y:S04]  /*3f810*/  STL.64 [R1+0x7d0], R108 ;  /* 0x0007d06c01007387 */ /* 0x000fe80000100a00 */
[----:B------:R-:W-:Y:S04]  /*3f820*/  STL.64 [R1+0x7d8], R110 ;  /* 0x0007d86e01007387 */ /* 0x000fe80000100a00 */
[----:B------:R-:W5:Y:S04]  /*3f830*/  LDL.LU.64 R102, [R1+0x838] ;  /* 0x0008380001667983 */ /* 0x000f680000300a00 */
[----:B------:R1:W-:Y:S04]  /*3f840*/  STL.64 [R1+0x7e0], R104 ;  /* 0x0007e06801007387 */ /* 0x0003e80000100a00 */
[----:B------:R1:W-:Y:S04]  /*3f850*/  STL.64 [R1+0x7e8], R106 ;  /* 0x0007e86a01007387 */ /* 0x0003e80000100a00 */
[----:B------:R-:W-:Y:S04]  /*3f860*/  LDS R239, [R189+0x2600] ;  /* 0x00260000bdef7984 */ /* 0x000fe80000000800 */
[----:B-1----:R-:W5:Y:S04]  /*3f870*/  LDL.LU.64 R104, [R1+0x1040] ;  /* 0x0010400001687983 */ /* 0x002f680000300a00 */
[----:B------:R-:W5:Y:S01]  /*3f880*/  LDL.LU.64 R106, [R1+0x1048] ;  /* 0x00104800016a7983 */ /* 0x000f620000300a00 */
[C---:B---3--:R-:W-:Y:S08]  /*3f890*/  HMMA.1688.F32.TF32 R96, R240.reuse, R64, R96 ;  /* 0x00000040f060723c */ /* 0x048ff00000081060 */
[C---:B----4-:R-:W-:Y:S11]  /*3f8a0*/  HMMA.1688.F32.TF32 R92, R240.reuse, R60, R92 ;  /* 0x0000003cf05c723c */ /* 0x050ff6000008105c */
[----:B------:R-:W-:Y:S04]  /*3f8b0*/  @!UPT UIADD3 URZ, URZ, URZ, URZ ;  /* 0x0000003f3f3ff290 */ /* 0x000fe8000fffe03f */
[----:B------:R1:W-:Y:S04]  /*3f8c0*/  STL.64 [R1+0x7f0], R96 ;  /* 0x0007f06001007387 */ /* 0x0003e80000100a00 */
[----:B------:R3:W-:Y:S04]  /*3f8d0*/  STL.64 [R1+0x7f8], R98 ;  /* 0x0007f86201007387 */ /* 0x0007e80000100a00 */
[----:B------:R-:W4:Y:S04]  /*3f8e0*/  LDL.LU.64 R120, [R1+0x1030] ;  /* 0x0010300001787983 */ /* 0x000f280000300a00 */
[----:B------:R-:W4:Y:S04]  /*3f8f0*/  LDL.LU.64 R122, [R1+0x1038] ;  /* 0x00103800017a7983 */ /* 0x000f280000300a00 */
[----:B------:R2:W-:Y:S04]  /*3f900*/  STL.64 [R1+0x800], R92 ;  /* 0x0008005c01007387 */ /* 0x0005e80000100a00 */
[----:B------:R2:W-:Y:S04]  /*3f910*/  STL.64 [R1+0x808], R94 ;  /* 0x0008085e01007387 */ /* 0x0005e80000100a00 */
[----:B-1----:R-:W4:Y:S04]  /*3f920*/  LDL.LU.64 R96, [R1+0x1020] ;  /* 0x0010200001607983 */ /* 0x002f280000300a00 */
[----:B---3--:R-:W3:Y:S01]  /*3f930*/  LDL.LU.64 R98, [R1+0x1028] ;  /* 0x0010280001627983 */ /* 0x008ee20000300a00 */
[C---:B--2---:R-:W-:Y:S11]  /*3f940*/  HMMA.1688.F32.TF32 R88, R240.reuse, R56, R88 ;  /* 0x00000038f058723c */ /* 0x044ff60000081058 */
[----:B------:R-:W-:Y:S11]  /*3f950*/  @!UPT UIADD3 URZ, URZ, URZ, URZ ;  /* 0x0000003f3f3ff290 */ /* 0x000ff6000fffe03f */
[----:B------:R-:W-:Y:S01]  /*3f960*/  @!UPT UIADD3 URZ, URZ, URZ, URZ ;  /* 0x0000003f3f3ff290 */ /* 0x000fe2000fffe03f */
[----:B------:R1:W-:Y:S04]  /*3f970*/  STL.64 [R1+0x810], R88 ;  /* 0x0008105801007387 */ /* 0x0003e80000100a00 */
[----:B------:R2:W-:Y:S04]  /*3f980*/  STL.64 [R1+0x818], R90 ;  /* 0x0008185a01007387 */ /* 0x0005e80000100a00 */
[----:B------:R-:W3:Y:S04]  /*3f990*/  LDL.LU.64 R92, [R1+0x1010] ;  /* 0x00101000015c7983 */ /* 0x000ee80000300a00 */
[----:B------:R-:W3:Y:S04]  /*3f9a0*/  LDL.LU.64 R94, [R1+0x1018] ;  /* 0x00101800015e7983 */ /* 0x000ee80000300a00 */
[----:B------:R-:W3:Y:S04]  /*3f9b0*/  LDL.LU.64 R116, [R1+0x8a0] ;  /* 0x0008a00001747983 */ /* 0x000ee80000300a00 */
[----:B------:R-:W3:Y:S04]  /*3f9c0*/  LDL.LU.64 R118, [R1+0x8a8] ;  /* 0x0008a80001767983 */ /* 0x000ee80000300a00 */
[----:B------:R-:W3:Y:S04]  /*3f9d0*/  LDL.LU.64 R112, [R1+0x10c0] ;  /* 0x0010c00001707983 */ /* 0x000ee80000300a00 */
[----:B------:R-:W3:Y:S04]  /*3f9e0*/  LDL.LU.64 R114, [R1+0x10c8] ;  /* 0x0010c80001727983 */ /* 0x000ee80000300a00 */
[----:B------:R-:W3:Y:S04]  /*3f9f0*/  LDL.LU.64 R108, [R1+0x10b0] ;  /* 0x0010b000016c7983 */ /* 0x000ee80000300a00 */
[----:B------:R-:W3:Y:S04]  /*3fa00*/  LDL.LU.64 R110, [R1+0x10b8] ;  /* 0x0010b800016e7983 */ /* 0x000ee80000300a00 */
[----:B-1----:R-:W3:Y:S04]  /*3fa10*/  LDL.LU.64 R88, [R1+0x10e0] ;  /* 0x0010e00001587983 */ /* 0x002ee80000300a00 */
[----:B--2---:R-:W2:Y:S01]  /*3fa20*/  LDL.LU.64 R90, [R1+0x10e8] ;  /* 0x0010e800015a7983 */ /* 0x004ea20000300a00 */
[C---:B-----5:R-:W-:Y:S03]  /*3fa30*/  HMMA.1688.F32.TF32 R124, R240.reuse, R52, R100 ;  /* 0x00000034f07c723c */ /* 0x060fe60000081064 */
[----:B------:R-:W5:Y:S04]  /*3fa40*/  LDL.LU.64 R100, [R1+0x10d0] ;  /* 0x0010d00001647983 */ /* 0x000f680000300a00 */
[----:B------:R-:W5:Y:S11]  /*3fa50*/  LDL.LU.64 R102, [R1+0x10d8] ;  /* 0x0010d80001667983 */ /* 0x000f760000300a00 */
[----:B------:R-:W-:Y:S05]  /*3fa60*/  @!UPT UIADD3 URZ, URZ, URZ, URZ ;  /* 0x0000003f3f3ff290 */ /* 0x000fea000fffe03f */
        /* <DEDUP_REMOVED lines=8> */
[C---:B----4-:R-:W-:Y:S08]  /*3faf0*/  HMMA.1688.F32.TF32 R124, R240.reuse, R36, R120 ;  /* 0x00000024f07c723c */ /* 0x050ff00000081078 */
[C---:B---3--:R-:W-:Y:S01]  /*3fb00*/  HMMA.1688.F32.TF32 R120, R240.reuse, R32, R96 ;  /* 0x00000020f078723c */ /* 0x048fe20000081060 */
[----:B------:R-:W3:Y:S11]  /*3fb10*/  LDL.LU.64 R96, [R1+0x9b0] ;  /* 0x0009b00001607983 */ /* 0x000ef60000300a00 */
[----:B------:R-:W-:Y:S03]  /*3fb20*/  @!UPT UIADD3 URZ, URZ, URZ, URZ ;  /* 0x0000003f3f3ff290 */ /* 0x000fe6000fffe03f */
[----:B------:R-:W-:Y:S04]  /*3fb30*/  STL.64 [R1+0x850], R124 ;  /* 0x0008507c01007387 */ /* 0x000fe80000100a00 */
[----:B------:R-:W-:Y:S04]  /*3fb40*/  STL.64 [R1+0x858], R126 ;  /* 0x0008587e01007387 */ /* 0x000fe80000100a00 */
[----:B------:R-:W3:Y:S04]  /*3fb50*/  LDL.LU.64 R98, [R1+0x9b8] ;  /* 0x0009b80001627983 */ /* 0x000ee80000300a00 */
[----:B------:R-:W-:Y:S04]  /*3fb60*/  STL.64 [R1+0x8d0], R120 ;  /* 0x0008d07801007387 */ /* 0x000fe80000100a00 */
[----:B------:R1:W-:Y:S02]  /*3fb70*/  STL.64 [R1+0x8d8], R122 ;  /* 0x0008d87a01007387 */ /* 0x0003e40000100a00 */
[C---:B-1----:R-:W-:Y:S02]  /*3fb80*/  HMMA.1688.F32.TF32 R120, R240.reuse, R28, R92 ;  /* 0x0000001cf078723c */ /* 0x042fe4000008105c */
[----:B------:R-:W4:Y:S04]  /*3fb90*/  LDL.LU.64 R92, [R1+0x9a0] ;  /* 0x0009a000015c7983 */ /* 0x000f280000300a00 */
[----:B------:R-:W4:Y:S11]  /*3fba0*/  LDL.LU.64 R94, [R1+0x9a8] ;  /* 0x0009a800015e7983 */ /* 0x000f360000300a00 */
[----:B------:R-:W-:Y:S06]  /*3fbb0*/  @!UPT UIADD3 URZ, URZ, URZ, URZ ;  /* 0x0000003f3f3ff290 */ /* 0x000fec000fffe03f */
[----:B------:R-:W-:Y:S04]  /*3fbc0*/  STL.64 [R1+0x8c0], R120 ;  /* 0x0008c07801007387 */ /* 0x000fe80000100a00 */
[----:B------:R1:W-:Y:S02]  /*3fbd0*/  STL.64 [R1+0x8c8], R122 ;  /* 0x0008c87a01007387 */ /* 0x0003e40000100a00 */
[C---:B-1----:R-:W-:Y:S08]  /*3fbe0*/  HMMA.1688.F32.TF32 R120, R240.reuse, R8, R116 ;  /* 0x00000008f078723c */ /* 0x042ff00000081074 */
[C---:B------:R-:W-:Y:S08]  /*3fbf0*/  HMMA.1688.F32.TF32 R116, R240.reuse, R12, R112 ;  /* 0x0000000cf074723c */ /* 0x040ff00000081070 */
[C---:B------:R-:W-:Y:S07]  /*3fc00*/  HMMA.1688.F32.TF32 R112, R240.reuse, R16, R108 ;  /* 0x00000010f070723c */ /* 0x040fee000008106c */
[----:B------:R-:W-:Y:S01]  /*3fc10*/  STL.64 [R1+0x8b0], R120 ;  /* 0x0008b07801007387 */ /* 0x000fe20000100a00 */
[C---:B--2---:R-:W-:Y:S03]  /*3fc20*/  HMMA.1688.F32.TF32 R108, R240.reuse, R20, R88 ;  /* 0x00000014f06c723c */ /* 0x044fe60000081058 */
        /* <DEDUP_REMOVED lines=8> */
[----:B------:R5:W-:Y:S02]  /*3fcb0*/  STL.64 [R1+0x888], R110 ;  /* 0x0008886e01007387 */ /* 0x000be40000100a00 */
[----:B-----5:R-:W-:Y:S02]  /*3fcc0*/  HMMA.1688.F32.TF32 R108, R240, R44, R100 ;  /* 0x0000002cf06c723c */ /* 0x020fe40000081064 */
[----:B------:R-:W5:Y:S04]  /*3fcd0*/  LDL.LU.64 R100, [R1+0xe90] ;  /* 0x000e900001647983 */ /* 0x000f680000300a00 */
[----:B------:R-:W5:Y:S04]  /*3fce0*/  LDL.LU.64 R102, [R1+0xe98] ;  /* 0x000e980001667983 */ /* 0x000f680000300a00 */
[----:B------:R-:W-:Y:S04]  /*3fcf0*/  LDS R240, [R161+0x580] ;  /* 0x00058000a1f07984 */ /* 0x000fe80000000800 */
[----:B------:R-:W-:Y:S04]  /*3fd00*/  LDS R242, [R161+0x2580] ;  /* 0x00258000a1f27984 */ /* 0x000fe80000000800 */
[----:B------:R-:W-:Y:S04]  /*3fd10*/  LDS R241, [R189+0x580] ;  /* 0x00058000bdf17984 */ /* 0x000fe80000000800 */
[----:B------:R-:W1:Y:S01]  /*3fd20*/  LDS R243, [R189+0x2580] ;  /* 0x00258000bdf37984 */ /* 0x000e620000000800 */
[C---:B------:R-:W-:Y:S03]  /*3fd30*/  HMMA.1688.F32.TF32 R104, R232.reuse, R24, R104 ;  /* 0x00000018e868723c */ /* 0x040fe60000081068 */
[----:B------:R-:W-:Y:S04]  /*3fd40*/  STL.64 [R1+0x860], R108 ;  /* 0x0008606c01007387 */ /* 0x000fe80000100a00 */
[----:B------:R-:W-:Y:S11]  /*3fd50*/  STL.64 [R1+0x868], R110 ;  /* 0x0008686e01007387 */ /* 0x000ff60000100a00 */
[----:B------:R-:W-:Y:S05]  /*3fd60*/  @!UPT UIADD3 URZ, URZ, URZ, URZ ;  /* 0x0000003f3f3ff290 */ /* 0x000fea000fffe03f */
[----:B------:R3:W-:Y:S01]  /*3fd70*/  STL [R1+0x9d0], R104 ;  /* 0x0009d06801007387 */ /* 0x0007e20000100800 */
[----:B------:R-:W-:Y:S01]  /*3fd80*/  IMAD.MOV.U32 R252, RZ, RZ, R105 ;  /* 0x000000fffffc7224 */ /* 0x000fe200078e0069 */
[----:B------:R-:W-:Y:S01]  /*3fd90*/  MOV R191, R106 ;  /* 0x0000006a00bf7202 */ /* 0x000fe20000000f00 */
[----:B------:R-:W-:Y:S02]  /*3fda0*/  IMAD.MOV.U32 R190, RZ, RZ, R107 ;  /* 0x000000ffffbe7224 */ /* 0x000fe400078e006b */
[C---:B---3--:R-:W-:Y:S01]  /*3fdb0*/  HMMA.1688.F32.TF32 R104, R232.reuse, R4, R96 ;  /* 0x00000004e868723c */ /* 0x048fe20000081060 */
[----:B------:R-:W3:Y:S04]  /*3fdc0*/  LDL.LU.64 R96, [R1+0xe80] ;  /* 0x000e800001607983 */ /* 0x000ee80000300a00 */
[----:B------:R-:W3:Y:S11]  /*3fdd0*/  LDL.LU.64 R98, [R1+0xe88] ;  /* 0x000e880001627983 */ /* 0x000ef60000300a00 */
[----:B------:R-:W-:Y:S07]  /*3fde0*/  @!UPT UIADD3 URZ, URZ, URZ, URZ ;  /* 0x0000003f3f3ff290 */ /* 0x000fee000fffe03f */
        /* <DEDUP_REMOVED lines=10> */
[----:B------:R-:W2:Y:S02]  /*3fe90*/  LDL.LU.64 R90, [R1+0xbe8] ;  /* 0x000be800015a7983 */ /* 0x000ea40000300a00 */
[C---:B-----5:R-:W-:Y:S11]  /*3fea0*/  HMMA.1688.F32.TF32 R100, R232.reuse, R60, R100 ;  /* 0x0000003ce864723c */ /* 0x060ff60000081064 */
[----:B------:R-:W-:Y:S04]  /*3feb0*/  @!UPT UIADD3 URZ, URZ, URZ, URZ ;  /* 0x0000003f3f3ff290 */ /* 0x000fe8000fffe03f */
[----:B------:R5:W-:Y:S04]  /*3fec0*/  STL.64 [R1+0x9a0], R104 ;  /* 0x0009a06801007387 */ /* 0x000be80000100a00 */
[----:B------:R1:W-:Y:S04]  /*3fed0*/  STL.64 [R1+0x9a8], R106 ;  /* 0x0009a86a01007387 */ /* 0x0003e80000100a00 */
[----:B------:R-:W2:Y:S04]  /*3fee0*/  LDL.LU.64 R112, [R1+0xbd0] ;  /* 0x000bd00001707983 */ /* 0x000ea80000300a00 */
[----:B------:R-:W2:Y:S04]  /*3fef0*/  LDL.LU.64 R114, [R1+0xbd8] ;  /* 0x000bd80001727983 */ /* 0x000ea80000300a00 */
[----:B------:R-:W2:Y:S04]  /*3ff00*/  LDL.LU.64 R108, [R1+0xee0] ;  /* 0x000ee000016c7983 */ /* 0x000ea80000300a00 */
[----:B------:R-:W2:Y:S04]  /*3ff10*/  LDL.LU.64 R110, [R1+0xee8] ;  /* 0x000ee800016e7983 */ /* 0x000ea80000300a00 */
[----:B------:R1:W-:Y:S04]  /*3ff20*/  STL.64 [R1+0x990], R100 ;  /* 0x0009906401007387 */ /* 0x0003e80000100a00 */
[----:B------:R1:W-:Y:S04]  /*3ff30*/  STL.64 [R1+0x998], R102 ;  /* 0x0009986601007387 */ /* 0x0003e80000100a00 */
[----:B-----5:R-:W5:Y:S04]  /*3ff40*/  LDL.LU.64 R104, [R1+0xed0] ;  /* 0x000ed00001687983 */ /* 0x020f680000300a00 */
[----:B-1----:R-:W5:Y:S04]  /*3ff50*/  LDL.LU.64 R106, [R1+0xed8] ;  /* 0x000ed800016a7983 */ /* 0x002f680000300a00 */
[----:B------:R-:W5:Y:S04]  /*3ff60*/  LDL.LU.64 R100, [R1+0xec0] ;  /* 0x000ec00001647983 */ /* 0x000f680000300a00 */
[----:B------:R-:W5:Y:S01]  /*3ff70*/  LDL.LU.64 R102, [R1+0xec8] ;  /* 0x000ec80001667983 */ /* 0x000f620000300a00 */
        /* <DEDUP_REMOVED lines=15> */
[C---:B------:R-:W-:Y:S08]  /*40070*/  HMMA.1688.F32.TF32 R112, R232.reuse, R36, R112 ;  /* 0x00000024e870723c */ /* 0x040ff00000081070 */
[C---:B------:R-:W-:Y:S08]  /*40080*/  HMMA.1688.F32.TF32 R108, R232.reuse, R32, R108 ;  /* 0x00000020e86c723c */ /* 0x040ff0000008106c */
[C---:B-----5:R-:W-:Y:S01]  /*40090*/  HMMA.1688.F32.TF32 R104, R232.reuse, R28, R104 ;  /* 0x0000001ce868723c */ /* 0x060fe20000081068 */
[----:B------:R1:W-:Y:S04]  /*400a0*/  STL.64 [R1+0x960], R116 ;  /* 0x0009607401007387 */ /* 0x0003e80000100a00 */
[----:B------:R5:W-:Y:S04]  /*400b0*/  STL.64 [R1+0x968], R118 ;  /* 0x0009687601007387 */ /* 0x000be80000100a00 */
[----:B------:R1:W-:Y:S01]  /*400c0*/  STL.64 [R1+0x950], R112 ;  /* 0x0009507001007387 */ /* 0x0003e20000100a00 */
[C---:B------:R-:W-:Y:S03]  /*400d0*/  HMMA.1688.F32.TF32 R100, R232.reuse, R8, R100 ;  /* 0x00000008e864723c */ /* 0x040fe60000081064 */
[----:B------:R1:W-:Y:S04]  /*400e0*/  STL.64 [R1+0x958], R114 ;  /* 0x0009587201007387 */ /* 0x0003e80000100a00 */
[----:B------:R1:W-:Y:S04]  /*400f0*/  STL.64 [R1+0x940], R108 ;  /* 0x0009406c01007387 */ /* 0x0003e80000100a00 */
[----:B------:R1:W-:Y:S04]  /*40100*/  STL.64 [R1+0x948], R110 ;  /* 0x0009486e01007387 */ /* 0x0003e80000100a00 */
[----:B------:R-:W2:Y:S04]  /*40110*/  LDL.LU.64 R120, [R1+0xff0] ;  /* 0x000ff00001787983 */ /* 0x000ea80000300a00 */
[----:B------:R-:W-:Y:S04]  /*40120*/  STL.64 [R1+0x930], R104 ;  /* 0x0009306801007387 */ /* 0x000fe80000100a00 */
[----:B------:R-:W-:Y:S04]  /*40130*/  STL.64 [R1+0x938], R106 ;  /* 0x0009386a01007387 */ /* 0x000fe80000100a00 */
[----:B------:R-:W2:Y:S04]  /*40140*/  LDL.LU.64 R122, [R1+0xff8] ;  /* 0x000ff800017a7983 */ /* 0x000ea80000300a00 */
[----:B------:R-:W-:Y:S04]  /*40150*/  STL.64 [R1+0x920], R100 ;  /* 0x0009206401007387 */ /* 0x000fe80000100a00 */
[----:B------:R-:W-:Y:S04]  /*40160*/  STL.64 [R1+0x928], R102 ;  /* 0x0009286601007387 */ /* 0x000fe80000100a00 */
[----:B-1----:R-:W2:Y:S04]  /*40170*/  LDL.LU.64 R116, [R1+0x8e0] ;  /* 0x0008e00001747983 */ /* 0x002ea80000300a00 */
[----:B-----5:R-:W5:Y:S01]  /*40180*/  LDL.LU.64 R118, [R1+0x8e8] ;  /* 0x0008e80001767983 */ /* 0x020f620000300a00 */
[C---:B---3--:R-:W-:Y:S11]  /*40190*/  HMMA.1688.F32.TF32 R96, R232.reuse, R12, R96 ;  /* 0x0000000ce860723c */ /* 0x048ff60000081060 */
[----:B------:R-:W-:Y:S11]  /*401a0*/  @!UPT UIADD3 URZ, URZ, URZ, URZ ;  /* 0x0000003f3f3ff290 */ /* 0x000ff6000fffe03f */
[----:B------:R-:W-:Y:S01]  /*401b0*/  @!UPT UIADD3 URZ, URZ, URZ, URZ ;  /* 0x0000003f3f3ff290 */ /* 0x000fe2000fffe03f */
[----:B------:R1:W-:Y:S04]  /*401c0*/  STL.64 [R1+0x910], R96 ;  /* 0x0009106001007387 */ /* 0x0003e80000100a00 */
[----:B------:R3:W-:Y:S04]  /*401d0*/  STL.64 [R1+0x918], R98 ;  /* 0x0009186201007387 */ /* 0x0007e80000100a00 */
[----:B------:R-:W5:Y:S04]  /*401e0*/  LDL.LU.64 R112, [R1+0x9e0] ;  /* 0x0009e00001707983 */ /* 0x000f680000300a00 */
[----:B------:R-:W5:Y:S01]  /*401f0*/  LDL.LU.64 R114, [R1+0x9e8] ;  /* 0x0009e80001727983 */ /* 0x000f620000300a00 */
[C---:B----4-:R-:W-:Y:S11]  /*40200*/  HMMA.1688.F32.TF32 R92, R232.reuse, R16, R92 ;  /* 0x00000010e85c723c */ /* 0x050ff6000008105c */
[----:B------:R-:W-:Y:S11]  /*40210*/  @!UPT UIADD3 URZ, URZ, URZ, URZ ;  /* 0x0000003f3f3ff290 */ /* 0x000ff6000fffe03f */
[----:B------:R-:W-:Y:S01]  /*40220*/  @!UPT UIADD3 URZ, URZ, URZ, URZ ;  /* 0x0000003f3f3ff290 */ /* 0x000fe2000fffe03f */
[----:B------:R4:W-:Y:S04]  /*40230*/  STL.64 [R1+0x900], R92 ;  /* 0x0009005c01007387 */ /* 0x0009e80000100a00 */
[----:B------:R1:W-:Y:S04]  /*40240*/  STL.64 [R1+0x908], R94 ;  /* 0x0009085e01007387 */ /* 0x0003e80000100a00 */
[----:B------:R-:W5:Y:S04]  /*40250*/  LDL.LU.64 R108, [R1+0x9f0] ;  /* 0x0009f000016c7983 */ /* 0x000f680000300a00 */
[----:B------:R-:W5:Y:S01]  /*40260*/  LDL.LU.64 R110, [R1+0x9f8] ;  /* 0x0009f800016e7983 */ /* 0x000f620000300a00 */
[C---:B--2---:R-:W-:Y:S11]  /*40270*/  HMMA.1688.F32.TF32 R88, R232.reuse, R20, R88 ;  /* 0x00000014e858723c */ /* 0x044ff60000081058 */
[----:B------:R-:W-:Y:S11]  /*40280*/  @!UPT UIADD3 URZ, URZ, URZ, URZ ;  /* 0x0000003f3f3ff290 */ /* 0x000ff6000fffe03f */
[----:B------:R-:W-:Y:S01]  /*40290*/  @!UPT UIADD3 URZ, URZ, URZ, URZ ;  /* 0x0000003f3f3ff290 */ /* 0x000fe2000fffe03f */
[----:B------:R2:W-:Y:S04]  /*402a0*/  STL.64 [R1+0x8f0], R88 ;  /* 0x0008f05801007387 */ /* 0x0005e80000100a00 */
[----:B------:R2:W-:Y:S04]  /*402b0*/  STL.64 [R1+0x8f8], R90 ;  /* 0x0008f85a01007387 */ /* 0x0005e80000100a00 */
[----:B-1----:R-:W5:Y:S04]  /*402c0*/  LDL.LU.64 R96, [R1+0xa00] ;  /* 0x000a000001607983 */ /* 0x002f680000300a00 */
[----:B---3--:R-:W3:Y:S04]  /*402d0*/  LDL.LU.64 R98, [R1+0xa08] ;  /* 0x000a080001627983 */ /* 0x008ee80000300a00 */
[----:B------:R-:W3:Y:S04]  /*402e0*/  LDL.LU.64 R104, [R1+0xa10] ;  /* 0x000a100001687983 */ /* 0x000ee80000300a00 */
[----:B------:R-:W3:Y:S04]  /*402f0*/  LDL.LU.64 R106, [R1+0xa18] ;  /* 0x000a1800016a7983 */ /* 0x000ee80000300a00 */
[----:B----4-:R-:W4:Y:S04]  /*40300*/  LDL.LU.64 R92, [R1+0xa20] ;  /* 0x000a2000015c7983 */ /* 0x010f280000300a00 */
[----:B------:R-:W4:Y:S04]  /*40310*/  LDL.LU.64 R94, [R1+0xa28] ;  /* 0x000a2800015e7983 */ /* 0x000f280000300a00 */
[----:B------:R-:W4:Y:S04]  /*40320*/  LDL.LU.64 R100, [R1+0xa30] ;  /* 0x000a300001647983 */ /* 0x000f280000300a00 */
[----:B------:R-:W4:Y:S04]  /*40330*/  LDL.LU.64 R102, [R1+0xa38] ;  /* 0x000a380001667983 */ /* 0x000f280000300a00 */
[----:B--2---:R-:W2:Y:S04]  /*40340*/  LDL.LU.64 R88, [R1+0xa40] ;  /* 0x000a400001587983 */ /* 0x004ea80000300a00 */
[----:B------:R-:W2:Y:S01]  /*40350*/  LDL.LU.64 R90, [R1+0xa48] ;  /* 0x000a4800015a7983 */ /* 0x000ea20000300a00 */
[----:B------:R-:W-:Y:S03]  /*40360*/  HMMA.1688.F32.TF32 R120, R232, R44, R120 ;  /* 0x0000002ce878723c */ /* 0x000fe60000081078 */
[----:B------:R-:W-:Y:S04]  /*40370*/  LDS R232, [R161+0x680] ;  /* 0x00068000a1e87984 */ /* 0x000fe80000000800 */
[----:B------:R-:W-:Y:S04]  /*40380*/  LDS R234, [R161+0x2680] ;  /* 0x00268000a1ea7984 */ /* 0x000fe80000000800 */
[----:B------:R-:W-:Y:S04]  /*40390*/  LDS R233, [R189+0x680] ;  /* 0x00068000bde97984 */ /* 0x000fe80000000800 */
[----:B------:R-:W1:Y:S08]  /*403a0*/  LDS R235, [R189+0x2680] ;  /* 0x00268000bdeb7984 */ /* 0x000e700000000800 */
[----:B------:R-:W-:Y:S04]  /*403b0*/  STL.64 [R1+0x870], R120 ;  /* 0x0008707801007387 */ /* 0x000fe80000100a00 */
[----:B------:R5:W-:Y:S02]  /*403c0*/  STL.64 [R1+0x878], R122 ;  /* 0x0008787a01007387 */ /* 0x000be40000100a00 */
[C---:B-----5:R-:W-:Y:S08]  /*403d0*/  HMMA.1688.F32.TF32 R120, R240.reuse, R24, R116 ;  /* 0x00000018f078723c */ /* 0x060ff00000081074 */
[C---:B------:R-:W-:Y:S11]  /*403e0*/  HMMA.1688.F32.TF32 R116, R240.reuse, R4, R112 ;  /* 0x00000004f074723c */ /* 0x040ff60000081070 */
[----:B------:R-:W-:Y:S04]  /*403f0*/  @!UPT UIADD3 URZ, URZ, URZ, URZ ;  /* 0x0000003f3f3ff290 */ /* 0x000fe8000fffe03f */
[----:B------:R-:W-:Y:S04]  /*40400*/  STL.64 [R1+0x8e0], R120 ;  /* 0x0008e07801007387 */ /* 0x000fe80000100a00 */
[----:B------:R-:W-:Y:S04]  /*40410*/  STL.64 [R1+0x8e8], R122 ;  /* 0x0008e87a01007387 */ /* 0x000fe80000100a00 */
[----:B------:R-:W-:Y:S04]  /*40420*/  STL.64 [R1+0x9e0], R116 ;  /* 0x0009e07401007387 */ /* 0x000fe80000100a00 */
[----:B------:R-:W-:Y:S01]  /*40430*/  STL.64 [R1+0x9e8], R118 ;  /* 0x0009e87601007387 */ /* 0x000fe20000100a00 */
[C---:B------:R-:W-:Y:S08]  /*40440*/  HMMA.1688.F32.TF32 R112, R240.reuse, R216, R108 ;  /* 0x000000d8f070723c */ /* 0x040ff0000008106c */
        /* <DEDUP_REMOVED lines=8> */
[C---:B-----5:R-:W-:Y:S08]  /*404d0*/  HMMA.1688.F32.TF32 R108, R240.reuse, R60, R104 ;  /* 0x0000003cf06c723c */ /* 0x060ff00000081068 */
[C---:B----4-:R-:W-:Y:S01]  /*404e0*/  HMMA.1688.F32.TF32 R104, R240.reuse, R56, R92 ;  /* 0x00000038f068723c */ /* 0x050fe2000008105c */
[----:B------:R-:W3:Y:S07]  /*404f0*/  LDL.LU.64 R92, [R1+0xa70] ;  /* 0x000a7000015c7983 */ /* 0x000eee0000300a00 */
[C---:B------:R-:W-:Y:S07]  /*40500*/  HMMA.1688.F32.TF32 R100, R240.reuse, R52, R100 ;  /* 0x00000034f064723c */ /* 0x040fee0000081064 */
[----:B------:R5:W-:Y:S01]  /*40510*/  STL.64 [R1+0xa10], R108 ;  /* 0x000a106c01007387 */ /* 0x000be20000100a00 */
[----:B--2---:R-:W-:Y:S03]  /*40520*/  HMMA.1688.F32.TF32 R88, R240, R48, R88 ;  /* 0x00000030f058723c */ /* 0x004fe60000081058 */
[----:B------:R2:W-:Y:S04]  /*40530*/  STL.64 [R1+0xa18], R110 ;  /* 0x000a186e01007387 */ /* 0x0005e80000100a00 */
[----:B------:R-:W3:Y:S04]  /*40540*/  LDL.LU.64 R94, [R1+0xa78] ;  /* 0x000a7800015e7983 */ /* 0x000ee80000300a00 */
[----:B------:R1:W-:Y:S04]  /*40550*/  STL.64 [R1+0xa20], R104 ;  /* 0x000a206801007387 */ /* 0x0003e80000100a00 */
[----:B------:R1:W-:Y:S04]  /*40560*/  STL.64 [R1+0xa28], R106 ;  /* 0x000a286a01007387 */ /* 0x0003e80000100a00 */
[----:B------:R1:W-:Y:S04]  /*40570*/  STL.64 [R1+0xa30], R100 ;  /* 0x000a306401007387 */ /* 0x0003e80000100a00 */
[----:B------:R1:W-:Y:S01]  /*40580*/  STL.64 [R1+0xa38], R102 ;  /* 0x000a386601007387 */ /* 0x0003e20000100a00 */
[----:B------:R-:W-:Y:S01]  /*40590*/  IMAD.MOV.U32 R163, RZ, RZ, R88 ;  /* 0x000000ffffa37224 */ /* 0x000fe200078e0058 */
[----:B------:R-:W-:Y:S01]  /*405a0*/  MOV R162, R89 ;  /* 0x0000005900a27202 */ /* 0x000fe20000000f00 */
[----:B------:R-:W-:Y:S01]  /*405b0*/  IMAD.MOV.U32 R2, RZ, RZ, R90 ;  /* 0x000000ffff027224 */ /* 0x000fe200078e005a */
[----:B------:R-:W3:Y:S01]  /*405c0*/  LDL.LU.64 R88, [R1+0xa80] ;  /* 0x000a800001587983 */ /* 0x000ee20000300a00 */
[----:B------:R-:W-:-:S03]  /*405d0*/  IMAD.MOV.U32 R0, RZ, RZ, R91 ;  /* 0x000000ffff007224 */ /* 0x000fc600078e005b */
[----:B------:R-:W3:Y:S04]  /*405e0*/  LDL.LU.64 R90, [R1+0xa88] ;  /* 0x000a8800015a7983 */ /* 0x000ee80000300a00 */
[----:B------:R-:W-:Y:S04]  /*405f0*/  STL [R1+0x4e04], R0 ;  /* 0x004e040001007387 */ /* 0x000fe80000100800 */
[----:B------:R-:W-:Y:S04]  /*40600*/  STL [R1+0x4e00], R2 ;  /* 0x004e000201007387 */ /* 0x000fe80000100800 */
[----:B------:R-:W-:Y:S04]  /*40610*/  STL [R1+0x4dfc], R162 ;  /* 0x004dfca201007387 */ /* 0x000fe80000100800 */
[----:B------:R-:W-:Y:S04]  /*40620*/  STL [R1+0x4df8], R163 ;  /* 0x004df8a301007387 */ /* 0x000fe80000100800 */
[----:B------:R-:W3:Y:S04]  /*40630*/  LDL.LU.64 R128, [R1+0xa90] ;  /* 0x000a900001807983 */ /* 0x000ee80000300a00 */
[----:B------:R-:W3:Y:S02]  /*40640*/  LDL.LU.64 R130, [R1+0xa98] ;  /* 0x000a980001827983 */ /* 0x000ee40000300a00 */
[C---:B---3--:R-:W-:Y:S11]  /*40650*/  HMMA.1688.F32.TF32 R96, R240.reuse, R36, R96 ;  /* 0x00000024f060723c */ /* 0x048ff60000081060 */
[----:B------:R-:W-:Y:S11]  /*40660*/  @!UPT UIADD3 URZ, URZ, URZ, URZ ;  /* 0x0000003f3f3ff290 */ /* 0x000ff6000fffe03f */
[----:B------:R-:W-:Y:S01]  /*40670*/  @!UPT UIADD3 URZ, URZ, URZ, URZ ;  /* 0x0000003f3f3ff290 */ /* 0x000fe2000fffe03f */
[----:B------:R3:W-:Y:S04]  /*40680*/  STL.64 [R1+0xa50], R96 ;  /* 0x000a506001007387 */ /* 0x0007e80000100a00 */
[----:B------:R1:W-:Y:S04]  /*40690*/  STL.64 [R1+0xa58], R98 ;  /* 0x000a586201007387 */ /* 0x0003e80000100a00 */
        /* <DEDUP_REMOVED lines=8> */
[----:B-----5:R-:W5:Y:S04]  /*40720*/  LDL.LU.64 R108, [R1+0xaf0] ;  /* 0x000af000016c7983 */ /* 0x020f680000300a00 */
[----:B--2---:R-:W5:Y:S04]  /*40730*/  LDL.LU.64 R110, [R1+0xaf8] ;  /* 0x000af800016e7983 */ /* 0x004f680000300a00 */
[----:B-1----:R-:W2:Y:S04]  /*40740*/  LDL.LU.64 R104, [R1+0xb00] ;  /* 0x000b000001687983 */ /* 0x002ea80000300a00 */
[----:B------:R-:W2:Y:S04]  /*40750*/  LDL.LU.64 R106, [R1+0xb08] ;  /* 0x000b0800016a7983 */ /* 0x000ea80000300a00 */
[----:B------:R-:W2:Y:S04]  /*40760*/  LDL.LU.64 R100, [R1+0xb10] ;  /* 0x000b100001647983 */ /* 0x000ea80000300a00 */
[----:B------:R-:W2:Y:S01]  /*40770*/  LDL.LU.64 R102, [R1+0xb18] ;  /* 0x000b180001667983 */ /* 0x000ea20000300a00 */
[C---:B---3--:R-:W-:Y:S03]  /*40780*/  HMMA.1688.F32.TF32 R92, R240.reuse, R32, R92 ;  /* 0x00000020f05c723c */ /* 0x048fe6000008105c */
[----:B------:R-:W3:Y:S04]  /*40790*/  LDL.LU.64 R96, [R1+0xb20] ;  /* 0x000b200001607983 */ /* 0x000ee80000300a00 */
[----:B------:R-:W3:Y:S01]  /*407a0*/  LDL.LU.64 R98, [R1+0xb28] ;  /* 0x000b280001627983 */ /* 0x000ee20000300a00 */
[C---:B------:R-:W-:Y:S11]  /*407b0*/  HMMA.1688.F32.TF32 R132, R240.reuse, R28, R88 ;  /* 0x0000001cf084723c */ /* 0x040ff60000081058 */
[----:B------:R-:W-:Y:S05]  /*407c0*/  @!UPT UIADD3 URZ, URZ, URZ, URZ ;  /* 0x0000003f3f3ff290 */ /* 0x000fea000fffe03f */
[----:B------:R-:W-:Y:S01]  /*407d0*/  MOV R0, R92 ;  /* 0x0000005c00007202 */ /* 0x000fe20000000f00 */
[----:B------:R-:W-:Y:S01]  /*407e0*/  IMAD.MOV.U32 R2, RZ, RZ, R93 ;  /* 0x000000ffff027224 */ /* 0x000fe200078e005d */
[----:B------:R-:W-:Y:S01]  /*407f0*/  MOV R163, R95 ;  /* 0x0000005f00a37202 */ /* 0x000fe20000000f00 */
[----:B------:R-:W-:Y:S01]  /*40800*/  IMAD.MOV.U32 R162, RZ, RZ, R94 ;  /* 0x000000ffffa27224 */ /* 0x000fe200078e005e */
[----:B------:R-:W3:Y:S04]  /*40810*/  LDL.LU.64 R92, [R1+0xb30] ;  /* 0x000b3000015c7983 */ /* 0x000ee80000300a00 */
[----:B------:R-:W3:Y:S04]  /*40820*/  LDL.LU.64 R94, [R1+0xb38] ;  /* 0x000b3800015e7983 */ /* 0x000ee80000300a00 */
[----:B------:R-:W3:Y:S04]  /*40830*/  LDL.LU.64 R88, [R1+0xb40] ;  /* 0x000b400001587983 */ /* 0x000ee80000300a00 */
[----:B------:R-:W3:Y:S04]  /*40840*/  LDL.LU.64 R90, [R1+0xb48] ;  /* 0x000b4800015a7983 */ /* 0x000ee80000300a00 */
[----:B------:R-:W-:Y:S04]  /*40850*/  STL.64 [R1+0xa80], R132 ;  /* 0x000a808401007387 */ /* 0x000fe80000100a00 */
[----:B------:R1:W-:Y:S02]  /*40860*/  STL.64 [R1+0xa88], R134 ;  /* 0x000a888601007387 */ /* 0x0003e40000100a00 */
[C---:B-1----:R-:W-:Y:S11]  /*40870*/  HMMA.1688.F32.TF32 R132, R240.reuse, R8, R128 ;  /* 0x00000008f084723c */ /* 0x042ff60000081080 */
[----:B------:R-:W-:Y:S11]  /*40880*/  @!UPT UIADD3 URZ, URZ, URZ, URZ ;  /* 0x0000003f3f3ff290 */ /* 0x000ff6000fffe03f */
[----:B------:R-:W-:Y:S01]  /*40890*/  @!UPT UIADD3 URZ, URZ, URZ, URZ ;  /* 0x0000003f3f3ff290 */ /* 0x000fe2000fffe03f */
[----:B------:R-:W-:Y:S04]  /*408a0*/  STL.64 [R1+0xa90], R132 ;  /* 0x000a908401007387 */ /* 0x000fe80000100a00 */
[----:B------:R-:W-:Y:S01]  /*408b0*/  STL.64 [R1+0xa98], R134 ;  /* 0x000a988601007387 */ /* 0x000fe20000100a00 */
[C---:B----4-:R-:W-:Y:S08]  /*408c0*/  HMMA.1688.F32.TF32 R128, R240.reuse, R12, R124 ;  /* 0x0000000cf080723c */ /* 0x050ff0000008107c */
[C---:B------:R-:W-:Y:S08]  /*408d0*/  HMMA.1688.F32.TF32 R124, R240.reuse, R16, R120 ;  /* 0x00000010f07c723c */ /* 0x040ff00000081078 */
[C---:B------:R-:W-:Y:S08]  /*408e0*/  HMMA.1688.F32.TF32 R120, R240.reuse, R20, R116 ;  /* 0x00000014f078723c */ /* 0x040ff00000081074 */
[----:B------:R-:W-:Y:S01]  /*408f0*/  HMMA.1688.F32.TF32 R116, R240, R44, R112 ;  /* 0x0000002cf074723c */ /* 0x000fe20000081070 */
[----:B------:R-:W-:Y:S04]  /*40900*/  STL.64 [R1+0xaa0], R128 ;  /* 0x000aa08001007387 */ /* 0x000fe80000100a00 */
[----:B------:R-:W-:Y:S03]  /*40910*/  LDS R240, [R161+0x700] ;  /* 0x00070000a1f07984 */ /* 0x000fe60000000800 */
[C---:B-----5:R-:W-:Y:S01]  /*40920*/  HMMA.1688.F32.TF32 R112, R236.reuse, R24, R108 ;  /* 0x00000018ec70723c */ /* 0x060fe2000008106c */
[----:B------:R-:W-:Y:S04]  /*40930*/  LDS R242, [R161+0x2700] ;  /* 0x00270000a1f27984 */ /* 0x000fe80000000800 */
[----:B------:R-:W-:Y:S03]  /*40940*/  LDS R241, [R189+0x700] ;  /* 0x00070000bdf17984 */ /* 0x000fe60000000800 */
[C---:B--2---:R-:W-:Y:S01]  /*40950*/  HMMA.1688.F32.TF32 R108, R236.reuse, R4, R104 ;  /* 0x00000004ec6c723c */ /* 0x044fe20000081068 */
[----:B------:R-:W1:Y:S07]  /*40960*/  LDS R243, [R189+0x2700] ;  /* 0x00270000bdf37984 */ /* 0x000e6e0000000800 */
        /* <DEDUP_REMOVED lines=22> */
[----:B------:R4:W-:Y:S02]  /*40ad0*/  STL.64 [R1+0xb28], R106 ;  /* 0x000b286a01007387 */ /* 0x0009e40000100a00 */
[C---:B----4-:R-:W-:Y:S02]  /*40ae0*/  HMMA.1688.F32.TF32 R104, R236.reuse, R60, R92 ;  /* 0x0000003cec68723c */ /* 0x050fe4000008105c */
[----:B------:R-:W4:Y:S04]  /*40af0*/  LDL.LU.64 R92, [R1+0xb70] ;  /* 0x000b7000015c7983 */ /* 0x000f280000300a00 */
[----:B------:R-:W4:Y:S11]  /*40b00*/  LDL.LU.64 R94, [R1+0xb78] ;  /* 0x000b7800015e7983 */ /* 0x000f360000300a00 */
[----:B------:R-:W-:Y:S06]  /*40b10*/  @!UPT UIADD3 URZ, URZ, URZ, URZ ;  /* 0x0000003f3f3ff290 */ /* 0x000fec000fffe03f */
[----:B------:R-:W-:Y:S04]  /*40b20*/  STL.64 [R1+0xb30], R104 ;  /* 0x000b306801007387 */ /* 0x000fe80000100a00 */
[----:B------:R-:W-:Y:S04]  /*40b30*/  STL.64 [R1+0xb38], R106 ;  /* 0x000b386a01007387 */ /* 0x000fe80000100a00 */
[----:B------:R-:W5:Y:S04]  /*40b40*/  LDL.LU.64 R124, [R1+0xbb0] ;  /* 0x000bb000017c7983 */ /* 0x000f680000300a00 */
[----:B------:R-:W5:Y:S04]  /*40b50*/  LDL.LU.64 R126, [R1+0xbb8] ;  /* 0x000bb800017e7983 */ /* 0x000f680000300a00 */
[----:B------:R1:W-:Y:S04]  /*40b60*/  STL.64 [R1+0xb40], R88 ;  /* 0x000b405801007387 */ /* 0x0003e80000100a00 */
[----:B------:R1:W-:Y:S04]  /*40b70*/  STL.64 [R1+0xb48], R90 ;  /* 0x000b485a01007387 */ /* 0x0003e80000100a00 */
        /* <DEDUP_REMOVED lines=8> */
[----:B-1----:R-:W5:Y:S04]  /*40c00*/  LDL.LU.64 R88, [R1+0xe60] ;  /* 0x000e600001587983 */ /* 0x002f680000300a00 */
[----:B------:R-:W5:Y:S04]  /*40c10*/  LDL.LU.64 R90, [R1+0xe68] ;  /* 0x000e6800015a7983 */ /* 0x000f680000300a00 */
[----:B------:R-:W5:Y:S04]  /*40c20*/  LDL.LU.64 R104, [R1+0xd00] ;  /* 0x000d000001687983 */ /* 0x000f680000300a00 */
[----:B------:R-:W5:Y:S01]  /*40c30*/  LDL.LU.64 R106, [R1+0xd08] ;  /* 0x000d0800016a7983 */ /* 0x000f620000300a00 */
[C---:B--2---:R-:W-:Y:S08]  /*40c40*/  HMMA.1688.F32.TF32 R100, R236.reuse, R52, R100 ;  /* 0x00000034ec64723c */ /* 0x044ff00000081064 */
[C---:B---3--:R-:W-:Y:S11]  /*40c50*/  HMMA.1688.F32.TF32 R128, R236.reuse, R48, R96 ;  /* 0x00000030ec80723c */ /* 0x048ff60000081060 */
[----:B------:R-:W-:Y:S04]  /*40c60*/  @!UPT UIADD3 URZ, URZ, URZ, URZ ;  /* 0x0000003f3f3ff290 */ /* 0x000fe8000fffe03f */
[----:B------:R1:W-:Y:S04]  /*40c70*/  STL.64 [R1+0xb50], R100 ;  /* 0x000b506401007387 */ /* 0x0003e80000100a00 */
[----:B------:R2:W-:Y:S04]  /*40c80*/  STL.64 [R1+0xb58], R102 ;  /* 0x000b586601007387 */ /* 0x0005e80000100a00 */
[----:B-1----:R-:W3:Y:S04]  /*40c90*/  LDL.LU.64 R100, [R1+0xce0] ;  /* 0x000ce00001647983 */ /* 0x002ee80000300a00 */
[----:B--2---:R-:W3:Y:S04]  /*40ca0*/  LDL.LU.64 R102, [R1+0xce8] ;  /* 0x000ce80001667983 */ /* 0x004ee80000300a00 */
[----:B------:R-:W2:Y:S04]  /*40cb0*/  LDL.LU.64 R96, [R1+0xcd0] ;  /* 0x000cd00001607983 */ /* 0x000ea80000300a00 */
[----:B------:R-:W2:Y:S04]  /*40cc0*/  LDL.LU.64 R98, [R1+0xcd8] ;  /* 0x000cd80001627983 */ /* 0x000ea80000300a00 */
        /* <DEDUP_REMOVED lines=8> */
[C---:B-----5:R-:W-:Y:S08]  /*40d50*/  HMMA.1688.F32.TF32 R128, R236.reuse, R32, R124 ;  /* 0x00000020ec80723c */ /* 0x060ff0000008107c */
[C---:B------:R-:W-:Y:S08]  /*40d60*/  HMMA.1688.F32.TF32 R124, R236.reuse, R28, R120 ;  /* 0x0000001cec7c723c */ /* 0x040ff00000081078 */
[C---:B------:R-:W-:Y:S08]  /*40d70*/  HMMA.1688.F32.TF32 R120, R236.reuse, R8, R116 ;  /* 0x00000008ec78723c */ /* 0x040ff00000081074 */
[C---:B------:R-:W-:Y:S08]  /*40d80*/  HMMA.1688.F32.TF32 R116, R236.reuse, R12, R112 ;  /* 0x0000000cec74723c */ /* 0x040ff00000081070 */
[C---:B------:R-:W-:Y:S01]  /*40d90*/  HMMA.1688.F32.TF32 R112, R236.reuse, R16, R108 ;  /* 0x00000010ec70723c */ /* 0x040fe2000008106c */
[----:B------:R-:W-:Y:S04]  /*40da0*/  STL.64 [R1+0xbf0], R128 ;  /* 0x000bf08001007387 */ /* 0x000fe80000100a00 */
[----:B------:R-:W-:Y:S04]  /*40db0*/  STL.64 [R1+0xbf8], R130 ;  /* 0x000bf88201007387 */ /* 0x000fe80000100a00 */
[----:B------:R-:W-:Y:S04]  /*40dc0*/  STL.64 [R1+0xbe0], R124 ;  /* 0x000be07c01007387 */ /* 0x000fe80000100a00 */
[----:B------:R-:W-:Y:S01]  /*40dd0*/  STL.64 [R1+0xbe8], R126 ;  /* 0x000be87e01007387 */ /* 0x000fe20000100a00 */
[C---:B------:R-:W-:Y:S03]  /*40de0*/  HMMA.1688.F32.TF32 R108, R236.reuse, R20, R88 ;  /* 0x00000014ec6c723c */ /* 0x040fe60000081058 */
[----:B------:R1:W-:Y:S04]  /*40df0*/  STL.64 [R1+0xbd0], R120 ;  /* 0x000bd07801007387 */ /* 0x0003e80000100a00 */
[----:B------:R5:W-:Y:S04]  /*40e00*/  STL.64 [R1+0xbd8], R122 ;  /* 0x000bd87a01007387 */ /* 0x000be80000100a00 */
[----:B------:R1:W-:Y:S04]  /*40e10*/  STL.64 [R1+0xbc0], R116 ;  /* 0x000bc07401007387 */ /* 0x0003e80000100a00 */
[----:B------:R1:W-:Y:S04]  /*40e20*/  STL.64 [R1+0xbc8], R118 ;  /* 0x000bc87601007387 */ /* 0x0003e80000100a00 */
[----:B------:R-:W4:Y:S04]  /*40e30*/  LDL.LU.64 R88, [R1+0xcb0] ;  /* 0x000cb00001587983 */ /* 0x000f280000300a00 */
[----:B------:R1:W-:Y:S04]  /*40e40*/  STL.64 [R1+0xbb0], R112 ;  /* 0x000bb07001007387 */ /* 0x0003e80000100a00 */
[----:B------:R1:W-:Y:S04]  /*40e50*/  STL.64 [R1+0xbb8], R114 ;  /* 0x000bb87201007387 */ /* 0x0003e80000100a00 */
[----:B------:R-:W4:Y:S01]  /*40e60*/  LDL.LU.64 R90, [R1+0xcb8] ;  /* 0x000cb800015a7983 */ /* 0x000f220000300a00 */
[----:B------:R-:W-:Y:S03]  /*40e70*/  HMMA.1688.F32.TF32 R104, R236, R44, R104 ;  /* 0x0000002cec68723c */ /* 0x000fe60000081068 */
[----:B------:R1:W-:Y:S04]  /*40e80*/  STL.64 [R1+0xba0], R108 ;  /* 0x000ba06c01007387 */ /* 0x0003e80000100a00 */
[----:B------:R1:W-:Y:S04]  /*40e90*/  STL.64 [R1+0xba8], R110 ;  /* 0x000ba86e01007387 */ /* 0x0003e80000100a00 */
[----:B------:R-:W-:Y:S04]  /*40ea0*/  LDS R236, [R161+0x780] ;  /* 0x00078000a1ec7984 */ /* 0x000fe80000000800 */
[----:B------:R-:W-:Y:S04]  /*40eb0*/  LDS R238, [R161+0x2780] ;  /* 0x00278000a1ee7984 */ /* 0x000fe80000000800 */
[----:B------:R-:W-:Y:S04]  /*40ec0*/  LDS R237, [R189+0x780] ;  /* 0x00078000bded7984 */ /* 0x000fe80000000800 */
[----:B------:R2:W-:Y:S04]  /*40ed0*/  STL.64 [R1+0xb80], R104 ;  /* 0x000b806801007387 */ /* 0x0005e80000100a00 */
[----:B------:R2:W-:Y:S04]  /*40ee0*/  STL [R1+0xb88], R106 ;  /* 0x000b886a01007387 */ /* 0x0005e80000100800 */
[----:B-1----:R-:W4:Y:S04]  /*40ef0*/  LDL.LU.64 R120, [R1+0xca0] ;  /* 0x000ca00001787983 */ /* 0x002f280000300a00 */
[----:B-----5:R-:W5:Y:S01]  /*40f00*/  LDL.LU.64 R122, [R1+0xca8] ;  /* 0x000ca800017a7983 */ /* 0x020f620000300a00 */
[----:B------:R-:W-:-:S03]  /*40f10*/  IMAD.MOV.U32 R188, RZ, RZ, R107 ;  /* 0x000000ffffbc7224 */ /* 0x000fc600078e006b */
[----:B------:R-:W1:Y:S01]  /*40f20*/  LDS R239, [R189+0x2780] ;  /* 0x00278000bdef7984 */ /* 0x000e620000000800 */
[C---:B---3--:R-:W-:Y:S08]  /*40f30*/  HMMA.1688.F32.TF32 R100, R232.reuse, R24, R100 ;  /* 0x00000018e864723c */ /* 0x048ff00000081064 */
[C---:B--2---:R-:W-:Y:S08]  /*40f40*/  HMMA.1688.F32.TF32 R96, R232.reuse, R4, R96 ;  /* 0x00000004e860723c */ /* 0x044ff00000081060 */
[C---:B----4-:R-:W-:Y:S07]  /*40f50*/  HMMA.1688.F32.TF32 R92, R232.reuse, R216, R92 ;  /* 0x000000d8e85c723c */ /* 0x050fee000008105c */
[----:B------:R2:W-:Y:S04]  /*40f60*/  STL.64 [R1+0xd00], R100 ;  /* 0x000d006401007387 */ /* 0x0005e80000100a00 */
[----:B------:R3:W-:Y:S04]  /*40f70*/  STL.64 [R1+0xd08], R102 ;  /* 0x000d086601007387 */ /* 0x0007e80000100a00 */
[----:B------:R-:W4:Y:S04]  /*40f80*/  LDL.LU.64 R116, [R1+0xc80] ;  /* 0x000c800001747983 */ /* 0x000f280000300a00 */
[----:B------:R-:W4:Y:S04]  /*40f90*/  LDL.LU.64 R118, [R1+0xc88] ;  /* 0x000c880001767983 */ /* 0x000f280000300a00 */
        /* <DEDUP_REMOVED lines=8> */
[----:B------:R-:W4:Y:S04]  /*41020*/  LDL.LU.64 R104, [R1+0xc10] ;  /* 0x000c100001687983 */ /* 0x000f280000300a00 */
[----:B------:R-:W4:Y:S04]  /*41030*/  LDL.LU.64 R106, [R1+0xc18] ;  /* 0x000c1800016a7983 */ /* 0x000f280000300a00 */
[----:B--2---:R-:W2:Y:S04]  /*41040*/  LDL.LU.64 R100, [R1+0xc60] ;  /* 0x000c600001647983 */ /* 0x004ea80000300a00 */
[----:B---3--:R-:W2:Y:S04]  /*41050*/  LDL.LU.64 R102, [R1+0xc68] ;  /* 0x000c680001667983 */ /* 0x008ea80000300a00 */
[----:B-1----:R-:W3:Y:S04]  /*41060*/  LDL.LU.64 R96, [R1+0xc50] ;  /* 0x000c500001607983 */ /* 0x002ee80000300a00 */
[----:B------:R-:W3:Y:S04]  /*41070*/  LDL.LU.64 R98, [R1+0xc58] ;  /* 0x000c580001627983 */ /* 0x000ee80000300a00 */
[----:B------:R-:W3:Y:S04]  /*41080*/  LDL.LU.64 R92, [R1+0xc40] ;  /* 0x000c4000015c7983 */ /* 0x000ee80000300a00 */
[----:B------:R-:W3:Y:S01]  /*41090*/  LDL.LU.64 R94, [R1+0xc48] ;  /* 0x000c4800015e7983 */ /* 0x000ee20000300a00 */
[C---:B------:R-:W-:Y:S11]  /*410a0*/  HMMA.1688.F32.TF32 R88, R232.reuse, R64, R88 ;  /* 0x00000040e858723c */ /* 0x040ff60000081058 */
[----:B------:R-:W-:Y:S11]  /*410b0*/  @!UPT UIADD3 URZ, URZ, URZ, URZ ;  /* 0x0000003f3f3ff290 */ /* 0x000ff6000fffe03f */
[----:B------:R-:W-:Y:S01]  /*410c0*/  @!UPT UIADD3 URZ, URZ, URZ, URZ ;  /* 0x0000003f3f3ff290 */ /* 0x000fe2000fffe03f */
[----:B------:R1:W-:Y:S04]  /*410d0*/  STL.64 [R1+0xcd0], R88 ;  /* 0x000cd05801007387 */ /* 0x0003e80000100a00 */
[----:B------:R5:W-:Y:S04]  /*410e0*/  STL.64 [R1+0xcd8], R90 ;  /* 0x000cd85a01007387 */ /* 0x000be80000100a00 */
[----:B-1----:R-:W3:Y:S04]  /*410f0*/  LDL.LU.64 R88, [R1+0xc30] ;  /* 0x000c300001587983 */ /* 0x002ee80000300a00 */
[----:B-----5:R-:W5:Y:S01]  /*41100*/  LDL.LU.64 R90, [R1+0xc38] ;  /* 0x000c3800015a7983 */ /* 0x020f620000300a00 */
[C---:B------:R-:W-:Y:S11]  /*41110*/  HMMA.1688.F32.TF32 R120, R232.reuse, R60, R120 ;  /* 0x0000003ce878723c */ /* 0x040ff60000081078 */
[----:B------:R-:W-:Y:S11]  /*41120*/  @!UPT UIADD3 URZ, URZ, URZ, URZ ;  /* 0x0000003f3f3ff290 */ /* 0x000ff6000fffe03f */
[----:B------:R-:W-:Y:S01]  /*41130*/  @!UPT UIADD3 URZ, URZ, URZ, URZ ;  /* 0x0000003f3f3ff290 */ /* 0x000fe2000fffe03f */
[----:B------:R1:W-:Y:S04]  /*41140*/  STL.64 [R1+0xcc0], R120 ;  /* 0x000cc07801007387 */ /* 0x0003e80000100a00 */
[----:B------:R1:W-:Y:S01]  /*41150*/  STL.64 [R1+0xcc8], R122 ;  /* 0x000cc87a01007387 */ /* 0x0003e20000100a00 */
[C---:B----4-:R-:W-:Y:S08]  /*41160*/  HMMA.1688.F32.TF32 R116, R232.reuse, R56, R116 ;  /* 0x00000038e874723c */ /* 0x050ff00000081074 */
[C---:B------:R-:W-:Y:S08]  /*41170*/  HMMA.1688.F32.TF32 R112, R232.reuse, R52, R112 ;  /* 0x00000034e870723c */ /* 0x040ff00000081070 */
[C---:B------:R-:W-:Y:S08]  /*41180*/  HMMA.1688.F32.TF32 R108, R232.reuse, R48, R108 ;  /* 0x00000030e86c723c */ /* 0x040ff0000008106c */
[C---:B------:R-:W-:Y:S08]  /*41190*/  HMMA.1688.F32.TF32 R104, R232.reuse, R36, R104 ;  /* 0x00000024e868723c */ /* 0x040ff00000081068 */
[C---:B--2---:R-:W-:Y:S08]  /*411a0*/  HMMA.1688.F32.TF32 R100, R232.reuse, R32, R100 ;  /* 0x00000020e864723c */ /* 0x044ff00000081064 */
[C---:B---3--:R-:W-:Y:S01]  /*411b0*/  HMMA.1688.F32.TF32 R96, R232.reuse, R28, R96 ;  /* 0x0000001ce860723c */ /* 0x048fe20000081060 */
[----:B------:R2:W-:Y:S07]  /*411c0*/  STL.64 [R1+0xcb0], R116 ;  /* 0x000cb07401007387 */ /* 0x0005ee0000100a00 */
[C---:B------:R-:W-:Y:S01]  /*411d0*/  HMMA.1688.F32.TF32 R92, R232.reuse, R8, R92 ;  /* 0x00000008e85c723c */ /* 0x040fe2000008105c */
[----:B------:R3:W-:Y:S04]  /*411e0*/  STL.64 [R1+0xcb8], R118 ;  /* 0x000cb87601007387 */ /* 0x0007e80000100a00 */
        /* <DEDUP_REMOVED lines=8> */
[----:B------:R-:W4:Y:S04]  /*41270*/  LDL.LU.64 R172, [R1+0xd80] ;  /* 0x000d800001ac7983 */ /* 0x000f280000300a00 */
[----:B------:R-:W4:Y:S04]  /*41280*/  LDL.LU.64 R174, [R1+0xd88] ;  /* 0x000d880001ae7983 */ /* 0x000f280000300a00 */
[----:B------:R1:W-:Y:S04]  /*41290*/  STL.64 [R1+0xc50], R96 ;  /* 0x000c506001007387 */ /* 0x0003e80000100a00 */
[----:B------:R1:W-:Y:S04]  /*412a0*/  STL.64 [R1+0xc58], R98 ;  /* 0x000c586201007387 */ /* 0x0003e80000100a00 */
[----:B------:R-:W4:Y:S04]  /*412b0*/  LDL.LU.64 R132, [R1+0xd70] ;  /* 0x000d700001847983 */ /* 0x000f280000300a00 */
[----:B------:R-:W4:Y:S01]  /*412c0*/  LDL.LU.64 R134, [R1+0xd78] ;  /* 0x000d780001867983 */ /* 0x000f220000300a00 */
[C---:B-----5:R-:W-:Y:S03]  /*412d0*/  HMMA.1688.F32.TF32 R88, R232.reuse, R12, R88 ;  /* 0x0000000ce858723c */ /* 0x060fe60000081058 */
[----:B------:R5:W-:Y:S04]  /*412e0*/  STL.64 [R1+0xc40], R92 ;  /* 0x000c405c01007387 */ /* 0x000be80000100a00 */
[----:B------:R1:W-:Y:S04]  /*412f0*/  STL.64 [R1+0xc48], R94 ;  /* 0x000c485e01007387 */ /* 0x0003e80000100a00 */
[----:B------:R-:W4:Y:S04]  /*41300*/  LDL.LU.64 R128, [R1+0xb90] ;  /* 0x000b900001807983 */ /* 0x000f280000300a00 */
[----:B------:R-:W4:Y:S08]  /*41310*/  LDL.LU.64 R130, [R1+0xb98] ;  /* 0x000b980001827983 */ /* 0x000f300000300a00 */
[----:B------:R1:W-:Y:S04]  /*41320*/  STL.64 [R1+0xc30], R88 ;  /* 0x000c305801007387 */ /* 0x0003e80000100a00 */
[----:B------:R1:W-:Y:S04]  /*41330*/  STL.64 [R1+0xc38], R90 ;  /* 0x000c385a01007387 */ /* 0x0003e80000100a00 */
[----:B------:R-:W4:Y:S04]  /*41340*/  LDL.LU.64 R124, [R1+0xc00] ;  /* 0x000c0000017c7983 */ /* 0x000f280000300a00 */
[----:B------:R-:W4:Y:S04]  /*41350*/  LDL.LU.64 R126, [R1+0xc08] ;  /* 0x000c0800017e7983 */ /* 0x000f280000300a00 */
[----:B-1----:R-:W4:Y:S04]  /*41360*/  LDL.LU.64 R120, [R1+0xd10] ;  /* 0x000d100001787983 */ /* 0x002f280000300a00 */
[----:B------:R-:W4:Y:S04]  /*41370*/  LDL.LU.64 R122, [R1+0xd18] ;  /* 0x000d1800017a7983 */ /* 0x000f280000300a00 */
[----:B--2---:R-:W2:Y:S04]  /*41380*/  LDL.LU.64 R116, [R1+0xd20] ;  /* 0x000d200001747983 */ /* 0x004ea80000300a00 */
[----:B---3--:R-:W2:Y:S04]  /*41390*/  LDL.LU.64 R118, [R1+0xd28] ;  /* 0x000d280001767983 */ /* 0x008ea80000300a00 */
        /* <DEDUP_REMOVED lines=10> */
[----:B-----5:R-:W5:Y:S04]  /*41440*/  LDL.LU.64 R92, [R1+0xac0] ;  /* 0x000ac000015c7983 */ /* 0x020f680000300a00 */
[----:B------:R-:W5:Y:S04]  /*41450*/  LDL.LU.64 R94, [R1+0xac8] ;  /* 0x000ac800015e7983 */ /* 0x000f680000300a00 */
[----:B------:R-:W5:Y:S04]  /*41460*/  LDL.LU.64 R88, [R1+0xa60] ;  /* 0x000a600001587983 */ /* 0x000f680000300a00 */
[----:B------:R-:W5:Y:S01]  /*41470*/  LDL.LU.64 R90, [R1+0xa68] ;  /* 0x000a6800015a7983 */ /* 0x000f620000300a00 */
[C---:B----4-:R-:W-:Y:S08]  /*41480*/  HMMA.1688.F32.TF32 R172, R232.reuse, R16, R172 ;  /* 0x00000010e8ac723c */ /* 0x050ff000000810ac */
[C---:B------:R-:W-:Y:S11]  /*41490*/  HMMA.1688.F32.TF32 R132, R232.reuse, R20, R132 ;  /* 0x00000014e884723c */ /* 0x040ff60000081084 */
[----:B------:R-:W-:Y:S04]  /*414a0*/  @!UPT UIADD3 URZ, URZ, URZ, URZ ;  /* 0x0000003f3f3ff290 */ /* 0x000fe8000fffe03f */
[----:B------:R1:W-:Y:S01]  /*414b0*/  STL.64 [R1+0xc20], R172 ;  /* 0x000c20ac01007387 */ /* 0x0003e20000100a00 */
[----:B------:R-:W-:Y:S03]  /*414c0*/  HMMA.1688.F32.TF32 R128, R232, R44, R128 ;  /* 0x0000002ce880723c */ /* 0x000fe60000081080 */
[----:B------:R4:W-:Y:S05]  /*414d0*/  STL.64 [R1+0xc28], R174 ;  /* 0x000c28ae01007387 */ /* 0x0009ea0000100a00 */
[C---:B------:R-:W-:Y:S08]  /*414e0*/  HMMA.1688.F32.TF32 R124, R240.reuse, R24, R124 ;  /* 0x00000018f07c723c */ /* 0x040ff0000008107c */
[C---:B------:R-:W-:Y:S08]  /*414f0*/  HMMA.1688.F32.TF32 R120, R240.reuse, R4, R120 ;  /* 0x00000004f078723c */ /* 0x040ff00000081078 */
[C---:B--2---:R-:W-:Y:S08]  /*41500*/  HMMA.1688.F32.TF32 R116, R240.reuse, R216, R116 ;  /* 0x000000d8f074723c */ /* 0x044ff00000081074 */
[C---:B---3--:R-:W-:Y:S08]  /*41510*/  HMMA.1688.F32.TF32 R112, R240.reuse, R64, R112 ;  /* 0x00000040f070723c */ /* 0x048ff00000081070 */
[C---:B------:R-:W-:Y:S08]  /*41520*/  HMMA.1688.F32.TF32 R108, R240.reuse, R60, R108 ;  /* 0x0000003cf06c723c */ /* 0x040ff0000008106c */
[C---:B------:R-:W-:Y:S01]  /*41530*/  HMMA.1688.F32.TF32 R104, R240.reuse, R56, R104 ;  /* 0x00000038f068723c */ /* 0x040fe20000081068 */
[----:B------:R2:W-:Y:S07]  /*41540*/  STL.64 [R1+0xc10], R132 ;  /* 0x000c108401007387 */ /* 0x0005ee0000100a00 */
[C---:B------:R-:W-:Y:S01]  /*41550*/  HMMA.1688.F32.TF32 R100, R240.reuse, R52, R100 ;  /* 0x00000034f064723c */ /* 0x040fe20000081064 */
[----:B------:R3:W-:Y:S07]  /*41560*/  STL.64 [R1+0xc18], R134 ;  /* 0x000c188601007387 */ /* 0x0007ee0000100a00 */
[C---:B------:R-:W-:Y:S01]  /*41570*/  HMMA.1688.F32.TF32 R96, R240.reuse, R48, R96 ;  /* 0x00000030f060723c */ /* 0x040fe20000081060 */
[----:B------:R1:W-:Y:S07]  /*41580*/  STL.64 [R1+0xb90], R128 ;  /* 0x000b908001007387 */ /* 0x0003ee0000100a00 */
[C---:B-----5:R-:W-:Y:S01]  /*41590*/  HMMA.1688.F32.TF32 R92, R240.reuse, R36, R92 ;  /* 0x00000024f05c723c */ /* 0x060fe2000008105c */
[----:B------:R2:W-:Y:S04]  /*415a0*/  STL.64 [R1+0xb98], R130 ;  /* 0x000b988201007387 */ /* 0x0005e80000100a00 */
[----:B------:R1:W-:Y:S03]  /*415b0*/  STL.64 [R1+0xc00], R124 ;  /* 0x000c007c01007387 */ /* 0x0003e60000100a00 */
[----:B------:R-:W-:Y:S01]  /*415c0*/  HMMA.1688.F32.TF32 R88, R240, R32, R88 ;  /* 0x00000020f058723c */ /* 0x000fe20000081058 */
        /* <DEDUP_REMOVED lines=15> */
[----:B------:R-:W5:Y:S04]  /*416c0*/  LDL.LU.64 R208, [R1+0x820] ;  /* 0x0008200001d07983 */ /* 0x000f680000300a00 */
[----:B------:R1:W-:Y:S04]  /*416d0*/  STL.64 [R1+0xda0], R92 ;  /* 0x000da05c01007387 */ /* 0x0003e80000100a00 */
[----:B------:R1:W-:Y:S04]  /*416e0*/  STL.64 [R1+0xda8], R94 ;  /* 0x000da85e01007387 */ /* 0x0003e80000100a00 */
        /* <DEDUP_REMOVED lines=9> */
[----:B-1----:R-:W5:Y:S04]  /*41780*/  LDL.LU.64 R172, [R1+0x6f0] ;  /* 0x0006f00001ac7983 */ /* 0x002f680000300a00 */
[----:B----4-:R-:W4:Y:S04]  /*41790*/  LDL.LU.64 R174, [R1+0x6f8] ;  /* 0x0006f80001ae7983 */ /* 0x010f280000300a00 */
        /* <DEDUP_REMOVED lines=23> */
[----:B------:R-:W3:Y:S01]  /*41910*/  LDL.LU.64 R90, [R1+0x68] ;  /* 0x00006800015a7983 */ /* 0x000ee20000300a00 */
[----:B------:R-:W-:Y:S01]  /*41920*/  MOV R244, R78 ;  /* 0x0000004e00f47202 */ /* 0x000fe20000000f00 */
[----:B------:R-:W-:Y:S01]  /*41930*/  IMAD.MOV.U32 R245, RZ, RZ, R79 ;  /* 0x000000fffff57224 */ /* 0x000fe200078e004f */
[----:B------:R-:W-:Y:S01]  /*41940*/  MOV R247, R85 ;  /* 0x0000005500f77202 */ /* 0x000fe20000000f00 */
[----:B------:R-:W-:-:S02]  /*41950*/  IMAD.MOV.U32 R246, RZ, RZ, R84 ;  /* 0x000000fffff67224 */ /* 0x000fc400078e0054 */
[----:B------:R-:W-:Y:S02]  /*41960*/  IMAD.MOV.U32 R248, RZ, RZ, R86 ;  /* 0x000000fffff87224 */ /* 0x000fe400078e0056 */
[----:B------:R-:W-:Y:S01]  /*41970*/  IMAD.MOV.U32 R249, RZ, RZ, R87 ;  /* 0x000000fffff97224 */ /* 0x000fe200078e0057 */
[----:B------:R-:W-:Y:S01]  /*41980*/  HMMA.1688.F32.TF32 R40, R236, R8, R40 ;  /* 0x00000008ec28723c */ /* 0x000fe20000081028 */
[----:B------:R-:W-:Y:S01]  /*41990*/  MOV R250, R160 ;  /* 0x000000a000fa7202 */ /* 0x000fe20000000f00 */
[----:B------:R-:W-:Y:S01]  /*419a0*/  IMAD.MOV.U32 R251, RZ, RZ, R3 ;  /* 0x000000fffffb7224 */ /* 0x000fe200078e0003 */
[----:B------:R-:W-:Y:S04]  /*419b0*/  LDS R232, [R161+0x4000] ;  /* 0x00400000a1e87984 */ /* 0x000fe80000000800 */
[----:B------:R-:W-:Y:S04]  /*419c0*/  LDS R234, [R161+0x6000] ;  /* 0x00600000a1ea7984 */ /* 0x000fe80000000800 */
[----:B------:R-:W-:Y:S04]  /*419d0*/  LDS R233, [R189+0x4000] ;  /* 0x00400000bde97984 */ /* 0x000fe80000000800 */
[----:B------:R-:W1:Y:S01]  /*419e0*/  LDS R235, [R189+0x6000] ;  /* 0x00600000bdeb7984 */ /* 0x000e620000000800 */
[C---:B-----5:R-:W-:Y:S08]  /*419f0*/  HMMA.1688.F32.TF32 R224, R240.reuse, R28, R208 ;  /* 0x0000001cf0e0723c */ /* 0x060ff000000810d0 */
[C---:B------:R-:W-:Y:S08]  /*41a00*/  HMMA.1688.F32.TF32 R208, R240.reuse, R8, R204 ;  /* 0x00000008f0d0723c */ /* 0x040ff000000810cc */
[C---:B------:R-:W-:Y:S08]  /*41a10*/  HMMA.1688.F32.TF32 R204, R240.reuse, R12, R200 ;  /* 0x0000000cf0cc723c */ /* 0x040ff000000810c8 */
[C---:B------:R-:W-:Y:S08]  /*41a20*/  HMMA.1688.F32.TF32 R200, R240.reuse, R16, R184 ;  /* 0x00000010f0c8723c */ /* 0x040ff000000810b8 */
[C---:B----4-:R-:W-:Y:S08]  /*41a30*/  HMMA.1688.F32.TF32 R184, R240.reuse, R20, R172 ;  /* 0x00000014f0b8723c */ /* 0x050ff000000810ac */
[----:B--2---:R-:W-:Y:S08]  /*41a40*/  HMMA.1688.F32.TF32 R172, R240, R44, R132 ;  /* 0x0000002cf0ac723c */ /* 0x004ff00000081084 */
[C---:B---3--:R-:W-:Y:S08]  /*41a50*/  HMMA.1688.F32.TF32 R132, R236.reuse, R24, R128 ;  /* 0x00000018ec84723c */ /* 0x048ff00000081080 */
[C---:B------:R-:W-:Y:S01]  /*41a60*/  HMMA.1688.F32.TF32 R128, R236.reuse, R4, R124 ;  /* 0x00000004ec80723c */ /* 0x040fe2000008107c */
[----:B------:R-:W-:Y:S07]  /*41a70*/  STL.64 [R1+0xd80], R224 ;  /* 0x000d80e001007387 */ /* 0x000fee0000100a00 */
        /* <DEDUP_REMOVED lines=9> */
[----:B------:R-:W-:Y:S04]  /*41b10*/  STL.64 [R1+0xd68], R206 ;  /* 0x000d68ce01007387 */ /* 0x000fe80000100a00 */
[----:B------:R-:W-:Y:S03]  /*41b20*/  STL.64 [R1+0x730], R200 ;  /* 0x000730c801007387 */ /* 0x000fe60000100a00 */
        /* <DEDUP_REMOVED lines=9> */
[----:B------:R-:W-:Y:S01]  /*41bc0*/  HMMA.1688.F32.TF32 R92, R236, R28, R88 ;  /* 0x0000001cec5c723c */ /* 0x000fe20000081058 */
        /* <DEDUP_REMOVED lines=15> */
[----:B------:R-:W-:-:S03]  /*41cc0*/  IMAD.MOV.U32 R88, RZ, RZ, R74 ;  /* 0x000000ffff587224 */ /* 0x000fc600078e004a */
[----:B------:R-:W-:Y:S04]  /*41cd0*/  STL.64 [R1+0x180], R100 ;  /* 0x0001806401007387 */ /* 0x000fe80000100a00 */
[----:B------:R-:W-:Y:S04]  /*41ce0*/  STL.64 [R1+0x188], R102 ;  /* 0x0001886601007387 */ /* 0x000fe80000100a00 */
[----:B------:R-:W-:Y:S01]  /*41cf0*/  STL.64 [R1+0x170], R96 ;  /* 0x0001706001007387 */ /* 0x000fe20000100a00 */
[----:B------:R-:W-:-:S03]  /*41d00*/  MOV R89, R75 ;  /* 0x0000004b00597202 */ /* 0x000fc60000000f00 */
[----:B------:R-:W-:Y:S04]  /*41d10*/  STL.64 [R1+0x178], R98 ;  /* 0x0001786201007387 */ /* 0x000fe80000100a00 */
[----:B------:R-:W2:Y:S04]  /*41d20*/  LDL.LU R74, [R1+0x513c] ;  /* 0x00513c00014a7983 */ /* 0x000ea80000300800 */
[----:B------:R-:W-:Y:S04]  /*41d30*/  STL.64 [R1+0xf0], R92 ;  /* 0x0000f05c01007387 */ /* 0x000fe80000100a00 */
[----:B------:R-:W-:Y:S04]  /*41d40*/  STL.64 [R1+0xf8], R94 ;  /* 0x0000f85e01007387 */ /* 0x000fe80000100a00 */
[----:B------:R-:W2:Y:S01]  /*41d50*/  LDL.LU R75, [R1+0x5138] ;  /* 0x00513800014b7983 */ /* 0x000ea20000300800 */
[----:B------:R-:W-:-:S02]  /*41d60*/  IMAD.MOV.U32 R90, RZ, RZ, R76 ;  /* 0x000000ffff5a7224 */ /* 0x000fc400078e004c */
[----:B------:R-:W-:Y:S01]  /*41d70*/  IMAD.MOV.U32 R91, RZ, RZ, R77 ;  /* 0x000000ffff5b7224 */ /* 0x000fe200078e004d */
[----:B------:R-:W3:Y:S04]  /*41d80*/  LDL.LU R76, [R1+0x5134] ;  /* 0x00513400014c7983 */ /* 0x000ee80000300800 */
[----:B------:R-:W3:Y:S04]  /*41d90*/  LDL.LU R77, [R1+0x5130] ;  /* 0x00513000014d7983 */ /* 0x000ee80000300800 */
[----:B------:R-:W3:Y:S04]  /*41da0*/  LDL.LU R78, [R1+0x512c] ;  /* 0x00512c00014e7983 */ /* 0x000ee80000300800 */
[----:B------:R-:W3:Y:S04]  /*41db0*/  LDL.LU R79, [R1+0x5128] ;  /* 0x00512800014f7983 */ /* 0x000ee80000300800 */
[----:B------:R-:W4:Y:S04]  /*41dc0*/  LDL.LU R84, [R1+0x5124] ;  /* 0x0051240001547983 */ /* 0x000f280000300800 */
[----:B------:R-:W4:Y:S04]  /*41dd0*/  LDL.LU R85, [R1+0x5120] ;  /* 0x0051200001557983 */ /* 0x000f280000300800 */
[----:B------:R-:W4:Y:S04]  /*41de0*/  LDL.LU R86, [R1+0x511c] ;  /* 0x00511c0001567983 */ /* 0x000f280000300800 */
[----:B------:R-:W4:Y:S01]  /*41df0*/  LDL.LU R87, [R1+0x5118] ;  /* 0x0051180001577983 */ /* 0x000f220000300800 */
[----:B------:R-:W-:Y:S01]  /*41e00*/  IMAD.MOV.U32 R160, RZ, RZ, R42 ;  /* 0x000000ffffa07224 */ /* 0x000fe200078e002a */
[----:B------:R-:W-:-:S02]  /*41e10*/  MOV R4, R43 ;  /* 0x0000002b00047202 */ /* 0x000fc40000000f00 */
[----:B------:R5:W-:Y:S02]  /*41e20*/  STL.64 [R1+0xde0], R40 ;  /* 0x000de02801007387 */ /* 0x000be40000100a00 */
[C---:B-----5:R-:W-:Y:S11]  /*41e30*/  HMMA.1688.F32.TF32 R40, R236.reuse, R12, R68 ;  /* 0x0000000cec28723c */ /* 0x060ff60000081044 */
[----:B------:R-:W-:Y:S11]  /*41e40*/  @!UPT UIADD3 URZ, URZ, URZ, URZ ;  /* 0x0000003f3f3ff290 */ /* 0x000ff6000fffe03f */
[----:B------:R-:W-:Y:S02]  /*41e50*/  @!UPT UIADD3 URZ, URZ, URZ, URZ ;  /* 0x0000003f3f3ff290 */ /* 0x000fe4000fffe03f */
[----:B------:R-:W-:Y:S01]  /*41e60*/  IMAD.MOV.U32 R3, RZ, RZ, R40 ;  /* 0x000000ffff037224 */ /* 0x000fe200078e0028 */
[----:B------:R-:W-:Y:S01]  /*41e70*/  MOV R216, R42 ;  /* 0x0000002a00d87202 */ /* 0x000fe20000000f00 */
[----:B------:R-:W-:Y:S02]  /*41e80*/  IMAD.MOV.U32 R217, RZ, RZ, R41 ;  /* 0x000000ffffd97224 */ /* 0x000fe400078e0029 */
[----:B------:R-:W-:Y:S02]  /*41e90*/  IMAD.MOV.U32 R37, RZ, RZ, R43 ;  /* 0x000000ffff257224 */ /* 0x000fe400078e002b */
[C---:B--2---:R-:W-:Y:S11]  /*41ea0*/  HMMA.1688.F32.TF32 R40, R236.reuse, R16, R72 ;  /* 0x00000010ec28723c */ /* 0x044ff60000081048 */
[----:B------:R-:W-:Y:S11]  /*41eb0*/  @!UPT UIADD3 URZ, URZ, URZ, URZ ;  /* 0x0000003f3f3ff290 */ /* 0x000ff6000fffe03f */
[----:B------:R-:W-:Y:S02]  /*41ec0*/  @!UPT UIADD3 URZ, URZ, URZ, URZ ;  /* 0x0000003f3f3ff290 */ /* 0x000fe4000fffe03f */
[----:B------:R-:W-:Y:S01]  /*41ed0*/  IMAD.MOV.U32 R36, RZ, RZ, R40 ;  /* 0x000000ffff247224 */ /* 0x000fe200078e0028 */
[----:B------:R-:W-:Y:S01]  /*41ee0*/  MOV R33, R41 ;  /* 0x0000002900217202 */ /* 0x000fe20000000f00 */
[----:B------:R-:W-:Y:S02]  /*41ef0*/  IMAD.MOV.U32 R32, RZ, RZ, R42 ;  /* 0x000000ffff207224 */ /* 0x000fe400078e002a */
[----:B------:R-:W-:Y:S02]  /*41f00*/  IMAD.MOV.U32 R29, RZ, RZ, R43 ;  /* 0x000000ffff1d7224 */ /* 0x000fe400078e002b */
[C---:B---3--:R-:W-:Y:S11]  /*41f10*/  HMMA.1688.F32.TF32 R40, R236.reuse, R20, R76 ;  /* 0x00000014ec28723c */ /* 0x048ff6000008104c */
[----:B------:R-:W-:Y:S11]  /*41f20*/  @!UPT UIADD3 URZ, URZ, URZ, URZ ;  /* 0x0000003f3f3ff290 */ /* 0x000ff6000fffe03f */
[----:B------:R-:W-:Y:S02]  /*41f30*/  @!UPT UIADD3 URZ, URZ, URZ, URZ ;  /* 0x0000003f3f3ff290 */ /* 0x000fe4000fffe03f */
[----:B------:R-:W-:Y:S01]  /*41f40*/  MOV R28, R40 ;  /* 0x00000028001c7202 */ /* 0x000fe20000000f00 */
[----:B------:R-:W-:Y:S01]  /*41f50*/  IMAD.MOV.U32 R25, RZ, RZ, R41 ;  /* 0x000000ffff197224 */ /* 0x000fe200078e0029 */
[----:B------:R-:W-:Y:S01]  /*41f60*/  MOV R5, R43 ;  /* 0x0000002b00057202 */ /* 0x000fe20000000f00 */
[----:B------:R-:W-:Y:S02]  /*41f70*/  IMAD.MOV.U32 R24, RZ, RZ, R42 ;  /* 0x000000ffff187224 */ /* 0x000fe400078e002a */
[----:B----4-:R-:W-:Y:S11]  /*41f80*/  HMMA.1688.F32.TF32 R40, R236, R44, R84 ;  /* 0x0000002cec28723c */ /* 0x010ff60000081054 */
[----:B------:R-:W-:Y:S11]  /*41f90*/  @!UPT UIADD3 URZ, URZ, URZ, URZ ;  /* 0x0000003f3f3ff290 */ /* 0x000ff6000fffe03f */
[----:B------:R-:W-:Y:S02]  /*41fa0*/  @!UPT UIADD3 URZ, URZ, URZ, URZ ;  /* 0x0000003f3f3ff290 */ /* 0x000fe4000fffe03f */
[----:B------:R-:W-:Y:S01]  /*41fb0*/  IMAD.MOV.U32 R21, RZ, RZ, R40 ;  /* 0x000000ffff157224 */ /* 0x000fe200078e0028 */
[----:B------:R-:W-:Y:S01]  /*41fc0*/  MOV R9, R42 ;  /* 0x0000002a00097202 */ /* 0x000fe20000000f00 */
[----:B------:R-:W-:Y:S02]  /*41fd0*/  IMAD.MOV.U32 R20, RZ, RZ, R41 ;  /* 0x000000ffff147224 */ /* 0x000fe400078e0029 */
[----:B------:R-:W-:Y:S02]  /*41fe0*/  IMAD.MOV.U32 R8, RZ, RZ, R43 ;  /* 0x000000ffff087224 */ /* 0x000fe400078e002b */
[C---:B-1----:R-:W-:Y:S11]  /*41ff0*/  HMMA.1688.F32.TF32 R40, R232.reuse, R26, R88 ;  /* 0x0000001ae828723c */ /* 0x042ff60000081058 */
[----:B------:R-:W-:Y:S11]  /*42000*/  @!UPT UIADD3 URZ, URZ, URZ, URZ ;  /* 0x0000003f3f3ff290 */ /* 0x000ff6000fffe03f */
[----:B------:R-:W-:Y:S02]  /*42010*/  @!UPT UIADD3 URZ, URZ, URZ, URZ ;  /* 0x0000003f3f3ff290 */ /* 0x000fe4000fffe03f */
[----:B------:R-:W-:Y:S01]  /*42020*/  IMAD.MOV.U32 R17, RZ, RZ, R40 ;  /* 0x000000ffff117224 */ /* 0x000fe200078e0028 */
[----:B------:R-:W-:Y:S01]  /*42030*/  MOV R16, R41 ;  /* 0x0000002900107202 */ /* 0x000fe20000000f00 */
[----:B------:R-:W-:Y:S02]  /*42040*/  IMAD.MOV.U32 R13, RZ, RZ, R42 ;  /* 0x000000ffff0d7224 */ /* 0x000fe400078e002a */
[----:B------:R-:W-:Y:S02]  /*42050*/  IMAD.MOV.U32 R12, RZ, RZ, R43 ;  /* 0x000000ffff0c7224 */ /* 0x000fe400078e002b */
[----:B------:R-:W-:Y:S01]  /*42060*/  HMMA.1688.F32.TF32 R40, R232, R6, R244 ;  /* 0x00000006e828723c */ /* 0x000fe200000810f4 */
[----:B------:R-:W-:Y:S01]  /*42070*/  MOV R88, R14 ;  /* 0x0000000e00587202 */ /* 0x000fe20000000f00 */
[----:B------:R-:W-:Y:S11]  /*42080*/  IMAD.MOV.U32 R89, RZ, RZ, R15 ;  /* 0x000000ffff597224 */ /* 0x000ff600078e000f */
[----:B------:R-:W-:Y:S10]  /*42090*/  @!UPT UIADD3 URZ, URZ, URZ, URZ ;  /* 0x0000003f3f3ff290 */ /* 0x000ff4000fffe03f */
[----:B------:R1:W-:Y:S04]  /*420a0*/  STL.64 [R1+0xe40], R40 ;  /* 0x000e402801007387 */ /* 0x0003e80000100a00 */
[----:B------:R-:W2:Y:S04]  /*420b0*/  LDL.LU R14, [R1+0x5114] ;  /* 0x00511400010e7983 */ /* 0x000ea80000300800 */
[----:B------:R-:W3:Y:S01]  /*420c0*/  LDL.LU R15, [R1+0x5110] ;  /* 0x00511000010f7983 */ /* 0x000ee20000300800 */
[----:B------:R-:W-:Y:S01]  /*420d0*/  IMAD.MOV.U32 R90, RZ, RZ, R35 ;  /* 0x000000ffff5a7224 */ /* 0x000fe200078e0023 */
[----:B------:R-:W-:Y:S01]  /*420e0*/  MOV R91, R34 ;  /* 0x00000022005b7202 */ /* 0x000fe20000000f00 */
[----:B------:R-:W-:Y:S01]  /*420f0*/  IMAD.MOV.U32 R92, RZ, RZ, R31 ;  /* 0x000000ffff5c7224 */ /* 0x000fe200078e001f */
[----:B------:R-:W4:Y:S01]  /*42100*/  LDL.LU R35, [R1+0x510c] ;  /* 0x00510c0001237983 */ /* 0x000f220000300800 */
[----:B------:R-:W-:Y:S01]  /*42110*/  IMAD.MOV.U32 R93, RZ, RZ, R30 ;  /* 0x000000ffff5d7224 */ /* 0x000fe200078e001e */
[----:B------:R-:W-:-:S02]  /*42120*/  MOV R94, R22 ;  /* 0x00000016005e7202 */ /* 0x000fc40000000f00 */
[----:B------:R-:W5:Y:S01]  /*42130*/  LDL.LU R34, [R1+0x5108] ;  /* 0x0051080001227983 */ /* 0x000f620000300800 */
[----:B------:R-:W-:-:S03]  /*42140*/  IMAD.MOV.U32 R95, RZ, RZ, R23 ;  /* 0x000000ffff5f7224 */ /* 0x000fc600078e0017 */
[----:B------:R-:W4:Y:S01]  /*42150*/  LDL.LU R31, [R1+0x5104] ;  /* 0x00510400011f7983 */ /* 0x000f220000300800 */
[----:B------:R-:W-:-:S03]  /*42160*/  IMAD.MOV.U32 R96, RZ, RZ, R18 ;  /* 0x000000ffff607224 */ /* 0x000fc600078e0012 */
[----:B------:R-:W4:Y:S01]  /*42170*/  LDL.LU R30, [R1+0x5100] ;  /* 0x00510000011e7983 */ /* 0x000f220000300800 */
[----:B------:R-:W-:-:S03]  /*42180*/  MOV R97, R19 ;  /* 0x0000001300617202 */ /* 0x000fc60000000f00 */
[----:B------:R-:W4:Y:S01]  /*42190*/  LDL.LU R22, [R1+0x50fc] ;  /* 0x0050fc0001167983 */ /* 0x000f220000300800 */
[----:B------:R-:W-:-:S03]  /*421a0*/  IMAD.MOV.U32 R98, RZ, RZ, R11 ;  /* 0x000000ffff627224 */ /* 0x000fc600078e000b */
[----:B------:R-:W5:Y:S01]  /*421b0*/  LDL.LU R23, [R1+0x50f8] ;  /* 0x0050f80001177983 */ /* 0x000f620000300800 */
[----:B------:R-:W-:-:S03]  /*421c0*/  IMAD.MOV.U32 R99, RZ, RZ, R10 ;  /* 0x000000ffff637224 */ /* 0x000fc600078e000a */
[----:B------:R-:W5:Y:S04]  /*421d0*/  LDL.LU R18, [R1+0x50f4] ;  /* 0x0050f40001127983 */ /* 0x000f680000300800 */
[----:B------:R-:W5:Y:S01]  /*421e0*/  LDL.LU R19, [R1+0x50f0] ;  /* 0x0050f00001137983 */ /* 0x000f620000300800 */
[----:B------:R-:W-:-:S03]  /*421f0*/  IMAD.MOV.U32 R186, RZ, RZ, R46 ;  /* 0x000000ffffba7224 */ /* 0x000fc600078e002e */
[----:B------:R-:W5:Y:S01]  /*42200*/  LDL.LU R11, [R1+0x50ec] ;  /* 0x0050ec00010b7983 */ /* 0x000f620000300800 */
[----:B------:R-:W-:-:S03]  /*42210*/  MOV R187, R47 ;  /* 0x0000002f00bb7202 */ /* 0x000fc60000000f00 */
[----:B------:R-:W5:Y:S01]  /*42220*/  LDL.LU R10, [R1+0x50e8] ;  /* 0x0050e800010a7983 */ /* 0x000f620000300800 */
[----:B--2---:R-:W-:Y:S01]  /*42230*/  IMAD.MOV.U32 R185, RZ, RZ, R14 ;  /* 0x000000ffffb97224 */ /* 0x004fe200078e000e */
[----:B---3--:R-:W-:Y:S02]  /*42240*/  MOV R184, R15 ;  /* 0x0000000f00b87202 */ /* 0x008fe40000000f00 */
[----:B------:R-:W2:Y:S04]  /*42250*/  LDL.LU R15, [R1+0x50e4] ;  /* 0x0050e400010f7983 */ /* 0x000ea80000300800 */
[----:B------:R-:W3:Y:S04]  /*42260*/  LDL.LU R14, [R1+0x50e0] ;  /* 0x0050e000010e7983 */ /* 0x000ee80000300800 */
[----:B------:R-:W2:Y:S04]  /*42270*/  LDL.LU R46, [R1+0x50dc] ;  /* 0x0050dc00012e7983 */ /* 0x000ea80000300800 */
[----:B------:R-:W3:Y:S01]  /*42280*/  LDL.LU R47, [R1+0x50d8] ;  /* 0x0050d800012f7983 */ /* 0x000ee20000300800 */
[----:B----4-:R-:W-:Y:S01]  /*42290*/  IMAD.MOV.U32 R135, RZ, RZ, R22 ;  /* 0x000000ffff877224 */ /* 0x010fe200078e0016 */
[----:B-----5:R-:W-:Y:S01]  /*422a0*/  MOV R134, R23 ;  /* 0x0000001700867202 */ /* 0x020fe20000000f00 */
[----:B------:R-:W-:-:S02]  /*422b0*/  IMAD.MOV.U32 R133, RZ, RZ, R18 ;  /* 0x000000ffff857224 */ /* 0x000fc400078e0012 */
[----:B------:R-:W-:Y:S02]  /*422c0*/  IMAD.MOV.U32 R132, RZ, RZ, R19 ;  /* 0x000000ffff847224 */ /* 0x000fe400078e0013 */
[----:B------:R-:W4:Y:S04]  /*422d0*/  LDL.LU R19, [R1+0x50d4] ;  /* 0x0050d40001137983 */ /* 0x000f280000300800 */
[----:B------:R-:W5:Y:S04]  /*422e0*/  LDL.LU R18, [R1+0x50d0] ;  /* 0x0050d00001127983 */ /* 0x000f680000300800 */
[----:B------:R-:W4:Y:S04]  /*422f0*/  LDL.LU R23, [R1+0x50cc] ;  /* 0x0050cc0001177983 */ /* 0x000f280000300800 */
[----:B------:R-:W5:Y:S04]  /*42300*/  LDL.LU R22, [R1+0x50c8] ;  /* 0x0050c80001167983 */ /* 0x000f680000300800 */
[----:B------:R-:W5:Y:S04]  /*42310*/  LDL.LU R108, [R1+0xb0] ;  /* 0x0000b000016c7983 */ /* 0x000f680000300800 */
[----:B------:R-:W5:Y:S01]  /*42320*/  LDL.LU R109, [R1+0xb4] ;  /* 0x0000b400016d7983 */ /* 0x000f620000300800 */
[----:B--2---:R-:W-:Y:S01]  /*42330*/  MOV R111, R46 ;  /* 0x0000002e006f7202 */ /* 0x004fe20000000f00 */
[----:B---3--:R-:W-:-:S02]  /*42340*/  IMAD.MOV.U32 R110, RZ, RZ, R47 ;  /* 0x000000ffff6e7224 */ /* 0x008fc400078e002f */
[----:B------:R-:W2:Y:S04]  /*42350*/  LDL.LU R47, [R1+0x50c4] ;  /* 0x0050c400012f7983 */ /* 0x000ea80000300800 */
[----:B------:R-:W3:Y:S04]  /*42360*/  LDL.LU R46, [R1+0x50c0] ;  /* 0x0050c000012e7983 */ /* 0x000ee80000300800 */
[----:B------:R-:W3:Y:S04]  /*42370*/  LDL.LU R100, [R1+0xe0] ;  /* 0x0000e00001647983 */ /* 0x000ee80000300800 */
[----:B------:R-:W3:Y:S04]  /*42380*/  LDL.LU R101, [R1+0xe4] ;  /* 0x0000e40001657983 */ /* 0x000ee80000300800 */
[----:B------:R-:W3:Y:S04]  /*42390*/  LDL.LU R102, [R1+0xe8] ;  /* 0x0000e80001667983 */ /* 0x000ee80000300800 */
[----:B------:R-:W3:Y:S04]  /*423a0*/  LDL.LU R103, [R1+0xec] ;  /* 0x0000ec0001677983 */ /* 0x000ee80000300800 */
[----:B------:R-:W3:Y:S04]  /*423b0*/  LDL.LU R172, [R1+0xd0] ;  /* 0x0000d00001ac7983 */ /* 0x000ee80000300800 */
[----:B------:R-:W3:Y:S01]  /*423c0*/  LDL.LU R173, [R1+0xd4] ;  /* 0x0000d40001ad7983 */ /* 0x000ee20000300800 */
[----:B----4-:R-:W-:Y:S01]  /*423d0*/  IMAD.MOV.U32 R201, RZ, RZ, R23 ;  /* 0x000000ffffc97224 */ /* 0x010fe200078e0017 */
[----:B-----5:R-:W-:Y:S01]  /*423e0*/  MOV R200, R22 ;  /* 0x0000001600c87202 */ /* 0x020fe20000000f00 */
[----:B------:R-:W-:Y:S01]  /*423f0*/  IMAD.MOV.U32 R202, RZ, RZ, R18 ;  /* 0x000000ffffca7224 */ /* 0x000fe200078e0012 */
[----:B------:R-:W-:Y:S01]  /*42400*/  MOV R203, R19 ;  /* 0x0000001300cb7202 */ /* 0x000fe20000000f00 */
[----:B------:R-:W-:Y:S01]  /*42410*/  IMAD.MOV.U32 R208, RZ, RZ, R14 ;  /* 0x000000ffffd07224 */ /* 0x000fe200078e000e */
[----:B------:R-:W-:Y:S01]  /*42420*/  MOV R210, R10 ;  /* 0x0000000a00d27202 */ /* 0x000fe20000000f00 */
[----:B------:R-:W-:-:S02]  /*42430*/  IMAD.MOV.U32 R209, RZ, RZ, R15 ;  /* 0x000000ffffd17224 */ /* 0x000fc400078e000f */
[----:B------:R-:W-:Y:S01]  /*42440*/  IMAD.MOV.U32 R211, RZ, RZ, R11 ;  /* 0x000000ffffd37224 */ /* 0x000fe200078e000b */
[----:B------:R-:W-:Y:S01]  /*42450*/  MOV R121, R31 ;  /* 0x0000001f00797202 */ /* 0x000fe20000000f00 */
[----:B------:R-:W-:Y:S02]  /*42460*/  IMAD.MOV.U32 R120, RZ, RZ, R30 ;  /* 0x000000ffff787224 */ /* 0x000fe400078e001e */
[----:B------:R-:W-:Y:S01]  /*42470*/  IMAD.MOV.U32 R122, RZ, RZ, R34 ;  /* 0x000000ffff7a7224 */ /* 0x000fe200078e0022 */
[----:B------:R-:W-:Y:S01]  /*42480*/  MOV R204, R38 ;  /* 0x0000002600cc7202 */ /* 0x000fe20000000f00 */
[----:B------:R-:W-:Y:S02]  /*42490*/  IMAD.MOV.U32 R123, RZ, RZ, R35 ;  /* 0x000000ffff7b7224 */ /* 0x000fe400078e0023 */
        /* <DEDUP_REMOVED lines=9> */
[----:B-1----:R-:W-:Y:S07]  /*42530*/  HMMA.1688.F32.TF32 R40, R232, R218, R248 ;  /* 0x000000dae828723c */ /* 0x002fee00000810f8 */
[----:B------:R-:W-:Y:S01]  /*42540*/  IMAD.MOV.U32 R248, RZ, RZ, R58 ;  /* 0x000000fffff87224 */ /* 0x000fe200078e003a */
[----:B------:R-:W-:Y:S01]  /*42550*/  MOV R249, R62 ;  /* 0x0000003e00f97202 */ /* 0x000fe20000000f00 */
[----:B------:R-:W-:-:S02]  /*42560*/  IMAD.MOV.U32 R250, RZ, RZ, R63 ;  /* 0x000000fffffa7224 */ /* 0x000fc400078e003f */
[----:B------:R-:W-:Y:S02]  /*42570*/  IMAD.MOV.U32 R251, RZ, RZ, R59 ;  /* 0x000000fffffb7224 */ /* 0x000fe400078e003b */
[----:B--2---:R-:W-:Y:S02]  /*42580*/  IMAD.MOV.U32 R175, RZ, RZ, R47 ;  /* 0x000000ffffaf7224 */ /* 0x004fe400078e002f */
[----:B---3--:R-:W-:Y:S02]  /*42590*/  IMAD.MOV.U32 R174, RZ, RZ, R46 ;  /* 0x000000ffffae7224 */ /* 0x008fe400078e002e */
[----:B------:R-:W2:Y:S04]  /*425a0*/  LDL.LU R46, [R1+0x50bc] ;  /* 0x0050bc00012e7983 */ /* 0x000ea80000300800 */
[----:B------:R-:W2:Y:S04]  /*425b0*/  LDL.LU R47, [R1+0x50b8] ;  /* 0x0050b800012f7983 */ /* 0x000ea80000300800 */
[----:B------:R-:W3:Y:S04]  /*425c0*/  LDL.LU R22, [R1+0x50b4] ;  /* 0x0050b40001167983 */ /* 0x000ee80000300800 */
[----:B------:R-:W3:Y:S04]  /*425d0*/  LDL.LU R23, [R1+0x50b0] ;  /* 0x0050b00001177983 */ /* 0x000ee80000300800 */
[----:B------:R-:W4:Y:S04]  /*425e0*/  LDL.LU R18, [R1+0x50ac] ;  /* 0x0050ac0001127983 */ /* 0x000f280000300800 */
[----:B------:R-:W4:Y:S04]  /*425f0*/  LDL.LU R19, [R1+0x50a8] ;  /* 0x0050a80001137983 */ /* 0x000f280000300800 */
[----:B------:R-:W5:Y:S04]  /*42600*/  LDL.LU R14, [R1+0x50a4] ;  /* 0x0050a400010e7983 */ /* 0x000f680000300800 */
[----:B------:R-:W5:Y:S04]  /*42610*/  LDL.LU R15, [R1+0x50a0] ;  /* 0x0050a000010f7983 */ /* 0x000f680000300800 */
[----:B------:R-:W2:Y:S04]  /*42620*/  LDL.LU R10, [R1+0x509c] ;  /* 0x00509c00010a7983 */ /* 0x000ea80000300800 */
        /* <DEDUP_REMOVED lines=13> */
[----:B------:R-:W3:Y:S04]  /*42700*/  LDL.LU R58, [R1+0x5064] ;  /* 0x00506400013a7983 */ /* 0x000ee80000300800 */
[----:B------:R-:W3:Y:S04]  /*42710*/  LDL.LU R62, [R1+0x5060] ;  /* 0x00506000013e7983 */ /* 0x000ee80000300800 */
[----:B------:R-:W3:Y:S04]  /*42720*/  LDL.LU R63, [R1+0x505c] ;  /* 0x00505c00013f7983 */ /* 0x000ee80000300800 */
[----:B------:R-:W3:Y:S01]  /*42730*/  LDL.LU R59, [R1+0x5058] ;  /* 0x00505800013b7983 */ /* 0x000ee20000300800 */
[----:B------:R-:W-:Y:S01]  /*42740*/  IMAD.MOV.U32 R49, RZ, RZ, R40 ;  /* 0x000000ffff317224 */ /* 0x000fe200078e0028 */
[----:B------:R-:W-:Y:S01]  /*42750*/  MOV R48, R41 ;  /* 0x0000002900307202 */ /* 0x000fe20000000f00 */
[----:B------:R-:W-:Y:S01]  /*42760*/  IMAD.MOV.U32 R45, RZ, RZ, R42 ;  /* 0x000000ffff2d7224 */ /* 0x000fe200078e002a */
[----:B------:R-:W-:Y:S01]  /*42770*/  LDS R40, [R161+0x4080] ;  /* 0x00408000a1287984 */ /* 0x000fe20000000800 */
[----:B------:R-:W-:-:S03]  /*42780*/  IMAD.MOV.U32 R44, RZ, RZ, R43 ;  /* 0x000000ffff2c7224 */ /* 0x000fc600078e002b */
[----:B------:R-:W-:Y:S04]  /*42790*/  LDS R42, [R161+0x6080] ;  /* 0x00608000a12a7984 */ /* 0x000fe80000000800 */
[----:B------:R-:W-:Y:S04]  /*427a0*/  LDS R41, [R189+0x4080] ;  /* 0x00408000bd297984 */ /* 0x000fe80000000800 */
[----:B------:R-:W1:Y:S01]  /*427b0*/  LDS R43, [R189+0x6080] ;  /* 0x00608000bd2b7984 */ /* 0x000e620000000800 */
[C---:B--2---:R-:W-:Y:S11]  /*427c0*/  HMMA.1688.F32.TF32 R68, R232.reuse, R66, R100 ;  /* 0x00000042e844723c */ /* 0x044ff60000081064 */
[----:B------:R-:W-:Y:S11]  /*427d0*/  @!UPT UIADD3 URZ, URZ, URZ, URZ ;  /* 0x0000003f3f3ff290 */ /* 0x000ff6000fffe03f */
[----:B------:R-:W-:Y:S02]  /*427e0*/  @!UPT UIADD3 URZ, URZ, URZ, URZ ;  /* 0x0000003f3f3ff290 */ /* 0x000fe4000fffe03f */
[----:B------:R-:W-:Y:S01]  /*427f0*/  MOV R57, R68 ;  /* 0x0000004400397202 */ /* 0x000fe20000000f00 */
[----:B------:R-:W-:Y:S01]  /*42800*/  IMAD.MOV.U32 R56, RZ, RZ, R69 ;  /* 0x000000ffff387224 */ /* 0x000fe200078e0045 */
[----:B------:R-:W-:Y:S01]  /*42810*/  MOV R52, R71 ;  /* 0x0000004700347202 */ /* 0x000fe20000000f00 */
[----:B------:R-:W-:Y:S02]  /*42820*/  IMAD.MOV.U32 R53, RZ, RZ, R70 ;  /* 0x000000ffff357224 */ /* 0x000fe400078e0046 */
[C---:B---3--:R-:W-:Y:S08]  /*42830*/  HMMA.1688.F32.TF32 R68, R232.reuse, R62, R172 ;  /* 0x0000003ee844723c */ /* 0x048ff000000810ac */
[C---:B------:R-:W-:Y:S08]  /*42840*/  HMMA.1688.F32.TF32 R72, R232.reuse, R58, R200 ;  /* 0x0000003ae848723c */ /* 0x040ff000000810c8 */
[----:B------:R-:W-:Y:S07]  /*42850*/  HMMA.1688.F32.TF32 R76, R232, R50, R208 ;  /* 0x00000032e84c723c */ /* 0x000fee00000810d0 */
[----:B------:R2:W-:Y:S01]  /*42860*/  STL.64 [R1+0xf40], R68 ;  /* 0x000f404401007387 */ /* 0x0005e20000100a00 */
[----:B------:R-:W-:-:S02]  /*42870*/  IMAD.MOV.U32 R65, RZ, RZ, R70 ;  /* 0x000000ffff417224 */ /* 0x000fc400078e0046 */
[----:B------:R-:W-:Y:S02]  /*42880*/  IMAD.MOV.U32 R64, RZ, RZ, R71 ;  /* 0x000000ffff407224 */ /* 0x000fe400078e0047 */
[C---:B--2---:R-:W-:Y:S03]  /*42890*/  HMMA.1688.F32.TF32 R68, R232.reuse, R54, R108 ;  /* 0x00000036e844723c */ /* 0x044fe6000008106c */
[----:B------:R-:W-:Y:S04]  /*428a0*/  STL.64 [R1+0xf30], R72 ;  /* 0x000f304801007387 */ /* 0x000fe80000100a00 */
[----:B------:R2:W-:Y:S02]  /*428b0*/  STL.64 [R1+0xf38], R74 ;  /* 0x000f384a01007387 */ /* 0x0005e40000100a00 */
[C---:B--2---:R-:W-:Y:S11]  /*428c0*/  HMMA.1688.F32.TF32 R72, R232.reuse, R38, R132 ;  /* 0x00000026e848723c */ /* 0x044ff60000081084 */
[----:B------:R-:W-:Y:S03]  /*428d0*/  @!UPT UIADD3 URZ, URZ, URZ, URZ ;  /* 0x0000003f3f3ff290 */ /* 0x000fe6000fffe03f */
[----:B------:R-:W-:Y:S04]  /*428e0*/  STL.64 [R1+0xf20], R68 ;  /* 0x000f204401007387 */ /* 0x000fe80000100a00 */
[----:B------:R-:W-:Y:S04]  /*428f0*/  STL.64 [R1+0xf28], R70 ;  /* 0x000f284601007387 */ /* 0x000fe80000100a00 */
[----:B------:R-:W-:Y:S04]  /*42900*/  STL.64 [R1+0xf10], R76 ;  /* 0x000f104c01007387 */ /* 0x000fe80000100a00 */
[----:B------:R2:W-:Y:S01]  /*42910*/  STL.64 [R1+0xf18], R78 ;  /* 0x000f184e01007387 */ /* 0x0005e20000100a00 */
[C---:B------:R-:W-:Y:S03]  /*42920*/  HMMA.1688.F32.TF32 R84, R232.reuse, R10, R204 ;  /* 0x0000000ae854723c */ /* 0x040fe600000810cc */
[----:B------:R-:W-:Y:S04]  /*42930*/  LDS R68, [R161+0x4100] ;  /* 0x00410000a1447984 */ /* 0x000fe80000000800 */
[----:B------:R-:W-:Y:S01]  /*42940*/  LDS R70, [R161+0x6100] ;  /* 0x00610000a1467984 */ /* 0x000fe20000000800 */
[C---:B--2---:R-:W-:Y:S03]  /*42950*/  HMMA.1688.F32.TF32 R76, R232.reuse, R34, R120 ;  /* 0x00000022e84c723c */ /* 0x044fe60000081078 */
[----:B------:R-:W-:Y:S04]  /*42960*/  STL.64 [R1+0xf00], R72 ;  /* 0x000f004801007387 */ /* 0x000fe80000100a00 */
[----:B------:R2:W-:Y:S04]  /*42970*/  STL.64 [R1+0xf08], R74 ;  /* 0x000f084a01007387 */ /* 0x0005e80000100a00 */
[----:B------:R-:W-:Y:S04]  /*42980*/  LDS R69, [R189+0x4100] ;  /* 0x00410000bd457984 */ /* 0x000fe80000000800 */
[----:B------:R-:W3:Y:S01]  /*42990*/  LDS R71, [R189+0x6100] ;  /* 0x00610000bd477984 */ /* 0x000ee20000000800 */
[C---:B--2---:R-:W-:Y:S07]  /*429a0*/  HMMA.1688.F32.TF32 R72, R232.reuse, R30, R184 ;  /* 0x0000001ee848723c */ /* 0x044fee00000810b8 */
[----:B------:R-:W-:Y:S04]  /*429b0*/  STL.64 [R1+0x1540], R76 ;  /* 0x0015404c01007387 */ /* 0x000fe80000100a00 */
[----:B------:R5:W-:Y:S02]  /*429c0*/  STL.64 [R1+0x1548], R78 ;  /* 0x0015484e01007387 */ /* 0x000be40000100a00 */
[C---:B-----5:R-:W-:Y:S10]  /*429d0*/  HMMA.1688.F32.TF32 R76, R232.reuse, R14, R96 ;  /* 0x0000000ee84c723c */ /* 0x060ff40000081060 */
[----:B------:R-:W-:Y:S04]  /*429e0*/  STL.64 [R1+0x1530], R72 ;  /* 0x0015304801007387 */ /* 0x000fe80000100a00 */
[----:B------:R4:W-:Y:S04]  /*429f0*/  STL.64 [R1+0x1538], R74 ;  /* 0x0015384a01007387 */ /* 0x0009e80000100a00 */
[----:B------:R-:W-:Y:S04]  /*42a00*/  STL.64 [R1+0x1520], R84 ;  /* 0x0015205401007387 */ /* 0x000fe80000100a00 */
[----:B------:R2:W-:Y:S01]  /*42a10*/  STL.64 [R1+0x1528], R86 ;  /* 0x0015285601007387 */ /* 0x0005e20000100a00 */
[C---:B----4-:R-:W-:Y:S03]  /*42a20*/  HMMA.1688.F32.TF32 R72, R232.reuse, R18, R92 ;  /* 0x00000012e848723c */ /* 0x050fe6000008105c */
[----:B------:R-:W-:Y:S05]  /*42a30*/  STL.64 [R1+0x1510], R76 ;  /* 0x0015104c01007387 */ /* 0x000fea0000100a00 */
[C---:B--2---:R-:W-:Y:S01]  /*42a40*/  HMMA.1688.F32.TF32 R84, R232.reuse, R22, R88 ;  /* 0x00000016e854723c */ /* 0x044fe20000081058 */
[----:B------:R2:W-:Y:S07]  /*42a50*/  STL.64 [R1+0x1518], R78 ;  /* 0x0015184e01007387 */ /* 0x0005ee0000100a00 */
[----:B--2---:R-:W-:Y:S07]  /*42a60*/  HMMA.1688.F32.TF32 R76, R232, R46, R244 ;  /* 0x0000002ee84c723c */ /* 0x004fee00000810f4 */
[----:B------:R-:W-:Y:S04]  /*42a70*/  STL.64 [R1+0x1500], R72 ;  /* 0x0015004801007387 */ /* 0x000fe80000100a00 */
[----:B------:R-:W-:Y:S04]  /*42a80*/  STL.64 [R1+0x1508], R74 ;  /* 0x0015084a01007387 */ /* 0x000fe80000100a00 */
[----:B------:R2:W-:Y:S04]  /*42a90*/  STL.64 [R1+0x14f0], R84 ;  /* 0x0014f05401007387 */ /* 0x0005e80000100a00 */
[----:B------:R-:W-:Y:S04]  /*42aa0*/  STL.64 [R1+0x14f8], R86 ;  /* 0x0014f85601007387 */ /* 0x000fe80000100a00 */
[----:B------:R-:W-:Y:S04]  /*42ab0*/  LDS R72, [R161+0x4180] ;  /* 0x00418000a1487984 */ /* 0x000fe80000000800 */
[----:B------:R-:W-:Y:S04]  /*42ac0*/  LDS R74, [R161+0x6180] ;  /* 0x00618000a14a7984 */ /* 0x000fe80000000800 */
[----:B------:R-:W-:Y:S04]  /*42ad0*/  STL.64 [R1+0xef0], R76 ;  /* 0x000ef04c01007387 */ /* 0x000fe80000100a00 */
[----:B------:R1:W-:Y:S04]  /*42ae0*/  STL.64 [R1+0xef8], R78 ;  /* 0x000ef84e01007387 */ /* 0x0003e80000100a00 */
[----:B--2---:R-:W2:Y:S04]  /*42af0*/  LDL.LU R84, [R1+0x10] ;  /* 0x0000100001547983 */ /* 0x004ea80000300800 */
[----:B------:R-:W-:Y:S01]  /*42b00*/  LDS R73, [R189+0x4180] ;  /* 0x00418000bd497984 */ /* 0x000fe20000000800 */
[C---:B-1----:R-:W-:Y:S03]  /*42b10*/  HMMA.1688.F32.TF32 R76, R40.reuse, R26, R248 ;  /* 0x0000001a284c723c */ /* 0x042fe600000810f8 */
[----:B------:R-:W1:Y:S11]  /*42b20*/  LDS R75, [R189+0x6180] ;  /* 0x00618000bd4b7984 */ /* 0x000e760000000800 */
[----:B------:R-:W-:Y:S09]  /*42b30*/  @!UPT UIADD3 URZ, URZ, URZ, URZ ;  /* 0x0000003f3f3ff290 */ /* 0x000ff2000fffe03f */
[----:B------:R4:W-:Y:S04]  /*42b40*/  STL.64 [R1+0x14e0], R76 ;  /* 0x0014e04c01007387 */ /* 0x0009e80000100a00 */
[----:B------:R5:W-:Y:S04]  /*42b50*/  STL.64 [R1+0x14e8], R78 ;  /* 0x0014e84e01007387 */ /* 0x000be80000100a00 */
        /* <DEDUP_REMOVED lines=99> */
[----:B----4-:R-:W4:Y:S04]  /*43190*/  LDL.LU R76, [R1] ;  /* 0x00000000014c7983 */ /* 0x010f280000300800 */
[----:B------:R-:W4:Y:S04]  /*431a0*/  LDL.LU R77, [R1+0x4] ;  /* 0x00000400014d7983 */ /* 0x000f280000300800 */
[----:B-----5:R-:W4:Y:S04]  /*431b0*/  LDL.LU R78, [R1+0x8] ;  /* 0x00000800014e7983 */ /* 0x020f280000300800 */
[----:B------:R-:W4:Y:S01]  /*431c0*/  LDL.LU R79, [R1+0xc] ;  /* 0x00000c00014f7983 */ /* 0x000f220000300800 */
[C---:B--2---:R-:W-:Y:S08]  /*431d0*/  HMMA.1688.F32.TF32 R172, R40.reuse, R34, R172 ;  /* 0x0000002228ac723c */ /* 0x044ff000000810ac */
[C---:B---3--:R-:W-:Y:S08]  /*431e0*/  HMMA.1688.F32.TF32 R100, R40.reuse, R38, R100 ;  /* 0x000000262864723c */ /* 0x048ff00000081064 */
[C---:B------:R-:W-:Y:S08]  /*431f0*/  HMMA.1688.F32.TF32 R124, R40.reuse, R54, R124 ;  /* 0x00000036287c723c */ /* 0x040ff0000008107c */
[C---:B------:R-:W-:Y:S08]  /*43200*/  HMMA.1688.F32.TF32 R128, R40.reuse, R58, R128 ;  /* 0x0000003a2880723c */ /* 0x040ff00000081080 */
[C---:B------:R-:W-:Y:S08]  /*43210*/  HMMA.1688.F32.TF32 R112, R40.reuse, R62, R112 ;  /* 0x0000003e2870723c */ /* 0x040ff00000081070 */
[C---:B------:R-:W-:Y:S08]  /*43220*/  HMMA.1688.F32.TF32 R224, R40.reuse, R218, R224 ;  /* 0x000000da28e0723c */ /* 0x040ff000000810e0 */
[C---:B------:R-:W-:Y:S08]  /*43230*/  HMMA.1688.F32.TF32 R228, R40.reuse, R6, R228 ;  /* 0x0000000628e4723c */ /* 0x040ff000000810e4 */
[C---:B------:R-:W-:Y:S11]  /*43240*/  HMMA.1688.F32.TF32 R116, R40.reuse, R66, R116 ;  /* 0x000000422874723c */ /* 0x040ff60000081074 */
[----:B------:R-:W-:Y:S04]  /*43250*/  @!UPT UIADD3 URZ, URZ, URZ, URZ ;  /* 0x0000003f3f3ff290 */ /* 0x000fe8000fffe03f */
[----:B------:R-:W-:Y:S04]  /*43260*/  STL.64 [R1+0x14d0], R228 ;  /* 0x0014d0e401007387 */ /* 0x000fe80000100a00 */
[----:B------:R2:W-:Y:S01]  /*43270*/  STL.64 [R1+0x14d8], R230 ;  /* 0x0014d8e601007387 */ /* 0x0005e20000100a00 */
[C---:B------:R-:W-:Y:S03]  /*43280*/  HMMA.1688.F32.TF32 R104, R40.reuse, R50, R104 ;  /* 0x000000322868723c */ /* 0x040fe60000081068 */
[----:B--2---:R-:W2:Y:S04]  /*43290*/  LDL.LU.64 R230, [R1+0x5050] ;  /* 0x0050500001e67983 */ /* 0x004ea80000300a00 */
[----:B------:R-:W2:Y:S04]  /*432a0*/  LDL.LU.64 R228, [R1+0x5048] ;  /* 0x0050480001e47983 */ /* 0x000ea80000300a00 */
[----:B------:R-:W-:Y:S04]  /*432b0*/  STL.64 [R1+0x14c0], R224 ;  /* 0x0014c0e001007387 */ /* 0x000fe80000100a00 */
[----:B------:R3:W-:Y:S04]  /*432c0*/  STL.64 [R1+0x14c8], R226 ;  /* 0x0014c8e201007387 */ /* 0x0007e80000100a00 */
[----:B---3--:R-:W3:Y:S04]  /*432d0*/  LDL.LU.64 R226, [R1+0x5040] ;  /* 0x0050400001e27983 */ /* 0x008ee80000300a00 */
[----:B------:R-:W3:Y:S04]  /*432e0*/  LDL.LU.64 R224, [R1+0x5038] ;  /* 0x0050380001e07983 */ /* 0x000ee80000300a00 */
[----:B------:R-:W-:Y:S04]  /*432f0*/  STL.64 [R1+0x14b0], R116 ;  /* 0x0014b07401007387 */ /* 0x000fe80000100a00 */
[----:B------:R5:W-:Y:S04]  /*43300*/  STL.64 [R1+0x14b8], R118 ;  /* 0x0014b87601007387 */ /* 0x000be80000100a00 */
[----:B-----5:R-:W5:Y:S04]  /*43310*/  LDL.LU.64 R118, [R1+0x5030] ;  /* 0x0050300001767983 */ /* 0x020f680000300a00 */
[----:B------:R-:W5:Y:S04]  /*43320*/  LDL.LU.64 R116, [R1+0x5028] ;  /* 0x0050280001747983 */ /* 0x000f680000300a00 */
[----:B------:R-:W-:Y:S04]  /*43330*/  STL.64 [R1+0x14a0], R112 ;  /* 0x0014a07001007387 */ /* 0x000fe80000100a00 */
[----:B------:R1:W-:Y:S04]  /*43340*/  STL.64 [R1+0x14a8], R114 ;  /* 0x0014a87201007387 */ /* 0x0003e80000100a00 */
[----:B-1----:R-:W2:Y:S04]  /*43350*/  LDL.LU.64 R114, [R1+0x5020] ;  /* 0x0050200001727983 */ /* 0x002ea80000300a00 */
[----:B------:R-:W2:Y:S04]  /*43360*/  LDL.LU.64 R112, [R1+0x5018] ;  /* 0x0050180001707983 */ /* 0x000ea80000300a00 */
        /* <DEDUP_REMOVED lines=19> */
[----:B------:R-:W3:Y:S01]  /*434a0*/  LDL.LU.64 R172, [R1+0x4fc8] ;  /* 0x004fc80001ac7983 */ /* 0x000ee20000300a00 */
[C---:B------:R-:W-:Y:S08]  /*434b0*/  HMMA.1688.F32.TF32 R200, R40.reuse, R30, R200 ;  /* 0x0000001e28c8723c */ /* 0x040ff000000810c8 */
[C---:B------:R-:W-:Y:S08]  /*434c0*/  HMMA.1688.F32.TF32 R108, R40.reuse, R10, R108 ;  /* 0x0000000a286c723c */ /* 0x040ff0000008106c */
[C---:B------:R-:W-:Y:S08]  /*434d0*/  HMMA.1688.F32.TF32 R208, R40.reuse, R14, R208 ;  /* 0x0000000e28d0723c */ /* 0x040ff000000810d0 */
[C---:B------:R-:W-:Y:S01]  /*434e0*/  HMMA.1688.F32.TF32 R132, R40.reuse, R18, R132 ;  /* 0x000000122884723c */ /* 0x040fe20000081084 */
[----:B------:R-:W-:Y:S07]  /*434f0*/  STL.64 [R1+0x1440], R200 ;  /* 0x001440c801007387 */ /* 0x000fee0000100a00 */
[C---:B------:R-:W-:Y:S01]  /*43500*/  HMMA.1688.F32.TF32 R120, R40.reuse, R22, R120 ;  /* 0x000000162878723c */ /* 0x040fe20000081078 */
[----:B------:R1:W-:Y:S07]  /*43510*/  STL.64 [R1+0x1448], R202 ;  /* 0x001448ca01007387 */ /* 0x0003ee0000100a00 */
[----:B------:R-:W-:Y:S01]  /*43520*/  HMMA.1688.F32.TF32 R40, R40, R46, R184 ;  /* 0x0000002e2828723c */ /* 0x000fe200000810b8 */
[----:B-1----:R-:W4:Y:S04]  /*43530*/  LDL.LU.64 R202, [R1+0x4fc0] ;  /* 0x004fc00001ca7983 */ /* 0x002f280000300a00 */
[----:B------:R-:W4:Y:S04]  /*43540*/  LDL.LU.64 R200, [R1+0x4fb8] ;  /* 0x004fb80001c87983 */ /* 0x000f280000300a00 */
[----:B------:R-:W-:Y:S04]  /*43550*/  STL.64 [R1+0x1430], R108 ;  /* 0x0014306c01007387 */ /* 0x000fe80000100a00 */
[----:B------:R1:W-:Y:S04]  /*43560*/  STL.64 [R1+0x1438], R110 ;  /* 0x0014386e01007387 */ /* 0x0003e80000100a00 */
[----:B-1----:R-:W4:Y:S04]  /*43570*/  LDL.LU.64 R110, [R1+0x4fb0] ;  /* 0x004fb000016e7983 */ /* 0x002f280000300a00 */
[----:B------:R-:W4:Y:S04]  /*43580*/  LDL.LU.64 R108, [R1+0x4fa8] ;  /* 0x004fa800016c7983 */ /* 0x000f280000300a00 */
[----:B------:R-:W-:Y:S04]  /*43590*/  STL.64 [R1+0x1420], R208 ;  /* 0x001420d001007387 */ /* 0x000fe80000100a00 */
[----:B------:R1:W-:Y:S04]  /*435a0*/  STL.64 [R1+0x1428], R210 ;  /* 0x001428d201007387 */ /* 0x0003e80000100a00 */
[----:B-1----:R-:W4:Y:S04]  /*435b0*/  LDL.LU.64 R210, [R1+0x4fa0] ;  /* 0x004fa00001d27983 */ /* 0x002f280000300a00 */
[----:B------:R-:W4:Y:S04]  /*435c0*/  LDL.LU.64 R208, [R1+0x4f98] ;  /* 0x004f980001d07983 */ /* 0x000f280000300a00 */
[----:B------:R-:W-:Y:S04]  /*435d0*/  STL.64 [R1+0x1410], R132 ;  /* 0x0014108401007387 */ /* 0x000fe80000100a00 */
[----:B------:R1:W-:Y:S01]  /*435e0*/  STL.64 [R1+0x1418], R134 ;  /* 0x0014188601007387 */ /* 0x0003e20000100a00 */
[C---:B------:R-:W-:Y:S03]  /*435f0*/  HMMA.1688.F32.TF32 R204, R68.reuse, R26, R204 ;  /* 0x0000001a44cc723c */ /* 0x040fe600000810cc */
[----:B-1----:R-:W4:Y:S04]  /*43600*/  LDL.LU.64 R134, [R1+0x4f90] ;  /* 0x004f900001867983 */ /* 0x002f280000300a00 */
[----:B------:R-:W4:Y:S04]  /*43610*/  LDL.LU.64 R132, [R1+0x4f88] ;  /* 0x004f880001847983 */ /* 0x000f280000300a00 */
[----:B------:R-:W-:Y:S04]  /*43620*/  STL.64 [R1+0x1400], R120 ;  /* 0x0014007801007387 */ /* 0x000fe80000100a00 */
[----:B------:R1:W-:Y:S01]  /*43630*/  STL.64 [R1+0x1408], R122 ;  /* 0x0014087a01007387 */ /* 0x0003e20000100a00 */
[C---:B------:R-:W-:Y:S03]  /*43640*/  HMMA.1688.F32.TF32 R240, R68.reuse, R6, R240 ;  /* 0x0000000644f0723c */ /* 0x040fe600000810f0 */
[----:B-1----:R-:W4:Y:S04]  /*43650*/  LDL.LU.64 R122, [R1+0x4f80] ;  /* 0x004f8000017a7983 */ /* 0x002f280000300a00 */
[----:B------:R-:W4:Y:S04]  /*43660*/  LDL.LU.64 R120, [R1+0x4f78] ;  /* 0x004f780001787983 */ /* 0x000f280000300a00 */
[----:B------:R-:W4:Y:S04]  /*43670*/  LDL.LU.64 R186, [R1+0x4f70] ;  /* 0x004f700001ba7983 */ /* 0x000f280000300a00 */
[----:B------:R-:W4:Y:S04]  /*43680*/  LDL.LU.64 R184, [R1+0x4f68] ;  /* 0x004f680001b87983 */ /* 0x000f280000300a00 */
[----:B------:R1:W-:Y:S04]  /*43690*/  STL.64 [R1+0xee0], R40 ;  /* 0x000ee02801007387 */ /* 0x0003e80000100a00 */
[----:B------:R5:W-:Y:S04]  /*436a0*/  STL.64 [R1+0xee8], R42 ;  /* 0x000ee82a01007387 */ /* 0x000be80000100a00 */
[----:B-1----:R-:W4:Y:S04]  /*436b0*/  LDL.LU R40, [R1+0x1a0] ;  /* 0x0001a00001287983 */ /* 0x002f280000300800 */
[----:B------:R-:W4:Y:S04]  /*436c0*/  LDL.LU R41, [R1+0x1a4] ;  /* 0x0001a40001297983 */ /* 0x000f280000300800 */
[----:B-----5:R-:W4:Y:S04]  /*436d0*/  LDL.LU R42, [R1+0x1a8] ;  /* 0x0001a800012a7983 */ /* 0x020f280000300800 */
[----:B------:R-:W4:Y:S01]  /*436e0*/  LDL.LU R43, [R1+0x1ac] ;  /* 0x0001ac00012b7983 */ /* 0x000f220000300800 */
[C---:B------:R-:W-:Y:S08]  /*436f0*/  HMMA.1688.F32.TF32 R96, R68.reuse, R218, R96 ;  /* 0x000000da4460723c */ /* 0x040ff00000081060 */
[C---:B------:R-:W-:Y:S01]  /*43700*/  HMMA.1688.F32.TF32 R92, R68.reuse, R66, R92 ;  /* 0x00000042445c723c */ /* 0x040fe2000008105c */
[----:B------:R-:W-:Y:S07]  /*43710*/  STL.64 [R1+0xed0], R204 ;  /* 0x000ed0cc01007387 */ /* 0x000fee0000100a00 */
[C---:B------:R-:W-:Y:S01]  /*43720*/  HMMA.1688.F32.TF32 R88, R68.reuse, R62, R88 ;  /* 0x0000003e4458723c */ /* 0x040fe20000081058 */
[----:B------:R1:W-:Y:S07]  /*43730*/  STL.64 [R1+0xed8], R206 ;  /* 0x000ed8ce01007387 */ /* 0x0003ee0000100a00 */
[C---:B------:R-:W-:Y:S01]  /*43740*/  HMMA.1688.F32.TF32 R244, R68.reuse, R58, R244 ;  /* 0x0000003a44f4723c */ /* 0x040fe200000810f4 */
[----:B-1----:R-:W5:Y:S07]  /*43750*/  LDL.LU.64 R206, [R1+0x4f60] ;  /* 0x004f600001ce7983 */ /* 0x002f6e0000300a00 */
[----:B------:R-:W-:Y:S01]  /*43760*/  HMMA.1688.F32.TF32 R248, R68, R54, R248 ;  /* 0x0000003644f8723c */ /* 0x000fe200000810f8 */
[----:B------:R-:W5:Y:S04]  /*43770*/  LDL.LU.64 R204, [R1+0x4f58] ;  /* 0x004f580001cc7983 */ /* 0x000f680000300a00 */
[----:B------:R-:W-:Y:S04]  /*43780*/  STL.64 [R1+0xec0], R240 ;  /* 0x000ec0f001007387 */ /* 0x000fe80000100a00 */
[----:B------:R2:W-:Y:S02]  /*43790*/  STL.64 [R1+0xec8], R242 ;  /* 0x000ec8f201007387 */ /* 0x0005e40000100a00 */
[----:B--2---:R-:W-:Y:S01]  /*437a0*/  IMAD.MOV.U32 R242, RZ, RZ, R174 ;  /* 0x000000fffff27224 */ /* 0x004fe200078e00ae */
[----:B------:R-:W-:-:S02]  /*437b0*/  MOV R243, R175 ;  /* 0x000000af00f37202 */ /* 0x000fc40000000f00 */
[----:B---3--:R-:W-:Y:S01]  /*437c0*/  MOV R240, R172 ;  /* 0x000000ac00f07202 */ /* 0x008fe20000000f00 */
[----:B------:R-:W-:Y:S01]  /*437d0*/  IMAD.MOV.U32 R241, RZ, RZ, R173 ;  /* 0x000000fffff17224 */ /* 0x000fe200078e00ad */
[----:B------:R-:W2:Y:S04]  /*437e0*/  LDL.LU R172, [R1+0x4f54] ;  /* 0x004f540001ac7983 */ /* 0x000ea80000300800 */
[----:B------:R-:W2:Y:S04]  /*437f0*/  LDL.LU R173, [R1+0x4f50] ;  /* 0x004f500001ad7983 */ /* 0x000ea80000300800 */
[----:B------:R-:W2:Y:S04]  /*43800*/  LDL.LU R174, [R1+0x4f4c] ;  /* 0x004f4c0001ae7983 */ /* 0x000ea80000300800 */
[----:B------:R-:W2:Y:S04]  /*43810*/  LDL.LU R175, [R1+0x4f48] ;  /* 0x004f480001af7983 */ /* 0x000ea80000300800 */
[----:B------:R-:W-:Y:S04]  /*43820*/  STL.64 [R1+0xeb0], R96 ;  /* 0x000eb06001007387 */ /* 0x000fe80000100a00 */
[----:B------:R1:W-:Y:S04]  /*43830*/  STL.64 [R1+0xeb8], R98 ;  /* 0x000eb86201007387 */ /* 0x0003e80000100a00 */
[----:B-1----:R-:W3:Y:S04]  /*43840*/  LDL.LU.64 R98, [R1+0x4f40] ;  /* 0x004f400001627983 */ /* 0x002ee80000300a00 */
[----:B------:R-:W3:Y:S04]  /*43850*/  LDL.LU.64 R96, [R1+0x4f38] ;  /* 0x004f380001607983 */ /* 0x000ee80000300a00 */
        /* <DEDUP_REMOVED lines=10> */
[----:B-1----:R-:W3:Y:S04]  /*43900*/  LDL.LU.64 R246, [R1+0x4f10] ;  /* 0x004f100001f67983 */ /* 0x002ee80000300a00 */
[----:B------:R-:W3:Y:S04]  /*43910*/  LDL.LU.64 R244, [R1+0x4f08] ;  /* 0x004f080001f47983 */ /* 0x000ee80000300a00 */
[----:B------:R-:W-:Y:S04]  /*43920*/  STL.64 [R1+0xe70], R248 ;  /* 0x000e70f801007387 */ /* 0x000fe80000100a00 */
[----:B------:R1:W-:Y:S04]  /*43930*/  STL.64 [R1+0xe78], R250 ;  /* 0x000e78fa01007387 */ /* 0x0003e80000100a00 */
[----:B-1----:R-:W5:Y:S04]  /*43940*/  LDL.LU.64 R250, [R1+0x4f00] ;  /* 0x004f000001fa7983 */ /* 0x002f680000300a00 */
[----:B------:R-:W5:Y:S01]  /*43950*/  LDL.LU.64 R248, [R1+0x4ef8] ;  /* 0x004ef80001f87983 */ /* 0x000f620000300a00 */
[C---:B------:R-:W-:Y:S08]  /*43960*/  HMMA.1688.F32.TF32 R232, R68.reuse, R38, R232 ;  /* 0x0000002644e8723c */ /* 0x040ff000000810e8 */
[C---:B----4-:R-:W-:Y:S11]  /*43970*/  HMMA.1688.F32.TF32 R40, R68.reuse, R50, R40 ;  /* 0x000000324428723c */ /* 0x050ff60000081028 */
[----:B------:R-:W-:Y:S11]  /*43980*/  @!UPT UIADD3 URZ, URZ, URZ, URZ ;  /* 0x0000003f3f3ff290 */ /* 0x000ff6000fffe03f */
[----:B------:R-:W-:Y:S01]  /*43990*/  @!UPT UIADD3 URZ, URZ, URZ, URZ ;  /* 0x0000003f3f3ff290 */ /* 0x000fe2000fffe03f */
[----:B------:R-:W-:Y:S04]  /*439a0*/  STL.64 [R1+0xe60], R40 ;  /* 0x000e602801007387 */ /* 0x000fe80000100a00 */
[----:B------:R1:W-:Y:S02]  /*439b0*/  STL.64 [R1+0xe68], R42 ;  /* 0x000e682a01007387 */ /* 0x0003e40000100a00 */
[C---:B-1----:R-:W-:Y:S02]  /*439c0*/  HMMA.1688.F32.TF32 R40, R68.reuse, R34, R236 ;  /* 0x000000224428723c */ /* 0x042fe400000810ec */
[----:B------:R-:W-:Y:S04]  /*439d0*/  STL.64 [R1+0x370], R232 ;  /* 0x000370e801007387 */ /* 0x000fe80000100a00 */
[----:B------:R-:W-:Y:S02]  /*439e0*/  STL.64 [R1+0x378], R234 ;  /* 0x000378ea01007387 */ /* 0x000fe40000100a00 */
[C---:B------:R-:W-:Y:S08]  /*439f0*/  HMMA.1688.F32.TF32 R84, R68.reuse, R30, R84 ;  /* 0x0000001e4454723c */ /* 0x040ff00000081054 */
[C---:B------:R-:W-:Y:S07]  /*43a00*/  HMMA.1688.F32.TF32 R76, R68.reuse, R10, R76 ;  /* 0x0000000a444c723c */ /* 0x040fee000008104c */
[----:B------:R-:W-:Y:S04]  /*43a10*/  STL.64 [R1+0x350], R40 ;  /* 0x0003502801007387 */ /* 0x000fe80000100a00 */
[----:B------:R-:W-:Y:S04]  /*43a20*/  STL.64 [R1+0x358], R42 ;  /* 0x0003582a01007387 */ /* 0x000fe80000100a00 */
[----:B------:R-:W-:Y:S04]  /*43a30*/  STL.64 [R1+0x340], R84 ;  /* 0x0003405401007387 */ /* 0x000fe80000100a00 */
[----:B------:R-:W-:Y:S04]  /*43a40*/  STL.64 [R1+0x348], R86 ;  /* 0x0003485601007387 */ /* 0x000fe80000100a00 */
[----:B------:R-:W-:Y:S04]  /*43a50*/  STL.64 [R1+0x330], R76 ;  /* 0x0003304c01007387 */ /* 0x000fe80000100a00 */
[----:B------:R2:W-:Y:S02]  /*43a60*/  STL.64 [R1+0x338], R78 ;  /* 0x0003384e01007387 */ /* 0x0005e40000100a00 */
[C---:B--2---:R-:W-:Y:S08]  /*43a70*/  HMMA.1688.F32.TF32 R76, R68.reuse, R22, R88 ;  /* 0x00000016444c723c */ /* 0x044ff00000081058 */
[C---:B---3--:R-:W-:Y:S08]  /*43a80*/  HMMA.1688.F32.TF32 R84, R68.reuse, R18, R244 ;  /* 0x000000124454723c */ /* 0x048ff000000810f4 */
[C---:B-----5:R-:W-:Y:S11]  /*43a90*/  HMMA.1688.F32.TF32 R40, R68.reuse, R14, R248 ;  /* 0x0000000e4428723c */ /* 0x060ff600000810f8 */
[----:B------:R-:W-:Y:S11]  /*43aa0*/  @!UPT UIADD3 URZ, URZ, URZ, URZ ;  /* 0x0000003f3f3ff290 */ /* 0x000ff6000fffe03f */
[----:B------:R-:W-:Y:S01]  /*43ab0*/  @!UPT UIADD3 URZ, URZ, URZ, URZ ;  /* 0x0000003f3f3ff290 */ /* 0x000fe2000fffe03f */
[----:B------:R-:W-:Y:S04]  /*43ac0*/  STL.64 [R1+0x320], R40 ;  /* 0x0003202801007387 */ /* 0x000fe80000100a00 */
[----:B------:R1:W-:Y:S02]  /*43ad0*/  STL.64 [R1+0x328], R42 ;  /* 0x0003282a01007387 */ /* 0x0003e40000100a00 */
[----:B-1----:R-:W-:Y:S02]  /*43ae0*/  HMMA.1688.F32.TF32 R40, R68, R46, R92 ;  /* 0x0000002e4428723c */ /* 0x002fe4000008105c */
[----:B------:R-:W-:Y:S04]  /*43af0*/  STL.64 [R1+0x310], R84 ;  /* 0x0003105401007387 */ /* 0x000fe80000100a00 */
[----:B------:R-:W-:Y:S02]  /*43b00*/  STL.64 [R1+0x318], R86 ;  /* 0x0003185601007387 */ /* 0x000fe40000100a00 */
[C---:B------:R-:W-:Y:S02]  /*43b10*/  HMMA.1688.F32.TF32 R68, R72.reuse, R26, R96 ;  /* 0x0000001a4844723c */ /* 0x040fe40000081060 */
[----:B------:R-:W-:Y:S04]  /*43b20*/  STL.64 [R1+0x2e0], R76 ;  /* 0x0002e04c01007387 */ /* 0x000fe80000100a00 */
[----:B------:R1:W-:Y:S09]  /*43b30*/  STL.64 [R1+0x2e8], R78 ;  /* 0x0002e84e01007387 */ /* 0x0003f20000100a00 */
[----:B------:R-:W-:Y:S01]  /*43b40*/  STL.64 [R1+0x110], R40 ;  /* 0x0001102801007387 */ /* 0x000fe20000100a00 */
[C---:B-1----:R-:W-:Y:S03]  /*43b50*/  HMMA.1688.F32.TF32 R76, R72.reuse, R6, R172 ;  /* 0x00000006484c723c */ /* 0x042fe600000810ac */
[----:B------:R1:W-:Y:S05]  /*43b60*/  STL.64 [R1+0x118], R42 ;  /* 0x0001182a01007387 */ /* 0x0003ea0000100a00 */
[C---:B-1----:R-:W-:Y:S01]  /*43b70*/  HMMA.1688.F32.TF32 R40, R72.reuse, R218, R204 ;  /* 0x000000da4828723c */ /* 0x042fe200000810cc */
[----:B------:R-:W-:Y:S04]  /*43b80*/  STL.64 [R1+0x100], R68 ;  /* 0x0001004401007387 */ /* 0x000fe80000100a00 */
[----:B------:R-:W-:Y:S10]  /*43b90*/  STL.64 [R1+0x108], R70 ;  /* 0x0001084601007387 */ /* 0x000ff40000100a00 */
[----:B------:R-:W-:Y:S04]  /*43ba0*/  STL.64 [R1+0xe0], R76 ;  /* 0x0000e04c01007387 */ /* 0x000fe80000100a00 */
[----:B------:R1:W-:Y:S01]  /*43bb0*/  STL.64 [R1+0xe8], R78 ;  /* 0x0000e84e01007387 */ /* 0x0003e20000100a00 */
[C---:B------:R-:W-:Y:S03]  /*43bc0*/  HMMA.1688.F32.TF32 R84, R72.reuse, R62, R120 ;  /* 0x0000003e4854723c */ /* 0x040fe60000081078 */
[----:B------:R-:W-:Y:S04]  /*43bd0*/  LDS R68, [R161+0x4200] ;  /* 0x00420000a1447984 */ /* 0x000fe80000000800 */
[----:B------:R-:W-:Y:S04]  /*43be0*/  LDS R70, [R161+0x6200] ;  /* 0x00620000a1467984 */ /* 0x000fe80000000800 */
[----:B------:R-:W-:Y:S04]  /*43bf0*/  STL.64 [R1+0xd0], R40 ;  /* 0x0000d02801007387 */ /* 0x000fe80000100a00 */
[----:B------:R2:W-:Y:S01]  /*43c00*/  STL.64 [R1+0xd8], R42 ;  /* 0x0000d82a01007387 */ /* 0x0005e20000100a00 */
[C---:B-1----:R-:W-:Y:S03]  /*43c10*/  HMMA.1688.F32.TF32 R76, R72.reuse, R58, R132 ;  /* 0x0000003a484c723c */ /* 0x042fe60000081084 */
[----:B------:R-:W-:Y:S04]  /*43c20*/  LDS R69, [R189+0x4200] ;  /* 0x00420000bd457984 */ /* 0x000fe80000000800 */
[----:B------:R-:W1:Y:S01]  /*43c30*/  LDS R71, [R189+0x6200] ;  /* 0x00620000bd477984 */ /* 0x000e620000000800 */
[C---:B--2---:R-:W-:Y:S11]  /*43c40*/  HMMA.1688.F32.TF32 R40, R72.reuse, R66, R184 ;  /* 0x000000424828723c */ /* 0x044ff600000810b8 */
[----:B------:R-:W-:Y:S11]  /*43c50*/  @!UPT UIADD3 URZ, URZ, URZ, URZ ;  /* 0x0000003f3f3ff290 */ /* 0x000ff6000fffe03f */
[----:B------:R-:W-:Y:S01]  /*43c60*/  @!UPT UIADD3 URZ, URZ, URZ, URZ ;  /* 0x0000003f3f3ff290 */ /* 0x000fe2000fffe03f */
[----:B------:R-:W-:Y:S04]  /*43c70*/  STL.64 [R1+0x250], R40 ;  /* 0x0002502801007387 */ /* 0x000fe80000100a00 */
[----:B------:R2:W-:Y:S04]  /*43c80*/  STL.64 [R1+0x258], R42 ;  /* 0x0002582a01007387 */ /* 0x0005e80000100a00 */
[----:B------:R-:W-:Y:S04]  /*43c90*/  STL.64 [R1+0x190], R84 ;  /* 0x0001905401007387 */ /* 0x000fe80000100a00 */
[----:B------:R3:W-:Y:S01]  /*43ca0*/  STL.64 [R1+0x198], R86 ;  /* 0x0001985601007387 */ /* 0x0007e20000100a00 */
[C---:B--2---:R-:W-:Y:S03]  /*43cb0*/  HMMA.1688.F32.TF32 R40, R72.reuse, R54, R208 ;  /* 0x000000364828723c */ /* 0x044fe600000810d0 */
[----:B------:R-:W-:Y:S04]  /*43cc0*/  STL.64 [R1+0x160], R76 ;  /* 0x0001604c01007387 */ /* 0x000fe80000100a00 */
[----:B------:R2:W-:Y:S01]  /*43cd0*/  STL.64 [R1+0x168], R78 ;  /* 0x0001684e01007387 */ /* 0x0005e20000100a00 */
[C---:B---3--:R-:W-:Y:S08]  /*43ce0*/  HMMA.1688.F32.TF32 R84, R72.reuse, R50, R108 ;  /* 0x000000324854723c */ /* 0x048ff0000008106c */
[C---:B--2---:R-:W-:Y:S07]  /*43cf0*/  HMMA.1688.F32.TF32 R76, R72.reuse, R38, R200 ;  /* 0x00000026484c723c */ /* 0x044fee00000810c8 */
[----:B------:R-:W-:Y:S04]  /*43d00*/  STL.64 [R1+0x150], R40 ;  /* 0x0001502801007387 */ /* 0x000fe80000100a00 */
[----:B------:R-:W-:Y:S04]  /*43d10*/  STL.64 [R1+0x158], R42 ;  /* 0x0001582a01007387 */ /* 0x000fe80000100a00 */
[----:B------:R-:W-:Y:S04]  /*43d20*/  STL.64 [R1+0x140], R84 ;  /* 0x0001405401007387 */ /* 0x000fe80000100a00 */
[----:B------:R-:W-:Y:S01]  /*43d30*/  STL.64 [R1+0x148], R86 ;  /* 0x0001485601007387 */ /* 0x000fe20000100a00 */
[----:B------:R-:W-:Y:S01]  /*43d40*/  HMMA.1688.F32.TF32 R88, R72, R14, R124 ;  /* 0x0000000e4858723c */ /* 0x000fe2000008107c */
[----:B------:R-:W-:Y:S01]  /*43d50*/  IMAD.MOV.U32 R236, RZ, RZ, R146 ;  /* 0x000000ffffec7224 */ /* 0x000fe200078e0092 */
[----:B------:R-:W-:Y:S01]  /*43d60*/  MOV R238, R144 ;  /* 0x0000009000ee7202 */ /* 0x000fe20000000f00 */
[----:B------:R-:W-:Y:S01]  /*43d70*/  IMAD.MOV.U32 R237, RZ, RZ, R145 ;  /* 0x000000ffffed7224 */ /* 0x000fe200078e0091 */
[----:B------:R-:W-:Y:S04]  /*43d80*/  STL.64 [R1+0x130], R76 ;  /* 0x0001304c01007387 */ /* 0x000fe80000100a00 */
[----:B------:R2:W-:Y:S01]  /*43d90*/  STL.64 [R1+0x138], R78 ;  /* 0x0001384e01007387 */ /* 0x0005e20000100a00 */
[----:B------:R-:W-:Y:S01]  /*43da0*/  IMAD.MOV.U32 R239, RZ, RZ, R149 ;  /* 0x000000ffffef7224 */ /* 0x000fe200078e0095 */
[----:B------:R-:W-:Y:S01]  /*43db0*/  MOV R249, R165 ;  /* 0x000000a500f97202 */ /* 0x000fe20000000f00 */
[----:B------:R-:W-:Y:S01]  /*43dc0*/  IMAD.MOV.U32 R248, RZ, RZ, R164 ;  /* 0x000000fffff87224 */ /* 0x000fe200078e00a4 */
[----:B------:R-:W-:Y:S01]  /*43dd0*/  MOV R244, R157 ;  /* 0x0000009d00f47202 */ /* 0x000fe20000000f00 */
[----:B------:R-:W-:-:S02]  /*43de0*/  IMAD.MOV.U32 R250, RZ, RZ, R166 ;  /* 0x000000fffffa7224 */ /* 0x000fc400078e00a6 */
[----:B------:R-:W-:Y:S01]  /*43df0*/  IMAD.MOV.U32 R245, RZ, RZ, R156 ;  /* 0x000000fffff57224 */ /* 0x000fe200078e009c */
[----:B------:R-:W-:Y:S01]  /*43e00*/  MOV R247, R159 ;  /* 0x0000009f00f77202 */ /* 0x000fe20000000f00 */
[----:B------:R-:W-:Y:S01]  /*43e10*/  IMAD.MOV.U32 R251, RZ, RZ, R148 ;  /* 0x000000fffffb7224 */ /* 0x000fe200078e0094 */
[----:B------:R-:W-:Y:S01]  /*43e20*/  MOV R232, R196 ;  /* 0x000000c400e87202 */ /* 0x000fe20000000f00 */
[----:B------:R-:W-:Y:S01]  /*43e30*/  IMAD.MOV.U32 R246, RZ, RZ, R158 ;  /* 0x000000fffff67224 */ /* 0x000fe200078e009e */
[C---:B--2---:R-:W-:Y:S01]  /*43e40*/  HMMA.1688.F32.TF32 R76, R72.reuse, R34, R240 ;  /* 0x00000022484c723c */ /* 0x044fe200000810f0 */
[----:B------:R-:W-:Y:S01]  /*43e50*/  IMAD.MOV.U32 R233, RZ, RZ, R197 ;  /* 0x000000ffffe97224 */ /* 0x000fe200078e00c5 */
[----:B------:R-:W-:Y:S01]  /*43e60*/  MOV R235, R192 ;  /* 0x000000c000eb7202 */ /* 0x000fe20000000f00 */
[----:B------:R-:W-:Y:S01]  /*43e70*/  IMAD.MOV.U32 R234, RZ, RZ, R198 ;  /* 0x000000ffffea7224 */ /* 0x000fe200078e00c6 */
[----:B------:R-:W-:Y:S04]  /*43e80*/  LDS R40, [R161+0x4280] ;  /* 0x00428000a1287984 */ /* 0x000fe80000000800 */
[----:B------:R-:W-:Y:S01]  /*43e90*/  HMMA.1688.F32.TF32 R84, R72, R30, R100 ;  /* 0x0000001e4854723c */ /* 0x000fe20000081064 */
[----:B------:R-:W-:Y:S01]  /*43ea0*/  MOV R240, R147 ;  /* 0x0000009300f07202 */ /* 0x000fe20000000f00 */
[----:B------:R-:W-:Y:S01]  /*43eb0*/  IMAD.MOV.U32 R241, RZ, RZ, R150 ;  /* 0x000000fffff17224 */ /* 0x000fe200078e0096 */
[----:B------:R-:W-:Y:S01]  /*43ec0*/  LDS R42, [R161+0x6280] ;  /* 0x00628000a12a7984 */ /* 0x000fe20000000800 */
[----:B------:R-:W-:Y:S01]  /*43ed0*/  IMAD.MOV.U32 R242, RZ, RZ, R151 ;  /* 0x000000fffff27224 */ /* 0x000fe200078e0097 */
[----:B------:R-:W-:-:S02]  /*43ee0*/  MOV R243, R167 ;  /* 0x000000a700f37202 */ /* 0x000fc40000000f00 */
[----:B------:R-:W-:Y:S04]  /*43ef0*/  LDS R41, [R189+0x4280] ;  /* 0x00428000bd297984 */ /* 0x000fe80000000800 */
[----:B------:R-:W2:Y:S04]  /*43f00*/  LDS R43, [R189+0x6280] ;  /* 0x00628000bd2b7984 */ /* 0x000ea80000000800 */
[----:B------:R-:W-:Y:S04]  /*43f10*/  STL.64 [R1+0x13f0], R76 ;  /* 0x0013f04c01007387 */ /* 0x000fe80000100a00 */
[----:B------:R3:W-:Y:S04]  /*43f20*/  STL.64 [R1+0x13f8], R78 ;  /* 0x0013f84e01007387 */ /* 0x0007e80000100a00 */
[----:B------:R-:W-:Y:S04]  /*43f30*/  LDS R100, [R161+0x4300] ;  /* 0x00430000a1647984 */ /* 0x000fe80000000800 */
[----:B------:R-:W-:Y:S01]  /*43f40*/  LDS R102, [R161+0x6300] ;  /* 0x00630000a1667984 */ /* 0x000fe20000000800 */
[C---:B---3--:R-:W-:Y:S03]  /*43f50*/  HMMA.1688.F32.TF32 R76, R72.reuse, R10, R104 ;  /* 0x0000000a484c723c */ /* 0x048fe60000081068 */
[----:B------:R-:W-:Y:S04]  /*43f60*/  STL.64 [R1+0x13e0], R84 ;  /* 0x0013e05401007387 */ /* 0x000fe80000100a00 */
[----:B------:R3:W-:Y:S04]  /*43f70*/  STL.64 [R1+0x13e8], R86 ;  /* 0x0013e85601007387 */ /* 0x0007e80000100a00 */
[----:B------:R-:W-:Y:S04]  /*43f80*/  LDS R101, [R189+0x4300] ;  /* 0x00430000bd657984 */ /* 0x000fe80000000800 */
[----:B------:R-:W4:Y:S01]  /*43f90*/  LDS R103, [R189+0x6300] ;  /* 0x00630000bd677984 */ /* 0x000f220000000800 */
[C---:B---3--:R-:W-:Y:S07]  /*43fa0*/  HMMA.1688.F32.TF32 R84, R72.reuse, R18, R128 ;  /* 0x000000124854723c */ /* 0x048fee0000081080 */
[----:B------:R-:W-:Y:S04]  /*43fb0*/  STL.64 [R1+0x13d0], R76 ;  /* 0x0013d04c01007387 */ /* 0x000fe80000100a00 */
[----:B------:R3:W-:Y:S02]  /*43fc0*/  STL.64 [R1+0x13d8], R78 ;  /* 0x0013d84e01007387 */ /* 0x0007e40000100a00 */
[C---:B---3--:R-:W-:Y:S08]  /*43fd0*/  HMMA.1688.F32.TF32 R76, R72.reuse, R22, R112 ;  /* 0x00000016484c723c */ /* 0x048ff00000081070 */
[----:B------:R-:W-:Y:S01]  /*43fe0*/  HMMA.1688.F32.TF32 R72, R72, R46, R116 ;  /* 0x0000002e4848723c */ /* 0x000fe20000081074 */
[----:B------:R-:W-:Y:S04]  /*43ff0*/  STL.64 [R1+0x13c0], R88 ;  /* 0x0013c05801007387 */ /* 0x000fe80000100a00 */
[----:B------:R-:W-:Y:S04]  /*44000*/  STL.64 [R1+0x13c8], R90 ;  /* 0x0013c85a01007387 */ /* 0x000fe80000100a00 */
[----:B------:R-:W-:Y:S04]  /*44010*/  STL.64 [R1+0x13b0], R84 ;  /* 0x0013b05401007387 */ /* 0x000fe80000100a00 */
[----:B------:R1:W-:Y:S04]  /*44020*/  STL.64 [R1+0x13b8], R86 ;  /* 0x0013b85601007387 */ /* 0x0003e80000100a00 */
[----:B------:R-:W-:Y:S04]  /*44030*/  STL.64 [R1+0x13a0], R76 ;  /* 0x0013a04c01007387 */ /* 0x000fe80000100a00 */
[----:B------:R3:W-:Y:S01]  /*44040*/  STL.64 [R1+0x13a8], R78 ;  /* 0x0013a84e01007387 */ /* 0x0007e20000100a00 */
[C---:B-1----:R-:W-:Y:S03]  /*44050*/  HMMA.1688.F32.TF32 R84, R68.reuse, R26, R224 ;  /* 0x0000001a4454723c */ /* 0x042fe600000810e0 */
[----:B------:R-:W-:Y:S04]  /*44060*/  STL.64 [R1+0x120], R72 ;  /* 0x0001204801007387 */ /* 0x000fe80000100a00 */
[----:B------:R1:W-:Y:S01]  /*44070*/  STL.64 [R1+0x128], R74 ;  /* 0x0001284a01007387 */ /* 0x0003e20000100a00 */
[C---:B---3--:R-:W-:Y:S08]  /*44080*/  HMMA.1688.F32.TF32 R76, R68.reuse, R6, R228 ;  /* 0x00000006444c723c */ /* 0x048ff000000810e4 */
[C---:B-1----:R-:W-:Y:S07]  /*44090*/  HMMA.1688.F32.TF32 R72, R68.reuse, R218, R136 ;  /* 0x000000da4448723c */ /* 0x042fee0000081088 */
        /* <DEDUP_REMOVED lines=17> */
[----:B-1----:R-:W-:Y:S07]  /*441b0*/  HMMA.1688.F32.TF32 R72, R68, R38, R80 ;  /* 0x000000264448723c */ /* 0x002fee0000081050 */
[----:B------:R1:W-:Y:S04]  /*441c0*/  STL.64 [R1+0x1330], R84 ;  /* 0x0013305401007387 */ /* 0x0003e80000100a00 */
[----:B------:R3:W-:Y:S04]  /*441d0*/  STL.64 [R1+0x1338], R86 ;  /* 0x0013385601007387 */ /* 0x0007e80000100a00 */
[----:B------:R5:W-:Y:S04]  /*441e0*/  STL.64 [R1+0x1320], R76 ;  /* 0x0013204c01007387 */ /* 0x000be80000100a00 */
[----:B------:R1:W-:Y:S04]  /*441f0*/  STL.64 [R1+0x1328], R78 ;  /* 0x0013284e01007387 */ /* 0x0003e80000100a00 */
[----:B------:R-:W2:Y:S04]  /*44200*/  LDL.LU R146, [R1+0x4ef4] ;  /* 0x004ef40001927983 */ /* 0x000ea80000300800 */
[----:B------:R-:W-:Y:S04]  /*44210*/  STL.64 [R1+0x1310], R72 ;  /* 0x0013104801007387 */ /* 0x000fe80000100a00 */
[----:B------:R1:W-:Y:S04]  /*44220*/  STL.64 [R1+0x1318], R74 ;  /* 0x0013184a01007387 */ /* 0x0003e80000100a00 */
[----:B------:R-:W2:Y:S04]  /*44230*/  LDL.LU R145, [R1+0x4ef0] ;  /* 0x004ef00001917983 */ /* 0x000ea80000300800 */
[----:B------:R-:W2:Y:S04]  /*44240*/  LDL.LU R144, [R1+0x4eec] ;  /* 0x004eec0001907983 */ /* 0x000ea80000300800 */
[----:B------:R-:W2:Y:S04]  /*44250*/  LDL.LU R149, [R1+0x4ee8] ;  /* 0x004ee80001957983 */ /* 0x000ea80000300800 */
[----:B------:R-:W2:Y:S04]  /*44260*/  LDL.LU R164, [R1+0x4ee4] ;  /* 0x004ee40001a47983 */ /* 0x000ea80000300800 */
[----:B------:R-:W3:Y:S04]  /*44270*/  LDL.LU R165, [R1+0x4ee0] ;  /* 0x004ee00001a57983 */ /* 0x000ee80000300800 */
[----:B------:R-:W4:Y:S04]  /*44280*/  LDL.LU R166, [R1+0x4edc] ;  /* 0x004edc0001a67983 */ /* 0x000f280000300800 */
[----:B------:R-:W5:Y:S01]  /*44290*/  LDL.LU R148, [R1+0x4ed8] ;  /* 0x004ed80001947983 */ /* 0x000f620000300800 */
[----:B------:R-:W-:-:S03]  /*442a0*/  IMAD.MOV.U32 R88, RZ, RZ, R169 ;  /* 0x000000ffff587224 */ /* 0x000fc600078e00a9 */
[----:B------:R-:W5:Y:S01]  /*442b0*/  LDL.LU R157, [R1+0x4ed4] ;  /* 0x004ed400019d7983 */ /* 0x000f620000300800 */
[----:B------:R-:W-:-:S03]  /*442c0*/  IMAD.MOV.U32 R89, RZ, RZ, R168 ;  /* 0x000000ffff597224 */ /* 0x000fc600078e00a8 */
[----:B------:R-:W5:Y:S01]  /*442d0*/  LDL.LU R156, [R1+0x4ed0] ;  /* 0x004ed000019c7983 */ /* 0x000f620000300800 */
[----:B------:R-:W-:-:S03]  /*442e0*/  MOV R90, R170 ;  /* 0x000000aa005a7202 */ /* 0x000fc60000000f00 */
[----:B------:R-:W5:Y:S01]  /*442f0*/  LDL.LU R158, [R1+0x4ecc] ;  /* 0x004ecc00019e7983 */ /* 0x000f620000300800 */
[----:B------:R-:W-:-:S03]  /*44300*/  IMAD.MOV.U32 R91, RZ, RZ, R171 ;  /* 0x000000ffff5b7224 */ /* 0x000fc600078e00ab */
[----:B------:R-:W5:Y:S04]  /*44310*/  LDL.LU R159, [R1+0x4ec8] ;  /* 0x004ec800019f7983 */ /* 0x000f680000300800 */
[----:B------:R-:W5:Y:S04]  /*44320*/  LDL.LU R169, [R1+0x4ec4] ;  /* 0x004ec40001a97983 */ /* 0x000f680000300800 */
[----:B------:R-:W5:Y:S04]  /*44330*/  LDL.LU R168, [R1+0x4ec0] ;  /* 0x004ec00001a87983 */ /* 0x000f680000300800 */
[----:B------:R-:W5:Y:S04]  /*44340*/  LDL.LU R170, [R1+0x4ebc] ;  /* 0x004ebc0001aa7983 */ /* 0x000f680000300800 */
[----:B------:R-:W5:Y:S01]  /*44350*/  LDL.LU R171, [R1+0x4eb8] ;  /* 0x004eb80001ab7983 */ /* 0x000f620000300800 */
[----:B--2---:R-:W-:-:S02]  /*44360*/  IMAD.MOV.U32 R99, RZ, RZ, R164 ;  /* 0x000000ffff637224 */ /* 0x004fc400078e00a4 */
[----:B---3--:R-:W-:Y:S01]  /*44370*/  IMAD.MOV.U32 R98, RZ, RZ, R165 ;  /* 0x000000ffff627224 */ /* 0x008fe200078e00a5 */
[----:B----4-:R-:W-:Y:S01]  /*44380*/  MOV R97, R166 ;  /* 0x000000a600617202 */ /* 0x010fe20000000f00 */
[----:B-----5:R-:W-:Y:S02]  /*44390*/  IMAD.MOV.U32 R96, RZ, RZ, R148 ;  /* 0x000000ffff607224 */ /* 0x020fe400078e0094 */
[----:B------:R-:W2:Y:S04]  /*443a0*/  LDL.LU R148, [R1+0x4eb4] ;  /* 0x004eb40001947983 */ /* 0x000ea80000300800 */
[----:B------:R-:W3:Y:S04]  /*443b0*/  LDL.LU R166, [R1+0x4eb0] ;  /* 0x004eb00001a67983 */ /* 0x000ee80000300800 */
[----:B------:R-:W4:Y:S01]  /*443c0*/  LDL.LU R165, [R1+0x4eac] ;  /* 0x004eac0001a57983 */ /* 0x000f220000300800 */
[----:B------:R-:W-:-:S02]  /*443d0*/  IMAD.MOV.U32 R174, RZ, RZ, R156 ;  /* 0x000000ffffae7224 */ /* 0x000fc400078e009c */
[----:B------:R-:W-:Y:S01]  /*443e0*/  IMAD.MOV.U32 R173, RZ, RZ, R158 ;  /* 0x000000ffffad7224 */ /* 0x000fe200078e009e */
[----:B------:R-:W5:Y:S01]  /*443f0*/  LDL.LU R164, [R1+0x4ea8] ;  /* 0x004ea80001a47983 */ /* 0x000f620000300800 */
[----:B------:R-:W-:-:S03]  /*44400*/  MOV R172, R159 ;  /* 0x0000009f00ac7202 */ /* 0x000fc60000000f00 */
[----:B------:R-:W5:Y:S01]  /*44410*/  LDL.LU R159, [R1+0x4ea4] ;  /* 0x004ea400019f7983 */ /* 0x000f620000300800 */
[----:B------:R-:W-:-:S03]  /*44420*/  MOV R175, R157 ;  /* 0x0000009d00af7202 */ /* 0x000fc60000000f00 */
[----:B------:R-:W5:Y:S04]  /*44430*/  LDL.LU R158, [R1+0x4ea0] ;  /* 0x004ea000019e7983 */ /* 0x000f680000300800 */
[----:B------:R-:W5:Y:S01]  /*44440*/  LDL.LU R156, [R1+0x4e9c] ;  /* 0x004e9c00019c7983 */ /* 0x000f620000300800 */
[----:B------:R-:W-:Y:S01]  /*44450*/  MOV R206, R168 ;  /* 0x000000a800ce7202 */ /* 0x000fe20000000f00 */
[----:B------:R-:W-:Y:S02]  /*44460*/  IMAD.MOV.U32 R205, RZ, RZ, R170 ;  /* 0x000000ffffcd7224 */ /* 0x000fe400078e00aa */
[----:B------:R-:W5:Y:S01]  /*44470*/  LDL.LU R157, [R1+0x4e98] ;  /* 0x004e9800019d7983 */ /* 0x000f620000300800 */
[----:B------:R-:W-:-:S03]  /*44480*/  IMAD.MOV.U32 R204, RZ, RZ, R171 ;  /* 0x000000ffffcc7224 */ /* 0x000fc600078e00ab */
[----:B------:R-:W5:Y:S01]  /*44490*/  LDL.LU R171, [R1+0x4e94] ;  /* 0x004e940001ab7983 */ /* 0x000f620000300800 */
[----:B------:R-:W-:-:S03]  /*444a0*/  IMAD.MOV.U32 R207, RZ, RZ, R169 ;  /* 0x000000ffffcf7224 */ /* 0x000fc600078e00a9 */
[----:B------:R-:W5:Y:S04]  /*444b0*/  LDL.LU R170, [R1+0x4e90] ;  /* 0x004e900001aa7983 */ /* 0x000f680000300800 */
[----:B------:R-:W5:Y:S04]  /*444c0*/  LDL.LU R168, [R1+0x4e8c] ;  /* 0x004e8c0001a87983 */ /* 0x000f680000300800 */
[----:B------:R-:W5:Y:S01]  /*444d0*/  LDL.LU R169, [R1+0x4e88] ;  /* 0x004e880001a97983 */ /* 0x000f620000300800 */
[----:B------:R-:W-:Y:S01]  /*444e0*/  IMAD.MOV.U32 R92, RZ, RZ, R149 ;  /* 0x000000ffff5c7224 */ /* 0x000fe200078e0095 */
[----:B------:R-:W-:Y:S01]  /*444f0*/  MOV R93, R144 ;  /* 0x00000090005d7202 */ /* 0x000fe20000000f00 */
[----:B------:R-:W-:-:S02]  /*44500*/  IMAD.MOV.U32 R94, RZ, RZ, R145 ;  /* 0x000000ffff5e7224 */ /* 0x000fc400078e0091 */
[----:B------:R-:W-:Y:S02]  /*44510*/  IMAD.MOV.U32 R95, RZ, RZ, R146 ;  /* 0x000000ffff5f7224 */ /* 0x000fe400078e0092 */
[----:B-1----:R-:W-:Y:S01]  /*44520*/  IMAD.MOV.U32 R84, RZ, RZ, R193 ;  /* 0x000000ffff547224 */ /* 0x002fe200078e00c1 */
[----:B------:R-:W-:Y:S01]  /*44530*/  MOV R86, R195 ;  /* 0x000000c300567202 */ /* 0x000fe20000000f00 */
[----:B------:R-:W-:Y:S02]  /*44540*/  IMAD.MOV.U32 R85, RZ, RZ, R194 ;  /* 0x000000ffff557224 */ /* 0x000fe400078e00c2 */
[----:B------:R-:W-:Y:S01]  /*44550*/  IMAD.MOV.U32 R87, RZ, RZ, R152 ;  /* 0x000000ffff577224 */ /* 0x000fe200078e0098 */
[----:B------:R-:W-:Y:S01]  /*44560*/  MOV R77, R154 ;  /* 0x0000009a004d7202 */ /* 0x000fe20000000f00 */
[----:B------:R-:W-:Y:S02]  /*44570*/  IMAD.MOV.U32 R76, RZ, RZ, R153 ;  /* 0x000000ffff4c7224 */ /* 0x000fe400078e0099 */
[----:B------:R-:W-:-:S02]  /*44580*/  IMAD.MOV.U32 R78, RZ, RZ, R155 ;  /* 0x000000ffff4e7224 */ /* 0x000fc400078e009b */
[----:B------:R-:W-:Y:S02]  /*44590*/  IMAD.MOV.U32 R79, RZ, RZ, R199 ;  /* 0x000000ffff4f7224 */ /* 0x000fe400078e00c7 */
[----:B--2---:R-:W-:Y:S01]  /*445a0*/  IMAD.MOV.U32 R187, RZ, RZ, R148 ;  /* 0x000000ffffbb7224 */ /* 0x004fe200078e0094 */
[----:B---3--:R-:W-:Y:S01]  /*445b0*/  MOV R186, R166 ;  /* 0x000000a600ba7202 */ /* 0x008fe20000000f00 */
[----:B----4-:R-:W-:Y:S02]  /*445c0*/  IMAD.MOV.U32 R185, RZ, RZ, R165 ;  /* 0x000000ffffb97224 */ /* 0x010fe400078e00a5 */
[----:B-----5:R-:W-:Y:S02]  /*445d0*/  IMAD.MOV.U32 R123, RZ, RZ, R159 ;  /* 0x000000ffff7b7224 */ /* 0x020fe400078e009f */
[----:B------:R-:W-:Y:S02]  /*445e0*/  IMAD.MOV.U32 R122, RZ, RZ, R158 ;  /* 0x000000ffff7a7224 */ /* 0x000fe400078e009e */
[----:B------:R-:W-:-:S02]  /*445f0*/  IMAD.MOV.U32 R120, RZ, RZ, R156 ;  /* 0x000000ffff787224 */ /* 0x000fc400078e009c */
[----:B------:R-:W2:Y:S01]  /*44600*/  LDL.LU R156, [R1+0x4e84] ;  /* 0x004e8400019c7983 */ /* 0x000ea20000300800 */
[----:B------:R-:W-:-:S03]  /*44610*/  MOV R121, R157 ;  /* 0x0000009d00797202 */ /* 0x000fc60000000f00 */
[----:B------:R-:W2:Y:S04]  /*44620*/  LDL.LU R157, [R1+0x4e80] ;  /* 0x004e8000019d7983 */ /* 0x000ea80000300800 */
[----:B------:R-:W2:Y:S01]  /*44630*/  LDL.LU R158, [R1+0x4e7c] ;  /* 0x004e7c00019e7983 */ /* 0x000ea20000300800 */
[----:B------:R-:W-:Y:S01]  /*44640*/  MOV R135, R171 ;  /* 0x000000ab00877202 */ /* 0x000fe20000000f00 */
[----:B------:R-:W-:Y:S02]  /*44650*/  IMAD.MOV.U32 R134, RZ, RZ, R170 ;  /* 0x000000ffff867224 */ /* 0x000fe400078e00aa */
[----:B------:R-:W2:Y:S01]  /*44660*/  LDL.LU R159, [R1+0x4e78] ;  /* 0x004e7800019f7983 */ /* 0x000ea20000300800 */
[----:B------:R-:W-:-:S03]  /*44670*/  MOV R132, R168 ;  /* 0x000000a800847202 */ /* 0x000fc60000000f00 */
[----:B------:R-:W3:Y:S01]  /*44680*/  LDL.LU R168, [R1+0x4e74] ;  /* 0x004e740001a87983 */ /* 0x000ee20000300800 */
[----:B------:R-:W-:-:S03]  /*44690*/  IMAD.MOV.U32 R133, RZ, RZ, R169 ;  /* 0x000000ffff857224 */ /* 0x000fc600078e00a9 */
[----:B------:R-:W3:Y:S01]  /*446a0*/  LDL.LU R169, [R1+0x4e70] ;  /* 0x004e700001a97983 */ /* 0x000ee20000300800 */
[----:B------:R-:W-:-:S03]  /*446b0*/  IMAD.MOV.U32 R184, RZ, RZ, R164 ;  /* 0x000000ffffb87224 */ /* 0x000fc600078e00a4 */
[----:B------:R-:W3:Y:S04]  /*446c0*/  LDL.LU R170, [R1+0x4e6c] ;  /* 0x004e6c0001aa7983 */ /* 0x000ee80000300800 */
[----:B------:R-:W3:Y:S04]  /*446d0*/  LDL.LU R171, [R1+0x4e68] ;  /* 0x004e680001ab7983 */ /* 0x000ee80000300800 */
[----:B------:R-:W4:Y:S04]  /*446e0*/  LDL.LU R164, [R1+0x4e64] ;  /* 0x004e640001a47983 */ /* 0x000f280000300800 */
        /* <DEDUP_REMOVED lines=18> */
[----:B------:R-:W4:Y:S04]  /*44810*/  LDL.LU R199, [R1+0x4e18] ;  /* 0x004e180001c77983 */ /* 0x000f280000300800 */
[----:B------:R-:W4:Y:S04]  /*44820*/  LDL.LU R147, [R1+0x4e14] ;  /* 0x004e140001937983 */ /* 0x000f280000300800 */
[----:B------:R-:W5:Y:S04]  /*44830*/  LDL.LU R150, [R1+0x4e10] ;  /* 0x004e100001967983 */ /* 0x000f680000300800 */
[----:B------:R-:W5:Y:S04]  /*44840*/  LDL.LU R151, [R1+0x4e0c] ;  /* 0x004e0c0001977983 */ /* 0x000f680000300800 */
[----:B------:R-:W5:Y:S01]  /*44850*/  LDL.LU R167, [R1+0x4e08] ;  /* 0x004e080001a77983 */ /* 0x000f620000300800 */
[----:B------:R-:W-:Y:S08]  /*44860*/  HMMA.1688.F32.TF32 R228, R40, R22, R76 ;  /* 0x0000001628e4723c */ /* 0x000ff0000008104c */
[C---:B--2---:R-:W-:Y:S08]  /*44870*/  HMMA.1688.F32.TF32 R72, R68.reuse, R30, R192 ;  /* 0x0000001e4448723c */ /* 0x044ff000000810c0 */
[C---:B---3--:R-:W-:Y:S08]  /*44880*/  HMMA.1688.F32.TF32 R80, R68.reuse, R34, R152 ;  /* 0x000000224450723c */ /* 0x048ff00000081098 */
[C---:B----4-:R-:W-:Y:S11]  /*44890*/  HMMA.1688.F32.TF32 R104, R68.reuse, R10, R196 ;  /* 0x0000000a4468723c */ /* 0x050ff600000810c4 */
[----:B------:R-:W-:Y:S04]  /*448a0*/  @!UPT UIADD3 URZ, URZ, URZ, URZ ;  /* 0x0000003f3f3ff290 */ /* 0x000fe8000fffe03f */
[----:B------:R-:W-:Y:S04]  /*448b0*/  STL.64 [R1+0x1300], R80 ;  /* 0x0013005001007387 */ /* 0x000fe80000100a00 */
[----:B------:R1:W-:Y:S04]  /*448c0*/  STL.64 [R1+0x1308], R82 ;  /* 0x0013085201007387 */ /* 0x0003e80000100a00 */
[----:B------:R-:W-:Y:S04]  /*448d0*/  STL.64 [R1+0x12f0], R72 ;  /* 0x0012f04801007387 */ /* 0x000fe80000100a00 */
[----:B------:R5:W-:Y:S01]  /*448e0*/  STL.64 [R1+0x12f8], R74 ;  /* 0x0012f84a01007387 */ /* 0x000be20000100a00 */
[C---:B-1----:R-:W-:Y:S08]  /*448f0*/  HMMA.1688.F32.TF32 R80, R68.reuse, R14, R144 ;  /* 0x0000000e4450723c */ /* 0x042ff00000081090 */
[C---:B-----5:R-:W-:Y:S01]  /*44900*/  HMMA.1688.F32.TF32 R72, R68.reuse, R18, R148 ;  /* 0x000000124448723c */ /* 0x060fe20000081094 */
[----:B------:R-:W-:Y:S04]  /*44910*/  STL.64 [R1+0x12e0], R104 ;  /* 0x0012e06801007387 */ /* 0x000fe80000100a00 */
[----:B------:R1:W-:Y:S10]  /*44920*/  STL.64 [R1+0x12e8], R106 ;  /* 0x0012e86a01007387 */ /* 0x0003f40000100a00 */
[----:B------:R-:W-:Y:S01]  /*44930*/  STL.64 [R1+0x12d0], R80 ;  /* 0x0012d05001007387 */ /* 0x000fe20000100a00 */
[C---:B-1----:R-:W-:Y:S03]  /*44940*/  HMMA.1688.F32.TF32 R104, R68.reuse, R22, R164 ;  /* 0x000000164468723c */ /* 0x042fe600000810a4 */
[----:B------:R1:W-:Y:S04]  /*44950*/  STL.64 [R1+0x12d8], R82 ;  /* 0x0012d85201007387 */ /* 0x0003e80000100a00 */
[----:B------:R-:W-:Y:S04]  /*44960*/  STL.64 [R1+0x12c0], R72 ;  /* 0x0012c04801007387 */ /* 0x000fe80000100a00 */
[----:B------:R2:W-:Y:S01]  /*44970*/  STL.64 [R1+0x12c8], R74 ;  /* 0x0012c84a01007387 */ /* 0x0005e20000100a00 */
[----:B-1----:R-:W-:Y:S08]  /*44980*/  HMMA.1688.F32.TF32 R80, R68, R46, R168 ;  /* 0x0000002e4450723c */ /* 0x002ff000000810a8 */
[C---:B--2---:R-:W-:Y:S08]  /*44990*/  HMMA.1688.F32.TF32 R72, R40.reuse, R26, R156 ;  /* 0x0000001a2848723c */ /* 0x044ff0000008109c */
[C---:B------:R-:W-:Y:S01]  /*449a0*/  HMMA.1688.F32.TF32 R68, R40.reuse, R6, R132 ;  /* 0x000000062844723c */ /* 0x040fe20000081084 */
        /* <DEDUP_REMOVED lines=9> */
[C---:B--2---:R-:W-:Y:S03]  /*44a40*/  HMMA.1688.F32.TF32 R72, R40.reuse, R66, R184 ;  /* 0x000000422848723c */ /* 0x044fe600000810b8 */
[----:B------:R-:W-:Y:S04]  /*44a50*/  LDS R104, [R161+0x4380] ;  /* 0x00438000a1687984 */ /* 0x000fe80000000800 */
[----:B------:R-:W-:Y:S01]  /*44a60*/  LDS R106, [R161+0x6380] ;  /* 0x00638000a16a7984 */ /* 0x000fe20000000800 */
[C---:B-1----:R-:W-:Y:S03]  /*44a70*/  HMMA.1688.F32.TF32 R68, R40.reuse, R62, R204 ;  /* 0x0000003e2844723c */ /* 0x042fe600000810cc */
[----:B------:R-:W-:Y:S04]  /*44a80*/  LDS R105, [R189+0x4380] ;  /* 0x00438000bd697984 */ /* 0x000fe80000000800 */
[----:B------:R-:W1:Y:S04]  /*44a90*/  LDS R107, [R189+0x6380] ;  /* 0x00638000bd6b7984 */ /* 0x000e680000000800 */
        /* <DEDUP_REMOVED lines=17> */
[C---:B--2---:R-:W-:Y:S08]  /*44bb0*/  HMMA.1688.F32.TF32 R68, R40.reuse, R30, R248 ;  /* 0x0000001e2844723c */ /* 0x044ff000000810f8 */
        /* <DEDUP_REMOVED lines=8> */
[----:B------:R-:W-:Y:S04]  /*44c40*/  STL.64 [R1], R68 ;  /* 0x0000004401007387 */ /* 0x000fe80000100a00 */
[----:B------:R2:W-:Y:S04]  /*44c50*/  STL.64 [R1+0x8], R70 ;  /* 0x0000084601007387 */ /* 0x0005e80000100a00 */
[----:B------:R-:W-:Y:S04]  /*44c60*/  STL.64 [R1+0x4c70], R248 ;  /* 0x004c70f801007387 */ /* 0x000fe80000100a00 */
[----:B------:R-:W-:Y:S04]  /*44c70*/  STL.64 [R1+0x4c88], R246 ;  /* 0x004c88f601007387 */ /* 0x000fe80000100a00 */
[----:B------:R-:W-:Y:S04]  /*44c80*/  STL.64 [R1+0x4c80], R244 ;  /* 0x004c80f401007387 */ /* 0x000fe80000100a00 */
[----:B------:R-:W-:Y:S04]  /*44c90*/  STL.64 [R1+0x4c98], R234 ;  /* 0x004c98ea01007387 */ /* 0x000fe80000100a00 */
[----:B------:R-:W-:Y:S04]  /*44ca0*/  STL.64 [R1+0x4c90], R232 ;  /* 0x004c90e801007387 */ /* 0x000fe80000100a00 */
[----:B------:R-:W-:Y:S04]  /*44cb0*/  STL.64 [R1+0x4ca8], R230 ;  /* 0x004ca8e601007387 */ /* 0x000fe80000100a00 */
[----:B------:R-:W-:Y:S04]  /*44cc0*/  STL.64 [R1+0x4ca0], R228 ;  /* 0x004ca0e401007387 */ /* 0x000fe80000100a00 */
        /* <DEDUP_REMOVED lines=10> */
[----:B------:R-:W4:Y:S04]  /*44d70*/  LDL.LU R98, [R1+0x498] ;  /* 0x0004980001627983 */ /* 0x000f280000300800 */
[----:B------:R-:W4:Y:S04]  /*44d80*/  LDL.LU R99, [R1+0x49c] ;  /* 0x00049c0001637983 */ /* 0x000f280000300800 */
[----:B------:R-:W5:Y:S04]  /*44d90*/  LDL.LU R84, [R1+0x4c0] ;  /* 0x0004c00001547983 */ /* 0x000f680000300800 */
        /* <DEDUP_REMOVED lines=18> */
[----:B------:R-:W5:Y:S01]  /*44ec0*/  LDL.LU R239, [R1+0x4ec] ;  /* 0x0004ec0001ef7983 */ /* 0x000f620000300800 */
[----:B------:R-:W-:Y:S03]  /*44ed0*/  HMMA.1688.F32.TF32 R224, R40, R46, R240 ;  /* 0x0000002e28e0723c */ /* 0x000fe600000810f0 */
[----:B------:R-:W5:Y:S04]  /*44ee0*/  LDL.LU R240, [R1+0x4f0] ;  /* 0x0004f00001f07983 */ /* 0x000f680000300800 */
[----:B------:R-:W5:Y:S04]  /*44ef0*/  LDL.LU R241, [R1+0x4f4] ;  /* 0x0004f40001f17983 */ /* 0x000f680000300800 */
[----:B------:R-:W5:Y:S04]  /*44f00*/  LDL.LU R242, [R1+0x4f8] ;  /* 0x0004f80001f27983 */ /* 0x000f680000300800 */
[----:B------:R-:W5:Y:S08]  /*44f10*/  LDL.LU R243, [R1+0x4fc] ;  /* 0x0004fc0001f37983 */ /* 0x000f700000300800 */
[----:B------:R-:W-:Y:S04]  /*44f20*/  STL.64 [R1+0x4cb8], R226 ;  /* 0x004cb8e201007387 */ /* 0x000fe80000100a00 */
[----:B------:R-:W-:Y:S01]  /*44f30*/  STL.64 [R1+0x4cb0], R224 ;  /* 0x004cb0e001007387 */ /* 0x000fe20000100a00 */
[C---:B--2---:R-:W-:Y:S03]  /*44f40*/  HMMA.1688.F32.TF32 R68, R100.reuse, R6, R172 ;  /* 0x000000066444723c */ /* 0x044fe600000810ac */
[----:B------:R-:W-:Y:S04]  /*44f50*/  LDS R172, [R161+0x4400] ;  /* 0x00440000a1ac7984 */ /* 0x000fe80000000800 */
[----:B------:R-:W-:Y:S04]  /*44f60*/  LDS R174, [R161+0x6400] ;  /* 0x00640000a1ae7984 */ /* 0x000fe80000000800 */
[----:B------:R-:W-:Y:S04]  /*44f70*/  LDS R173, [R189+0x4400] ;  /* 0x00440000bdad7984 */ /* 0x000fe80000000800 */
[----:B------:R-:W2:Y:S01]  /*44f80*/  LDS R175, [R189+0x6400] ;  /* 0x00640000bdaf7984 */ /* 0x000ea20000000800 */
[C---:B---3--:R-:W-:Y:S08]  /*44f90*/  HMMA.1688.F32.TF32 R220, R100.reuse, R26, R204 ;  /* 0x0000001a64dc723c */ /* 0x048ff000000810cc */
[C---:B----4-:R-:W-:Y:S08]  /*44fa0*/  HMMA.1688.F32.TF32 R72, R100.reuse, R218, R96 ;  /* 0x000000da6448723c */ /* 0x050ff00000081060 */
[C---:B-----5:R-:W-:Y:S08]  /*44fb0*/  HMMA.1688.F32.TF32 R84, R100.reuse, R58, R84 ;  /* 0x0000003a6454723c */ /* 0x060ff00000081054 */
[C---:B------:R-:W-:Y:S01]  /*44fc0*/  HMMA.1688.F32.TF32 R76, R100.reuse, R66, R76 ;  /* 0x00000042644c723c */ /* 0x040fe2000008104c */
[----:B------:R-:W-:Y:S07]  /*44fd0*/  STL.64 [R1+0x4cc8], R222 ;  /* 0x004cc8de01007387 */ /* 0x000fee0000100a00 */
[C---:B------:R-:W-:Y:S01]  /*44fe0*/  HMMA.1688.F32.TF32 R80, R100.reuse, R62, R92 ;  /* 0x0000003e6450723c */ /* 0x040fe2000008105c */
[----:B------:R-:W-:Y:S07]  /*44ff0*/  STL.64 [R1+0x4cc0], R220 ;  /* 0x004cc0dc01007387 */ /* 0x000fee0000100a00 */
[C---:B------:R-:W-:Y:S01]  /*45000*/  HMMA.1688.F32.TF32 R88, R100.reuse, R54, R88 ;  /* 0x000000366458723c */ /* 0x040fe20000081058 */
[----:B------:R-:W-:Y:S07]  /*45010*/  STL.64 [R1+0x4cd8], R70 ;  /* 0x004cd84601007387 */ /* 0x000fee0000100a00 */
[C---:B------:R-:W-:Y:S01]  /*45020*/  HMMA.1688.F32.TF32 R92, R100.reuse, R50, R236 ;  /* 0x00000032645c723c */ /* 0x040fe200000810ec */
        /* <DEDUP_REMOVED lines=33> */
[----:B------:R-:W2:Y:S04]  /*45240*/  LDL.LU R112, [R1+0x570] ;  /* 0x0005700001707983 */ /* 0x000ea80000300800 */
[----:B------:R-:W2:Y:S04]  /*45250*/  LDL.LU R113, [R1+0x574] ;  /* 0x0005740001717983 */ /* 0x000ea80000300800 */
[----:B------:R-:W2:Y:S04]  /*45260*/  LDL.LU R114, [R1+0x578] ;  /* 0x0005780001727983 */ /* 0x000ea80000300800 */
[----:B------:R-:W2:Y:S04]  /*45270*/  LDL.LU R115, [R1+0x57c] ;  /* 0x00057c0001737983 */ /* 0x000ea80000300800 */
[----:B------:R-:W3:Y:S04]  /*45280*/  LDL.LU R124, [R1+0x550] ;  /* 0x00055000017c7983 */ /* 0x000ee80000300800 */
[----:B------:R-:W3:Y:S04]  /*45290*/  LDL.LU R125, [R1+0x554] ;  /* 0x00055400017d7983 */ /* 0x000ee80000300800 */
[----:B------:R-:W4:Y:S04]  /*452a0*/  LDL.LU R126, [R1+0x558] ;  /* 0x00055800017e7983 */ /* 0x000f280000300800 */
[----:B------:R-:W4:Y:S04]  /*452b0*/  LDL.LU R127, [R1+0x55c] ;  /* 0x00055c00017f7983 */ /* 0x000f280000300800 */
[----:B------:R-:W4:Y:S04]  /*452c0*/  LDL.LU R236, [R1+0x500] ;  /* 0x0005000001ec7983 */ /* 0x000f280000300800 */
[----:B------:R-:W4:Y:S04]  /*452d0*/  LDL.LU R237, [R1+0x504] ;  /* 0x0005040001ed7983 */ /* 0x000f280000300800 */
[----:B------:R-:W4:Y:S04]  /*452e0*/  LDL.LU R238, [R1+0x508] ;  /* 0x0005080001ee7983 */ /* 0x000f280000300800 */
[----:B------:R-:W4:Y:S01]  /*452f0*/  LDL.LU R239, [R1+0x50c] ;  /* 0x00050c0001ef7983 */ /* 0x000f220000300800 */
[C---:B------:R-:W-:Y:S03]  /*45300*/  HMMA.1688.F32.TF32 R96, R100.reuse, R38, R240 ;  /* 0x000000266460723c */ /* 0x040fe600000810f0 */
        /* <DEDUP_REMOVED lines=8> */
[----:B------:R-:W1:Y:S04]  /*45390*/  LDL.LU R208, [R1+0x670] ;  /* 0x0006700001d07983 */ /* 0x000e680000300800 */
[----:B------:R-:W1:Y:S04]  /*453a0*/  LDL.LU R209, [R1+0x674] ;  /* 0x0006740001d17983 */ /* 0x000e680000300800 */
[----:B------:R-:W1:Y:S04]  /*453b0*/  LDL.LU R210, [R1+0x678] ;  /* 0x0006780001d27983 */ /* 0x000e680000300800 */
[----:B------:R-:W1:Y:S04]  /*453c0*/  LDL.LU R211, [R1+0x67c] ;  /* 0x00067c0001d37983 */ /* 0x000e680000300800 */
[----:B------:R-:W5:Y:S04]  /*453d0*/  LDL.LU R132, [R1+0x660] ;  /* 0x0006600001847983 */ /* 0x000f680000300800 */
[----:B------:R-:W5:Y:S04]  /*453e0*/  LDL.LU R133, [R1+0x664] ;  /* 0x0006640001857983 */ /* 0x000f680000300800 */
[----:B------:R-:W5:Y:S04]  /*453f0*/  LDL.LU R134, [R1+0x668] ;  /* 0x0006680001867983 */ /* 0x000f680000300800 */
[----:B------:R-:W5:Y:S04]  /*45400*/  LDL.LU R135, [R1+0x66c] ;  /* 0x00066c0001877983 */ /* 0x000f680000300800 */
[----:B------:R-:W-:Y:S04]  /*45410*/  STL [R1+0x4c1c], R96 ;  /* 0x004c1c6001007387 */ /* 0x000fe80000100800 */
[----:B------:R-:W-:Y:S04]  /*45420*/  STL [R1+0x4c18], R97 ;  /* 0x004c186101007387 */ /* 0x000fe80000100800 */
[----:B------:R-:W-:Y:S04]  /*45430*/  STL [R1+0x4c14], R98 ;  /* 0x004c146201007387 */ /* 0x000fe80000100800 */
[----:B------:R-:W-:Y:S01]  /*45440*/  STL [R1+0x4c10], R99 ;  /* 0x004c106301007387 */ /* 0x000fe20000100800 */
[C---:B--2---:R-:W-:Y:S08]  /*45450*/  HMMA.1688.F32.TF32 R40, R100.reuse, R34, R112 ;  /* 0x000000226428723c */ /* 0x044ff00000081070 */
[C---:B---3--:R-:W-:Y:S11]  /*45460*/  HMMA.1688.F32.TF32 R68, R100.reuse, R30, R128 ;  /* 0x0000001e6444723c */ /* 0x048ff60000081080 */
[----:B------:R-:W-:Y:S04]  /*45470*/  @!UPT UIADD3 URZ, URZ, URZ, URZ ;  /* 0x0000003f3f3ff290 */ /* 0x000fe8000fffe03f */
[----:B------:R-:W-:Y:S04]  /*45480*/  STL.64 [R1+0x12a0], R40 ;  /* 0x0012a02801007387 */ /* 0x000fe80000100a00 */
[----:B------:R4:W-:Y:S02]  /*45490*/  STL.64 [R1+0x12a8], R42 ;  /* 0x0012a82a01007387 */ /* 0x0009e40000100a00 */
[C---:B----4-:R-:W-:Y:S02]  /*454a0*/  HMMA.1688.F32.TF32 R40, R100.reuse, R10, R124 ;  /* 0x0000000a6428723c */ /* 0x050fe4000008107c */
[----:B------:R-:W-:Y:S04]  /*454b0*/  STL.64 [R1+0x1290], R68 ;  /* 0x0012904401007387 */ /* 0x000fe80000100a00 */
[----:B------:R2:W-:Y:S02]  /*454c0*/  STL.64 [R1+0x1298], R70 ;  /* 0x0012984601007387 */ /* 0x0005e40000100a00 */
[C---:B------:R-:W-:Y:S08]  /*454d0*/  HMMA.1688.F32.TF32 R72, R100.reuse, R14, R200 ;  /* 0x0000000e6448723c */ /* 0x040ff000000810c8 */
[C---:B--2---:R-:W-:Y:S07]  /*454e0*/  HMMA.1688.F32.TF32 R68, R100.reuse, R18, R108 ;  /* 0x000000126444723c */ /* 0x044fee000008106c */
[----:B------:R-:W-:Y:S04]  /*454f0*/  STL.64 [R1+0x1280], R40 ;  /* 0x0012802801007387 */ /* 0x000fe80000100a00 */
[----:B------:R5:W-:Y:S02]  /*45500*/  STL.64 [R1+0x1288], R42 ;  /* 0x0012882a01007387 */ /* 0x000be40000100a00 */
[C---:B-----5:R-:W-:Y:S02]  /*45510*/  HMMA.1688.F32.TF32 R40, R100.reuse, R22, R204 ;  /* 0x000000166428723c */ /* 0x060fe400000810cc */
[----:B------:R-:W-:Y:S04]  /*45520*/  STL.64 [R1+0x1270], R72 ;  /* 0x0012704801007387 */ /* 0x000fe80000100a00 */
[----:B------:R2:W-:Y:S02]  /*45530*/  STL.64 [R1+0x1278], R74 ;  /* 0x0012784a01007387 */ /* 0x0005e40000100a00 */
[----:B------:R-:W-:Y:S02]  /*45540*/  HMMA.1688.F32.TF32 R100, R100, R46, R236 ;  /* 0x0000002e6464723c */ /* 0x000fe400000810ec */
[----:B------:R-:W-:Y:S04]  /*45550*/  STL.64 [R1+0x1260], R68 ;  /* 0x0012604401007387 */ /* 0x000fe80000100a00 */
[----:B------:R3:W-:Y:S04]  /*45560*/  STL.64 [R1+0x1268], R70 ;  /* 0x0012684601007387 */ /* 0x0007e80000100a00 */
[----:B------:R-:W4:Y:S05]  /*45570*/  LDL.LU R236, [R1+0x610] ;  /* 0x0006100001ec7983 */ /* 0x000f2a0000300800 */
[----:B------:R-:W-:Y:S04]  /*45580*/  STL.64 [R1+0x1250], R40 ;  /* 0x0012502801007387 */ /* 0x000fe80000100a00 */
[----:B------:R-:W-:Y:S04]  /*45590*/  STL.64 [R1+0x1258], R42 ;  /* 0x0012582a01007387 */ /* 0x000fe80000100a00 */
[----:B------:R-:W4:Y:S04]  /*455a0*/  LDL.LU R237, [R1+0x614] ;  /* 0x0006140001ed7983 */ /* 0x000f280000300800 */
[----:B------:R-:W4:Y:S04]  /*455b0*/  LDL.LU R238, [R1+0x618] ;  /* 0x0006180001ee7983 */ /* 0x000f280000300800 */
[----:B------:R-:W4:Y:S04]  /*455c0*/  LDL.LU R239, [R1+0x61c] ;  /* 0x00061c0001ef7983 */ /* 0x000f280000300800 */
[----:B------:R-:W5:Y:S04]  /*455d0*/  LDL.LU R204, [R1+0x620] ;  /* 0x0006200001cc7983 */ /* 0x000f680000300800 */
[----:B------:R-:W5:Y:S04]  /*455e0*/  LDL.LU R205, [R1+0x624] ;  /* 0x0006240001cd7983 */ /* 0x000f680000300800 */
[----:B------:R-:W5:Y:S04]  /*455f0*/  LDL.LU R206, [R1+0x628] ;  /* 0x0006280001ce7983 */ /* 0x000f680000300800 */
[----:B------:R-:W5:Y:S01]  /*45600*/  LDL.LU R207, [R1+0x62c] ;  /* 0x00062c0001cf7983 */ /* 0x000f620000300800 */
[C---:B-1----:R-:W-:Y:S08]  /*45610*/  HMMA.1688.F32.TF32 R76, R104.reuse, R26, R208 ;  /* 0x0000001a684c723c */ /* 0x042ff000000810d0 */
[C---:B--2---:R-:W-:Y:S08]  /*45620*/  HMMA.1688.F32.TF32 R72, R104.reuse, R6, R132 ;  /* 0x000000066848723c */ /* 0x044ff00000081084 */
[C---:B---3--:R-:W-:Y:S01]  /*45630*/  HMMA.1688.F32.TF32 R68, R104.reuse, R218, R240 ;  /* 0x000000da6844723c */ /* 0x048fe200000810f0 */
[----:B------:R-:W-:Y:S04]  /*45640*/  STL.64 [R1+0x4bc8], R102 ;  /* 0x004bc86601007387 */ /* 0x000fe80000100a00 */
[----:B------:R-:W-:Y:S04]  /*45650*/  STL.64 [R1+0x4bc0], R100 ;  /* 0x004bc06401007387 */ /* 0x000fe80000100a00 */
[----:B------:R-:W-:Y:S04]  /*45660*/  STL.64 [R1+0x1240], R76 ;  /* 0x0012404c01007387 */ /* 0x000fe80000100a00 */
[----:B------:R-:W-:Y:S04]  /*45670*/  STL.64 [R1+0x1248], R78 ;  /* 0x0012484e01007387 */ /* 0x000fe80000100a00 */
[----:B------:R-:W2:Y:S04]  /*45680*/  LDL.LU R240, [R1+0x600] ;  /* 0x0006000001f07983 */ /* 0x000ea80000300800 */
[----:B------:R-:W-:Y:S04]  /*45690*/  STL.64 [R1+0x1230], R72 ;  /* 0x0012304801007387 */ /* 0x000fe80000100a00 */
[----:B------:R1:W-:Y:S04]  /*456a0*/  STL.64 [R1+0x1238], R74 ;  /* 0x0012384a01007387 */ /* 0x0003e80000100a00 */
[----:B------:R-:W-:Y:S04]  /*456b0*/  STL.64 [R1+0x1220], R68 ;  /* 0x0012204401007387 */ /* 0x000fe80000100a00 */
[----:B------:R3:W-:Y:S04]  /*456c0*/  STL.64 [R1+0x1228], R70 ;  /* 0x0012284601007387 */ /* 0x0007e80000100a00 */
[----:B------:R-:W2:Y:S04]  /*456d0*/  LDL.LU R241, [R1+0x604] ;  /* 0x0006040001f17983 */ /* 0x000ea80000300800 */
[----:B------:R-:W2:Y:S04]  /*456e0*/  LDL.LU R242, [R1+0x608] ;  /* 0x0006080001f27983 */ /* 0x000ea80000300800 */
[----:B------:R-:W2:Y:S01]  /*456f0*/  LDL.LU R243, [R1+0x60c] ;  /* 0x00060c0001f37983 */ /* 0x000ea20000300800 */
[C---:B-1----:R-:W-:Y:S03]  /*45700*/  HMMA.1688.F32.TF32 R72, R104.reuse, R66, R120 ;  /* 0x000000426848723c */ /* 0x042fe60000081078 */
[----:B------:R-:W-:Y:S04]  /*45710*/  LDS R40, [R161+0x4480] ;  /* 0x00448000a1287984 */ /* 0x000fe80000000800 */
[----:B------:R-:W-:Y:S01]  /*45720*/  LDS R42, [R161+0x6480] ;  /* 0x00648000a12a7984 */ /* 0x000fe20000000800 */
[----:B---3--:R-:W-:Y:S03]  /*45730*/  HMMA.1688.F32.TF32 R68, R104, R62, R184 ;  /* 0x0000003e6844723c */ /* 0x008fe600000810b8 */
[----:B------:R-:W-:Y:S04]  /*45740*/  LDS R41, [R189+0x4480] ;  /* 0x00448000bd297984 */ /* 0x000fe80000000800 */
[----:B------:R-:W1:Y:S08]  /*45750*/  LDS R43, [R189+0x6480] ;  /* 0x00648000bd2b7984 */ /* 0x000e700000000800 */
[----:B------:R-:W-:Y:S04]  /*45760*/  STL.64 [R1+0x1210], R72 ;  /* 0x0012104801007387 */ /* 0x000fe80000100a00 */
[----:B------:R5:W-:Y:S04]  /*45770*/  STL.64 [R1+0x1218], R74 ;  /* 0x0012184a01007387 */ /* 0x000be80000100a00 */
[----:B------:R-:W3:Y:S04]  /*45780*/  LDL.LU R120, [R1+0x5f0] ;  /* 0x0005f00001787983 */ /* 0x000ee80000300800 */
[----:B------:R-:W3:Y:S04]  /*45790*/  LDL.LU R121, [R1+0x5f4] ;  /* 0x0005f40001797983 */ /* 0x000ee80000300800 */
[----:B------:R-:W3:Y:S04]  /*457a0*/  LDL.LU R122, [R1+0x5f8] ;  /* 0x0005f800017a7983 */ /* 0x000ee80000300800 */
[----:B------:R-:W3:Y:S01]  /*457b0*/  LDL.LU R123, [R1+0x5fc] ;  /* 0x0005fc00017b7983 */ /* 0x000ee20000300800 */
[----:B------:R-:W-:Y:S01]  /*457c0*/  IMAD.MOV.U32 R103, RZ, RZ, R68 ;  /* 0x000000ffff677224 */ /* 0x000fe200078e0044 */
[----:B------:R-:W-:Y:S01]  /*457d0*/  MOV R101, R70 ;  /* 0x0000004600657202 */ /* 0x000fe20000000f00 */
[----:B------:R-:W-:Y:S01]  /*457e0*/  IMAD.MOV.U32 R102, RZ, RZ, R69 ;  /* 0x000000ffff667224 */ /* 0x000fe200078e0045 */
[----:B------:R-:W3:Y:S01]  /*457f0*/  LDL.LU R184, [R1+0x5e0] ;  /* 0x0005e00001b87983 */ /* 0x000ee20000300800 */
[----:B------:R-:W-:-:S03]  /*45800*/  IMAD.MOV.U32 R100, RZ, RZ, R71 ;  /* 0x000000ffff647224 */ /* 0x000fc600078e0047 */
[----:B------:R-:W3:Y:S04]  /*45810*/  LDL.LU R185, [R1+0x5e4] ;  /* 0x0005e40001b97983 */ /* 0x000ee80000300800 */
[----:B------:R-:W3:Y:S04]  /*45820*/  LDL.LU R186, [R1+0x5e8] ;  /* 0x0005e80001ba7983 */ /* 0x000ee80000300800 */
[----:B------:R-:W3:Y:S04]  /*45830*/  LDL.LU R187, [R1+0x5ec] ;  /* 0x0005ec0001bb7983 */ /* 0x000ee80000300800 */
[----:B------:R-:W-:Y:S04]  /*45840*/  STL [R1+0x4c2c], R100 ;  /* 0x004c2c6401007387 */ /* 0x000fe80000100800 */
[----:B------:R-:W-:Y:S04]  /*45850*/  STL [R1+0x4c28], R102 ;  /* 0x004c286601007387 */ /* 0x000fe80000100800 */
[----:B------:R-:W-:Y:S04]  /*45860*/  STL [R1+0x4c24], R103 ;  /* 0x004c246701007387 */ /* 0x000fe80000100800 */
[----:B------:R-:W-:Y:S01]  /*45870*/  STL [R1+0x4c20], R101 ;  /* 0x004c206501007387 */ /* 0x000fe20000100800 */
[C---:B----4-:R-:W-:Y:S08]  /*45880*/  HMMA.1688.F32.TF32 R68, R104.reuse, R54, R236 ;  /* 0x000000366844723c */ /* 0x050ff000000810ec */
[----:B-----5:R-:W-:Y:S11]  /*45890*/  HMMA.1688.F32.TF32 R72, R104, R58, R204 ;  /* 0x0000003a6848723c */ /* 0x020ff600000810cc */
[----:B------:R-:W-:Y:S04]  /*458a0*/  @!UPT UIADD3 URZ, URZ, URZ, URZ ;  /* 0x0000003f3f3ff290 */ /* 0x000fe8000fffe03f */
[----:B------:R-:W-:Y:S08]  /*458b0*/  STL.64 [R1+0x540], R68 ;  /* 0x0005404401007387 */ /* 0x000ff00000100a00 */
[----:B------:R-:W-:Y:S04]  /*458c0*/  STL.64 [R1+0x560], R72 ;  /* 0x0005604801007387 */ /* 0x000fe80000100a00 */
[----:B------:R-:W-:Y:S04]  /*458d0*/  STL.64 [R1+0x568], R74 ;  /* 0x0005684a01007387 */ /* 0x000fe80000100a00 */
[----:B------:R2:W-:Y:S04]  /*458e0*/  STL [R1+0x548], R70 ;  /* 0x0005484601007387 */ /* 0x0005e80000100800 */
[----:B------:R-:W4:Y:S04]  /*458f0*/  LDL.LU R204, [R1+0x5d0] ;  /* 0x0005d00001cc7983 */ /* 0x000f280000300800 */
[----:B------:R-:W4:Y:S04]  /*45900*/  LDL.LU R205, [R1+0x5d4] ;  /* 0x0005d40001cd7983 */ /* 0x000f280000300800 */
[----:B------:R-:W4:Y:S04]  /*45910*/  LDL.LU R206, [R1+0x5d8] ;  /* 0x0005d80001ce7983 */ /* 0x000f280000300800 */
[----:B------:R-:W4:Y:S04]  /*45920*/  LDL.LU R207, [R1+0x5dc] ;  /* 0x0005dc0001cf7983 */ /* 0x000f280000300800 */
[----:B------:R-:W5:Y:S04]  /*45930*/  LDL.LU R236, [R1+0x5c0] ;  /* 0x0005c00001ec7983 */ /* 0x000f680000300800 */
[----:B------:R-:W5:Y:S04]  /*45940*/  LDL.LU R237, [R1+0x5c4] ;  /* 0x0005c40001ed7983 */ /* 0x000f680000300800 */
[----:B------:R-:W5:Y:S04]  /*45950*/  LDL.LU R238, [R1+0x5c8] ;  /* 0x0005c80001ee7983 */ /* 0x000f680000300800 */
[----:B------:R-:W5:Y:S01]  /*45960*/  LDL.LU R239, [R1+0x5cc] ;  /* 0x0005cc0001ef7983 */ /* 0x000f620000300800 */
[----:B------:R-:W-:-:S02]  /*45970*/  IMAD.MOV.U32 R96, RZ, RZ, R71 ;  /* 0x000000ffff607224 */ /* 0x000fc400078e0047 */
[----:B--2---:R-:W-:Y:S03]  /*45980*/  HMMA.1688.F32.TF32 R68, R104, R50, R240 ;  /* 0x000000326844723c */ /* 0x004fe600000810f0 */
[----:B------:R2:W-:Y:S04]  /*45990*/  STL [R1+0x4c30], R96 ;  /* 0x004c306001007387 */ /* 0x0005e80000100800 */
[----:B------:R-:W5:Y:S04]  /*459a0*/  LDL.LU R240, [R1+0x5b0] ;  /* 0x0005b00001f07983 */ /* 0x000f680000300800 */
[----:B------:R-:W5:Y:S04]  /*459b0*/  LDL.LU R241, [R1+0x5b4] ;  /* 0x0005b40001f17983 */ /* 0x000f680000300800 */
[----:B------:R-:W5:Y:S04]  /*459c0*/  LDL.LU R242, [R1+0x5b8] ;  /* 0x0005b80001f27983 */ /* 0x000f680000300800 */
[----:B------:R-:W5:Y:S05]  /*459d0*/  LDL.LU R243, [R1+0x5bc] ;  /* 0x0005bc0001f37983 */ /* 0x000f6a0000300800 */
[----:B------:R-:W-:Y:S01]  /*459e0*/  MOV R100, R68 ;  /* 0x0000004400647202 */ /* 0x000fe20000000f00 */
[----:B------:R-:W-:Y:S01]  /*459f0*/  IMAD.MOV.U32 R102, RZ, RZ, R69 ;  /* 0x000000ffff667224 */ /* 0x000fe200078e0045 */
[----:B------:R-:W-:Y:S01]  /*45a00*/  MOV R101, R71 ;  /* 0x0000004700657202 */ /* 0x000fe20000000f00 */
[----:B------:R-:W-:-:S02]  /*45a10*/  IMAD.MOV.U32 R103, RZ, RZ, R70 ;  /* 0x000000ffff677224 */ /* 0x000fc400078e0046 */
[----:B---3--:R-:W-:Y:S02]  /*45a20*/  HMMA.1688.F32.TF32 R68, R104, R38, R120 ;  /* 0x000000266844723c */ /* 0x008fe40000081078 */
[----:B------:R-:W-:Y:S04]  /*45a30*/  STL [R1+0x4c40], R101 ;  /* 0x004c406501007387 */ /* 0x000fe80000100800 */
[----:B------:R-:W-:Y:S04]  /*45a40*/  STL [R1+0x4c3c], R103 ;  /* 0x004c3c6701007387 */ /* 0x000fe80000100800 */
[----:B------:R-:W-:Y:S04]  /*45a50*/  STL [R1+0x4c38], R100 ;  /* 0x004c386401007387 */ /* 0x000fe80000100800 */
[----:B------:R-:W-:Y:S09]  /*45a60*/  STL [R1+0x4c34], R102 ;  /* 0x004c346601007387 */ /* 0x000ff20000100800 */
[----:B------:R-:W-:Y:S01]  /*45a70*/  STL.64 [R1+0x520], R68 ;  /* 0x0005204401007387 */ /* 0x000fe20000100a00 */
[----:B--2---:R-:W-:-:S03]  /*45a80*/  IMAD.MOV.U32 R96, RZ, RZ, R71 ;  /* 0x000000ffff607224 */ /* 0x004fc600078e0047 */
[----:B------:R2:W-:Y:S02]  /*45a90*/  STL [R1+0x528], R70 ;  /* 0x0005284601007387 */ /* 0x0005e40000100800 */
[C---:B--2---:R-:W-:Y:S02]  /*45aa0*/  HMMA.1688.F32.TF32 R68, R104.reuse, R34, R184 ;  /* 0x000000226844723c */ /* 0x044fe400000810b8 */
[----:B------:R-:W-:Y:S11]  /*45ab0*/  STL [R1+0x4c44], R96 ;  /* 0x004c446001007387 */ /* 0x000ff60000100800 */
[----:B------:R-:W-:Y:S11]  /*45ac0*/  @!UPT UIADD3 URZ, URZ, URZ, URZ ;  /* 0x0000003f3f3ff290 */ /* 0x000ff6000fffe03f */
[----:B------:R-:W-:Y:S01]  /*45ad0*/  IMAD.MOV.U32 R101, RZ, RZ, R68 ;  /* 0x000000ffff657224 */ /* 0x000fe200078e0044 */
[----:B------:R-:W-:Y:S01]  /*45ae0*/  MOV R103, R69 ;  /* 0x0000004500677202 */ /* 0x000fe20000000f00 */
[----:B------:R-:W-:Y:S02]  /*45af0*/  IMAD.MOV.U32 R100, RZ, RZ, R70 ;  /* 0x000000ffff647224 */ /* 0x000fe400078e0046 */
[----:B------:R-:W-:Y:S01]  /*45b00*/  IMAD.MOV.U32 R102, RZ, RZ, R71 ;  /* 0x000000ffff667224 */ /* 0x000fe200078e0047 */
[----:B------:R-:W-:Y:S04]  /*45b10*/  STL [R1+0x4c54], R101 ;  /* 0x004c546501007387 */ /* 0x000fe80000100800 */
[----:B------:R-:W-:Y:S04]  /*45b20*/  STL [R1+0x4c50], R103 ;  /* 0x004c506701007387 */ /* 0x000fe80000100800 */
[----:B------:R-:W-:Y:S04]  /*45b30*/  STL [R1+0x4c4c], R100 ;  /* 0x004c4c6401007387 */ /* 0x000fe80000100800 */
[----:B------:R-:W-:Y:S01]  /*45b40*/  STL [R1+0x4c48], R102 ;  /* 0x004c486601007387 */ /* 0x000fe20000100800 */
[C---:B----4-:R-:W-:Y:S11]  /*45b50*/  HMMA.1688.F32.TF32 R68, R104.reuse, R30, R204 ;  /* 0x0000001e6844723c */ /* 0x050ff600000810cc */
[----:B------:R-:W-:Y:S11]  /*45b60*/  @!UPT UIADD3 URZ, URZ, URZ, URZ ;  /* 0x0000003f3f3ff290 */ /* 0x000ff6000fffe03f */
[----:B------:R-:W-:Y:S01]  /*45b70*/  @!UPT UIADD3 URZ, URZ, URZ, URZ ;  /* 0x0000003f3f3ff290 */ /* 0x000fe2000fffe03f */
[----:B------:R5:W-:Y:S01]  /*45b80*/  STL [R1+0x4fc], R71 ;  /* 0x0004fc4701007387 */ /* 0x000be20000100800 */
[----:B------:R-:W-:Y:S01]  /*45b90*/  MOV R97, R68 ;  /* 0x0000004400617202 */ /* 0x000fe20000000f00 */
[----:B------:R-:W-:Y:S02]  /*45ba0*/  IMAD.MOV.U32 R98, RZ, RZ, R69 ;  /* 0x000000ffff627224 */ /* 0x000fe400078e0045 */
[----:B------:R-:W-:Y:S02]  /*45bb0*/  IMAD.MOV.U32 R99, RZ, RZ, R70 ;  /* 0x000000ffff637224 */ /* 0x000fe400078e0046 */
[C---:B-----5:R-:W-:Y:S03]  /*45bc0*/  HMMA.1688.F32.TF32 R68, R104.reuse, R10, R236 ;  /* 0x0000000a6844723c */ /* 0x060fe600000810ec */
[----:B------:R-:W-:Y:S04]  /*45bd0*/  STL [R1+0x4c60], R99 ;  /* 0x004c606301007387 */ /* 0x000fe80000100800 */
[----:B------:R-:W-:Y:S04]  /*45be0*/  STL [R1+0x4c5c], R98 ;  /* 0x004c5c6201007387 */ /* 0x000fe80000100800 */
[----:B------:R-:W-:Y:S11]  /*45bf0*/  STL [R1+0x4c58], R97 ;  /* 0x004c586101007387 */ /* 0x000ff60000100800 */
[----:B------:R-:W-:Y:S02]  /*45c00*/  @!UPT UIADD3 URZ, URZ, URZ, URZ ;  /* 0x0000003f3f3ff290 */ /* 0x000fe4000fffe03f */
[----:B------:R-:W-:Y:S01]  /*45c10*/  IMAD.MOV.U32 R96, RZ, RZ, R71 ;  /* 0x000000ffff607224 */ /* 0x000fe200078e0047 */
[----:B------:R-:W-:Y:S01]  /*45c20*/  MOV R100, R68 ;  /* 0x0000004400647202 */ /* 0x000fe20000000f00 */
[----:B------:R-:W-:Y:S01]  /*45c30*/  IMAD.MOV.U32 R102, RZ, RZ, R69 ;  /* 0x000000ffff667224 */ /* 0x000fe200078e0045 */
[----:B------:R2:W-:Y:S04]  /*45c40*/  STL [R1+0x4d8], R70 ;  /* 0x0004d84601007387 */ /* 0x0005e80000100800 */
[----:B------:R3:W-:Y:S04]  /*45c50*/  STL [R1+0x4c6c], R96 ;  /* 0x004c6c6001007387 */ /* 0x0007e80000100800 */
[----:B------:R-:W-:Y:S04]  /*45c60*/  STL [R1+0x4c68], R102 ;  /* 0x004c686601007387 */ /* 0x000fe80000100800 */
[----:B------:R4:W-:Y:S04]  /*45c70*/  STL [R1+0x4c64], R100 ;  /* 0x004c646401007387 */ /* 0x0009e80000100800 */
[----:B------:R-:W5:Y:S04]  /*45c80*/  LDL.LU R204, [R1+0x6c0] ;  /* 0x0006c00001cc7983 */ /* 0x000f680000300800 */
[----:B------:R-:W5:Y:S04]  /*45c90*/  LDL.LU R205, [R1+0x6c4] ;  /* 0x0006c40001cd7983 */ /* 0x000f680000300800 */
[----:B------:R-:W5:Y:S04]  /*45ca0*/  LDL.LU R206, [R1+0x6c8] ;  /* 0x0006c80001ce7983 */ /* 0x000f680000300800 */
[----:B------:R-:W5:Y:S04]  /*45cb0*/  LDL.LU R207, [R1+0x6cc] ;  /* 0x0006cc0001cf7983 */ /* 0x000f680000300800 */
        /* <DEDUP_REMOVED lines=31> */
[----:B------:R-:W4:Y:S01]  /*45eb0*/  LDL.LU R239, [R1+0x6dc] ;  /* 0x0006dc0001ef7983 */ /* 0x000f220000300800 */
[----:B--2---:R-:W-:Y:S03]  /*45ec0*/  HMMA.1688.F32.TF32 R68, R104, R14, R240 ;  /* 0x0000000e6844723c */ /* 0x004fe600000810f0 */
[----:B------:R-:W2:Y:S04]  /*45ed0*/  LDL.LU R240, [R1+0x6e0] ;  /* 0x0006e00001f07983 */ /* 0x000ea80000300800 */
[----:B------:R-:W2:Y:S04]  /*45ee0*/  LDL.LU R241, [R1+0x6e4] ;  /* 0x0006e40001f17983 */ /* 0x000ea80000300800 */
[----:B------:R-:W2:Y:S04]  /*45ef0*/  LDL.LU R242, [R1+0x6e8] ;  /* 0x0006e80001f27983 */ /* 0x000ea80000300800 */
[----:B------:R-:W2:Y:S09]  /*45f00*/  LDL.LU R243, [R1+0x6ec] ;  /* 0x0006ec0001f37983 */ /* 0x000eb20000300800 */
[----:B------:R-:W-:Y:S01]  /*45f10*/  MOV R98, R68 ;  /* 0x0000004400627202 */ /* 0x000fe20000000f00 */
[----:B------:R-:W-:Y:S01]  /*45f20*/  IMAD.MOV.U32 R97, RZ, RZ, R69 ;  /* 0x000000ffff617224 */ /* 0x000fe200078e0045 */
[----:B------:R-:W-:Y:S01]  /*45f30*/  MOV R103, R71 ;  /* 0x0000004700677202 */ /* 0x000fe20000000f00 */
[----:B------:R-:W-:-:S02]  /*45f40*/  IMAD.MOV.U32 R101, RZ, RZ, R70 ;  /* 0x000000ffff657224 */ /* 0x000fc400078e0046 */
[----:B---3--:R-:W-:Y:S08]  /*45f50*/  HMMA.1688.F32.TF32 R68, R104, R18, R124 ;  /* 0x000000126844723c */ /* 0x008ff0000008107c */
[----:B-----5:R-:W-:Y:S11]  /*45f60*/  HMMA.1688.F32.TF32 R124, R172, R62, R204 ;  /* 0x0000003eac7c723c */ /* 0x020ff600000810cc */
[----:B------:R-:W-:Y:S05]  /*45f70*/  @!UPT UIADD3 URZ, URZ, URZ, URZ ;  /* 0x0000003f3f3ff290 */ /* 0x000fea000fffe03f */
[----:B------:R-:W-:Y:S01]  /*45f80*/  IMAD.MOV.U32 R96, RZ, RZ, R68 ;  /* 0x000000ffff607224 */ /* 0x000fe200078e0044 */
[----:B----4-:R-:W-:Y:S01]  /*45f90*/  MOV R100, R70 ;  /* 0x0000004600647202 */ /* 0x010fe20000000f00 */
[----:B------:R-:W-:Y:S02]  /*45fa0*/  IMAD.MOV.U32 R102, RZ, RZ, R69 ;  /* 0x000000ffff667224 */ /* 0x000fe400078e0045 */
[----:B------:R-:W-:Y:S02]  /*45fb0*/  IMAD.MOV.U32 R99, RZ, RZ, R71 ;  /* 0x000000ffff637224 */ /* 0x000fe400078e0047 */
[C---:B------:R-:W-:Y:S08]  /*45fc0*/  HMMA.1688.F32.TF32 R68, R104.reuse, R22, R200 ;  /* 0x000000166844723c */ /* 0x040ff000000810c8 */
[----:B------:R-:W-:Y:S08]  /*45fd0*/  HMMA.1688.F32.TF32 R104, R104, R46, R108 ;  /* 0x0000002e6868723c */ /* 0x000ff0000008106c */
[C---:B------:R-:W-:Y:S08]  /*45fe0*/  HMMA.1688.F32.TF32 R108, R172.reuse, R26, R208 ;  /* 0x0000001aac6c723c */ /* 0x040ff000000810d0 */
        /* <DEDUP_REMOVED lines=48> */
[C---:B--2---:R-:W-:Y:S03]  /*462f0*/  HMMA.1688.F32.TF32 R132, R172.reuse, R54, R240 ;  /* 0x00000036ac84723c */ /* 0x044fe600000810f0 */
        /* <DEDUP_REMOVED lines=20> */
[----:B------:R-:W1:Y:S04]  /*46440*/  LDL.LU R204, [R1+0x7d0] ;  /* 0x0007d00001cc7983 */ /* 0x000e680000300800 */
[----:B------:R-:W1:Y:S04]  /*46450*/  LDL.LU R205, [R1+0x7d4] ;  /* 0x0007d40001cd7983 */ /* 0x000e680000300800 */
[----:B------:R-:W1:Y:S04]  /*46460*/  LDL.LU R206, [R1+0x7d8] ;  /* 0x0007d80001ce7983 */ /* 0x000e680000300800 */
[----:B------:R-:W1:Y:S04]  /*46470*/  LDL.LU R207, [R1+0x7dc] ;  /* 0x0007dc0001cf7983 */ /* 0x000e680000300800 */
[----:B------:R-:W-:Y:S04]  /*46480*/  STL.64 [R1+0x4d98], R134 ;  /* 0x004d988601007387 */ /* 0x000fe80000100a00 */
[----:B------:R-:W-:Y:S01]  /*46490*/  STL.64 [R1+0x4d90], R132 ;  /* 0x004d908401007387 */ /* 0x000fe20000100a00 */
[C---:B---3--:R-:W-:Y:S08]  /*464a0*/  HMMA.1688.F32.TF32 R140, R172.reuse, R38, R140 ;  /* 0x00000026ac8c723c */ /* 0x048ff0000008108c */
[C---:B----4-:R-:W-:Y:S08]  /*464b0*/  HMMA.1688.F32.TF32 R136, R172.reuse, R50, R136 ;  /* 0x00000032ac88723c */ /* 0x050ff00000081088 */
[C---:B-----5:R-:W-:Y:S11]  /*464c0*/  HMMA.1688.F32.TF32 R144, R172.reuse, R34, R152 ;  /* 0x00000022ac90723c */ /* 0x060ff60000081098 */
[----:B------:R-:W-:Y:S04]  /*464d0*/  @!UPT UIADD3 URZ, URZ, URZ, URZ ;  /* 0x0000003f3f3ff290 */ /* 0x000fe8000fffe03f */
[----:B------:R-:W-:Y:S04]  /*464e0*/  STL.64 [R1+0x4da8], R138 ;  /* 0x004da88a01007387 */ /* 0x000fe80000100a00 */
[----:B------:R-:W-:Y:S04]  /*464f0*/  STL.64 [R1+0x4da0], R136 ;  /* 0x004da08801007387 */ /* 0x000fe80000100a00 */
[----:B------:R-:W-:Y:S01]  /*46500*/  STL.64 [R1+0x4db8], R142 ;  /* 0x004db88e01007387 */ /* 0x000fe20000100a00 */
[C---:B--2---:R-:W-:Y:S03]  /*46510*/  HMMA.1688.F32.TF32 R148, R172.reuse, R30, R240 ;  /* 0x0000001eac94723c */ /* 0x044fe600000810f0 */
[----:B------:R-:W-:Y:S04]  /*46520*/  STL.64 [R1+0x4db0], R140 ;  /* 0x004db08c01007387 */ /* 0x000fe80000100a00 */
[----:B------:R-:W-:Y:S04]  /*46530*/  STL.64 [R1+0x4dc8], R146 ;  /* 0x004dc89201007387 */ /* 0x000fe80000100a00 */
[----:B------:R-:W-:Y:S04]  /*46540*/  STL.64 [R1+0x4dc0], R144 ;  /* 0x004dc09001007387 */ /* 0x000fe80000100a00 */
[----:B------:R-:W2:Y:S04]  /*46550*/  LDL.LU R240, [R1+0x7f0] ;  /* 0x0007f00001f07983 */ /* 0x000ea80000300800 */
[----:B------:R-:W2:Y:S04]  /*46560*/  LDL.LU R241, [R1+0x7f4] ;  /* 0x0007f40001f17983 */ /* 0x000ea80000300800 */
[----:B------:R-:W2:Y:S04]  /*46570*/  LDL.LU R242, [R1+0x7f8] ;  /* 0x0007f80001f27983 */ /* 0x000ea80000300800 */
[----:B------:R-:W2:Y:S01]  /*46580*/  LDL.LU R243, [R1+0x7fc] ;  /* 0x0007fc0001f37983 */ /* 0x000ea20000300800 */
[C---:B------:R-:W-:Y:S03]  /*46590*/  HMMA.1688.F32.TF32 R152, R172.reuse, R10, R180 ;  /* 0x0000000aac98723c */ /* 0x040fe600000810b4 */
[----:B------:R-:W-:Y:S04]  /*465a0*/  STL.64 [R1+0x4de0], R150 ;  /* 0x004de09601007387 */ /* 0x000fe80000100a00 */
[----:B------:R-:W-:Y:S01]  /*465b0*/  STL.64 [R1+0x4dd8], R148 ;  /* 0x004dd89401007387 */ /* 0x000fe20000100a00 */
[C---:B------:R-:W-:Y:S11]  /*465c0*/  HMMA.1688.F32.TF32 R164, R172.reuse, R18, R212 ;  /* 0x00000012aca4723c */ /* 0x040ff600000810d4 */
[----:B------:R-:W-:Y:S04]  /*465d0*/  @!UPT UIADD3 URZ, URZ, URZ, URZ ;  /* 0x0000003f3f3ff290 */ /* 0x000fe8000fffe03f */
[----:B------:R-:W-:Y:S04]  /*465e0*/  STL.64 [R1+0x4df0], R154 ;  /* 0x004df09a01007387 */ /* 0x000fe80000100a00 */
[----:B------:R-:W-:Y:S04]  /*465f0*/  STL.64 [R1+0x4de8], R152 ;  /* 0x004de89801007387 */ /* 0x000fe80000100a00 */
[----:B------:R-:W3:Y:S01]  /*46600*/  LDL.LU R212, [R1+0x800] ;  /* 0x0008000001d47983 */ /* 0x000ee20000300800 */
[----:B------:R-:W-:Y:S03]  /*46610*/  HMMA.1688.F32.TF32 R168, R172, R22, R200 ;  /* 0x00000016aca8723c */ /* 0x000fe600000810c8 */
[----:B------:R-:W3:Y:S04]  /*46620*/  LDL.LU R213, [R1+0x804] ;  /* 0x0008040001d57983 */ /* 0x000ee80000300800 */
[----:B------:R-:W3:Y:S04]  /*46630*/  LDL.LU R214, [R1+0x808] ;  /* 0x0008080001d67983 */ /* 0x000ee80000300800 */
[----:B------:R-:W3:Y:S04]  /*46640*/  LDL.LU R215, [R1+0x80c] ;  /* 0x00080c0001d77983 */ /* 0x000ee80000300800 */
[----:B------:R-:W4:Y:S01]  /*46650*/  LDL.LU R200, [R1+0x810] ;  /* 0x0008100001c87983 */ /* 0x000f220000300800 */
[----:B-1----:R-:W-:Y:S03]  /*46660*/  HMMA.1688.F32.TF32 R180, R40, R6, R204 ;  /* 0x0000000628b4723c */ /* 0x002fe600000810cc */
[----:B------:R-:W4:Y:S04]  /*46670*/  LDL.LU R201, [R1+0x814] ;  /* 0x0008140001c97983 */ /* 0x000f280000300800 */
[----:B------:R-:W4:Y:S04]  /*46680*/  LDL.LU R202, [R1+0x818] ;  /* 0x0008180001ca7983 */ /* 0x000f280000300800 */
[----:B------:R-:W4:Y:S04]  /*46690*/  LDL.LU R203, [R1+0x81c] ;  /* 0x00081c0001cb7983 */ /* 0x000f280000300800 */
[----:B------:R-:W5:Y:S04]  /*466a0*/  LDL.LU R204, [R1+0x830] ;  /* 0x0008300001cc7983 */ /* 0x000f680000300800 */
[----:B------:R-:W5:Y:S04]  /*466b0*/  LDL.LU R205, [R1+0x834] ;  /* 0x0008340001cd7983 */ /* 0x000f680000300800 */
[----:B------:R-:W5:Y:S04]  /*466c0*/  LDL.LU R206, [R1+0x838] ;  /* 0x0008380001ce7983 */ /* 0x000f680000300800 */
[----:B------:R-:W5:Y:S01]  /*466d0*/  LDL.LU R207, [R1+0x83c] ;  /* 0x00083c0001cf7983 */ /* 0x000f620000300800 */
[C---:B------:R-:W-:Y:S08]  /*466e0*/  HMMA.1688.F32.TF32 R156, R172.reuse, R14, R176 ;  /* 0x0000000eac9c723c */ /* 0x040ff000000810b0 */
[----:B------:R-:W-:Y:S01]  /*466f0*/  HMMA.1688.F32.TF32 R172, R172, R46, R208 ;  /* 0x0000002eacac723c */ /* 0x000fe200000810d0 */
        /* <DEDUP_REMOVED lines=8> */
[----:B------:R-:W2:Y:S08]  /*46780*/  LDL.LU R243, [R1+0x85c] ;  /* 0x00085c0001f37983 */ /* 0x000eb00000300800 */
[----:B------:R-:W-:Y:S04]  /*46790*/  STL [R1+0x4b58], R192 ;  /* 0x004b58c001007387 */ /* 0x000fe80000100800 */
[----:B------:R-:W-:Y:S04]  /*467a0*/  STL [R1+0x4b54], R193 ;  /* 0x004b54c101007387 */ /* 0x000fe80000100800 */
[----:B------:R-:W-:Y:S04]  /*467b0*/  STL [R1+0x4b50], R194 ;  /* 0x004b50c201007387 */ /* 0x000fe80000100800 */
[----:B------:R-:W-:Y:S04]  /*467c0*/  STL [R1+0x4b4c], R195 ;  /* 0x004b4cc301007387 */ /* 0x000fe80000100800 */
[----:B------:R-:W2:Y:S04]  /*467d0*/  LDL.LU R244, [R1+0x8d0] ;  /* 0x0008d00001f47983 */ /* 0x000ea80000300800 */
[----:B------:R-:W2:Y:S04]  /*467e0*/  LDL.LU R245, [R1+0x8d4] ;  /* 0x0008d40001f57983 */ /* 0x000ea80000300800 */
[----:B------:R-:W2:Y:S04]  /*467f0*/  LDL.LU R246, [R1+0x8d8] ;  /* 0x0008d80001f67983 */ /* 0x000ea80000300800 */
[----:B------:R-:W2:Y:S01]  /*46800*/  LDL.LU R247, [R1+0x8dc] ;  /* 0x0008dc0001f77983 */ /* 0x000ea20000300800 */
[C---:B---3--:R-:W-:Y:S08]  /*46810*/  HMMA.1688.F32.TF32 R196, R40.reuse, R62, R212 ;  /* 0x0000003e28c4723c */ /* 0x048ff000000810d4 */
[C---:B----4-:R-:W-:Y:S08]  /*46820*/  HMMA.1688.F32.TF32 R200, R40.reuse, R58, R200 ;  /* 0x0000003a28c8723c */ /* 0x050ff000000810c8 */
[C---:B-----5:R-:W-:Y:S07]  /*46830*/  HMMA.1688.F32.TF32 R204, R40.reuse, R54, R204 ;  /* 0x0000003628cc723c */ /* 0x060fee00000810cc */
        /* <DEDUP_REMOVED lines=12> */
[----:B------:R-:W3:Y:S04]  /*46900*/  LDL.LU R248, [R1+0x8c0] ;  /* 0x0008c00001f87983 */ /* 0x000ee80000300800 */
[----:B------:R-:W3:Y:S04]  /*46910*/  LDL.LU R249, [R1+0x8c4] ;  /* 0x0008c40001f97983 */ /* 0x000ee80000300800 */
[----:B------:R-:W3:Y:S04]  /*46920*/  LDL.LU R250, [R1+0x8c8] ;  /* 0x0008c80001fa7983 */ /* 0x000ee80000300800 */
[----:B------:R-:W3:Y:S01]  /*46930*/  LDL.LU R251, [R1+0x8cc] ;  /* 0x0008cc0001fb7983 */ /* 0x000ee20000300800 */
[C---:B------:R-:W-:Y:S11]  /*46940*/  HMMA.1688.F32.TF32 R208, R40.reuse, R50, R208 ;  /* 0x0000003228d0723c */ /* 0x040ff600000810d0 */
[----:B------:R-:W-:Y:S11]  /*46950*/  @!UPT UIADD3 URZ, URZ, URZ, URZ ;  /* 0x0000003f3f3ff290 */ /* 0x000ff6000fffe03f */
[----:B------:R-:W-:Y:S01]  /*46960*/  @!UPT UIADD3 URZ, URZ, URZ, URZ ;  /* 0x0000003f3f3ff290 */ /* 0x000fe2000fffe03f */
[----:B------:R-:W-:Y:S04]  /*46970*/  STL [R1+0x4b98], R208 ;  /* 0x004b98d001007387 */ /* 0x000fe80000100800 */
[----:B------:R-:W-:Y:S04]  /*46980*/  STL [R1+0x4b94], R209 ;  /* 0x004b94d101007387 */ /* 0x000fe80000100800 */
[----:B------:R-:W-:Y:S04]  /*46990*/  STL [R1+0x4b90], R210 ;  /* 0x004b90d201007387 */ /* 0x000fe80000100800 */
[----:B------:R-:W-:Y:S01]  /*469a0*/  STL [R1+0x4b8c], R211 ;  /* 0x004b8cd301007387 */ /* 0x000fe20000100800 */
[C---:B--2---:R-:W-:Y:S03]  /*469b0*/  HMMA.1688.F32.TF32 R212, R40.reuse, R38, R240 ;  /* 0x0000002628d4723c */ /* 0x044fe600000810f0 */
[----:B------:R-:W-:Y:S04]  /*469c0*/  LDS R240, [R161+0x4580] ;  /* 0x00458000a1f07984 */ /* 0x000fe80000000800 */
[----:B------:R-:W-:Y:S01]  /*469d0*/  LDS R242, [R161+0x6580] ;  /* 0x00658000a1f27984 */ /* 0x000fe20000000800 */
[C---:B------:R-:W-:Y:S03]  /*469e0*/  HMMA.1688.F32.TF32 R176, R40.reuse, R26, R184 ;  /* 0x0000001a28b0723c */ /* 0x040fe600000810b8 */
[----:B------:R-:W-:Y:S04]  /*469f0*/  LDS R241, [R189+0x4580] ;  /* 0x00458000bdf17984 */ /* 0x000fe80000000800 */
[----:B------:R-:W-:Y:S01]  /*46a00*/  LDS R243, [R189+0x6580] ;  /* 0x00658000bdf37984 */ /* 0x000fe20000000800 */
[C---:B------:R-:W-:Y:S07]  /*46a10*/  HMMA.1688.F32.TF32 R68, R40.reuse, R34, R244 ;  /* 0x000000222844723c */ /* 0x040fee00000810f4 */
[----:B------:R-:W-:Y:S04]  /*46a20*/  STL [R1+0x4ba8], R212 ;  /* 0x004ba8d401007387 */ /* 0x000fe80000100800 */
[----:B------:R-:W-:Y:S04]  /*46a30*/  STL [R1+0x4ba4], R213 ;  /* 0x004ba4d501007387 */ /* 0x000fe80000100800 */
[----:B------:R-:W-:Y:S04]  /*46a40*/  STL [R1+0x4ba0], R214 ;  /* 0x004ba0d601007387 */ /* 0x000fe80000100800 */
[----:B------:R-:W-:Y:S04]  /*46a50*/  STL [R1+0x4b9c], R215 ;  /* 0x004b9cd701007387 */ /* 0x000fe80000100800 */
[----:B------:R-:W2:Y:S04]  /*46a60*/  LDL.LU R220, [R1+0x8b0] ;  /* 0x0008b00001dc7983 */ /* 0x000ea80000300800 */
[----:B------:R-:W-:Y:S04]  /*46a70*/  STL.64 [R1+0x11f0], R68 ;  /* 0x0011f04401007387 */ /* 0x000fe80000100a00 */
[----:B------:R3:W-:Y:S04]  /*46a80*/  STL.64 [R1+0x11f8], R70 ;  /* 0x0011f84601007387 */ /* 0x0007e80000100a00 */
[----:B------:R-:W2:Y:S04]  /*46a90*/  LDL.LU R221, [R1+0x8b4] ;  /* 0x0008b40001dd7983 */ /* 0x000ea80000300800 */
[----:B------:R-:W2:Y:S04]  /*46aa0*/  LDL.LU R222, [R1+0x8b8] ;  /* 0x0008b80001de7983 */ /* 0x000ea80000300800 */
[----:B------:R-:W2:Y:S04]  /*46ab0*/  LDL.LU R223, [R1+0x8bc] ;  /* 0x0008bc0001df7983 */ /* 0x000ea80000300800 */
        /* <DEDUP_REMOVED lines=16> */
[C---:B---3--:R-:W-:Y:S03]  /*46bc0*/  HMMA.1688.F32.TF32 R68, R40.reuse, R30, R248 ;  /* 0x0000001e2844723c */ /* 0x048fe600000810f8 */
[----:B------:R-:W3:Y:S11]  /*46bd0*/  LDL.LU R248, [R1+0x9d0] ;  /* 0x0009d00001f87983 */ /* 0x000ef60000300800 */
[----:B------:R-:W-:Y:S10]  /*46be0*/  @!UPT UIADD3 URZ, URZ, URZ, URZ ;  /* 0x0000003f3f3ff290 */ /* 0x000ff4000fffe03f */
[----:B------:R-:W-:Y:S01]  /*46bf0*/  IMAD.MOV.U32 R203, RZ, RZ, R68 ;  /* 0x000000ffffcb7224 */ /* 0x000fe200078e0044 */
[----:B------:R-:W-:Y:S01]  /*46c00*/  MOV R196, R69 ;  /* 0x0000004500c47202 */ /* 0x000fe20000000f00 */
[----:B------:R-:W-:Y:S02]  /*46c10*/  IMAD.MOV.U32 R197, RZ, RZ, R70 ;  /* 0x000000ffffc57224 */ /* 0x000fe400078e0046 */
[----:B------:R-:W-:Y:S01]  /*46c20*/  IMAD.MOV.U32 R198, RZ, RZ, R71 ;  /* 0x000000ffffc67224 */ /* 0x000fe200078e0047 */
[----:B------:R-:W-:Y:S01]  /*46c30*/  HMMA.1688.F32.TF32 R184, R40, R218, R236 ;  /* 0x000000da28b8723c */ /* 0x000fe200000810ec */
[----:B------:R-:W-:Y:S04]  /*46c40*/  LDS R236, [R161+0x4500] ;  /* 0x00450000a1ec7984 */ /* 0x000fe80000000800 */
[----:B------:R-:W-:Y:S04]  /*46c50*/  LDS R238, [R161+0x6500] ;  /* 0x00650000a1ee7984 */ /* 0x000fe80000000800 */
[----:B------:R-:W-:Y:S04]  /*46c60*/  LDS R237, [R189+0x4500] ;  /* 0x00450000bded7984 */ /* 0x000fe80000000800 */
[----:B------:R-:W3:Y:S01]  /*46c70*/  LDS R239, [R189+0x6500] ;  /* 0x00650000bdef7984 */ /* 0x000ee20000000800 */
[----:B------:R-:W-:Y:S01]  /*46c80*/  MOV R249, R252 ;  /* 0x000000fc00f97202 */ /* 0x000fe20000000f00 */
[----:B------:R-:W-:-:S02]  /*46c90*/  IMAD.MOV.U32 R250, RZ, RZ, R191 ;  /* 0x000000fffffa7224 */ /* 0x000fc400078e00bf */
[----:B------:R-:W-:Y:S01]  /*46ca0*/  IMAD.MOV.U32 R251, RZ, RZ, R190 ;  /* 0x000000fffffb7224 */ /* 0x000fe200078e00be */
[----:B------:R-:W-:Y:S04]  /*46cb0*/  STL [R1+0x4bb8], R198 ;  /* 0x004bb8c601007387 */ /* 0x000fe80000100800 */
[----:B------:R-:W-:Y:S04]  /*46cc0*/  STL [R1+0x4bb4], R197 ;  /* 0x004bb4c501007387 */ /* 0x000fe80000100800 */
        /* <DEDUP_REMOVED lines=8> */
[----:B------:R-:W-:Y:S02]  /*46d50*/  IMAD.MOV.U32 R201, RZ, RZ, R70 ;  /* 0x000000ffffc97224 */ /* 0x000fe400078e0046 */
[C---:B----4-:R-:W-:Y:S11]  /*46d60*/  HMMA.1688.F32.TF32 R68, R40.reuse, R14, R224 ;  /* 0x0000000e2844723c */ /* 0x050ff600000810e0 */
[----:B------:R-:W-:Y:S11]  /*46d70*/  @!UPT UIADD3 URZ, URZ, URZ, URZ ;  /* 0x0000003f3f3ff290 */ /* 0x000ff6000fffe03f */
[----:B------:R-:W-:Y:S02]  /*46d80*/  @!UPT UIADD3 URZ, URZ, URZ, URZ ;  /* 0x0000003f3f3ff290 */ /* 0x000fe4000fffe03f */
[----:B------:R-:W-:Y:S01]  /*46d90*/  IMAD.MOV.U32 R211, RZ, RZ, R68 ;  /* 0x000000ffffd37224 */ /* 0x000fe200078e0044 */
[----:B------:R-:W-:Y:S01]  /*46da0*/  MOV R205, R70 ;  /* 0x0000004600cd7202 */ /* 0x000fe20000000f00 */
[----:B------:R-:W-:Y:S02]  /*46db0*/  IMAD.MOV.U32 R204, RZ, RZ, R69 ;  /* 0x000000ffffcc7224 */ /* 0x000fe400078e0045 */
[----:B------:R-:W-:Y:S02]  /*46dc0*/  IMAD.MOV.U32 R206, RZ, RZ, R71 ;  /* 0x000000ffffce7224 */ /* 0x000fe400078e0047 */
[C---:B-----5:R-:W-:Y:S11]  /*46dd0*/  HMMA.1688.F32.TF32 R68, R40.reuse, R18, R228 ;  /* 0x000000122844723c */ /* 0x060ff600000810e4 */
[----:B------:R-:W-:Y:S11]  /*46de0*/  @!UPT UIADD3 URZ, URZ, URZ, URZ ;  /* 0x0000003f3f3ff290 */ /* 0x000ff6000fffe03f */
[----:B------:R-:W-:Y:S02]  /*46df0*/  @!UPT UIADD3 URZ, URZ, URZ, URZ ;  /* 0x0000003f3f3ff290 */ /* 0x000fe4000fffe03f */
[----:B------:R-:W-:Y:S01]  /*46e00*/  IMAD.MOV.U32 R199, RZ, RZ, R68 ;  /* 0x000000ffffc77224 */ /* 0x000fe200078e0044 */
[----:B------:R-:W-:Y:S01]  /*46e10*/  MOV R192, R69 ;  /* 0x0000004500c07202 */ /* 0x000fe20000000f00 */
[----:B------:R-:W-:Y:S02]  /*46e20*/  IMAD.MOV.U32 R193, RZ, RZ, R70 ;  /* 0x000000ffffc17224 */ /* 0x000fe400078e0046 */
[----:B------:R-:W-:Y:S02]  /*46e30*/  IMAD.MOV.U32 R194, RZ, RZ, R71 ;  /* 0x000000ffffc27224 */ /* 0x000fe400078e0047 */
[C---:B------:R-:W-:Y:S01]  /*46e40*/  HMMA.1688.F32.TF32 R68, R40.reuse, R22, R232 ;  /* 0x000000162844723c */ /* 0x040fe200000810e8 */
[----:B------:R-:W-:Y:S07]  /*46e50*/  STL [R1+0x4bbc], R207 ;  /* 0x004bbccf01007387 */ /* 0x000fee0000100800 */
[----:B------:R-:W-:Y:S11]  /*46e60*/  HMMA.1688.F32.TF32 R40, R40, R46, R244 ;  /* 0x0000002e2828723c */ /* 0x000ff600000810f4 */
[----:B------:R-:W-:Y:S05]  /*46e70*/  @!UPT UIADD3 URZ, URZ, URZ, URZ ;  /* 0x0000003f3f3ff290 */ /* 0x000fea000fffe03f */
[----:B------:R-:W-:Y:S01]  /*46e80*/  MOV R215, R68 ;  /* 0x0000004400d77202 */ /* 0x000fe20000000f00 */
[----:B------:R-:W-:Y:S01]  /*46e90*/  IMAD.MOV.U32 R208, RZ, RZ, R69 ;  /* 0x000000ffffd07224 */ /* 0x000fe200078e0045 */
[----:B------:R-:W-:Y:S01]  /*46ea0*/  MOV R210, R71 ;  /* 0x0000004700d27202 */ /* 0x000fe20000000f00 */
[----:B------:R-:W-:Y:S02]  /*46eb0*/  IMAD.MOV.U32 R209, RZ, RZ, R70 ;  /* 0x000000ffffd17224 */ /* 0x000fe400078e0046 */
[----:B---3--:R-:W-:Y:S07]  /*46ec0*/  HMMA.1688.F32.TF32 R68, R236, R26, R248 ;  /* 0x0000001aec44723c */ /* 0x008fee00000810f8 */
[----:B------:R-:W-:Y:S01]  /*46ed0*/  MOV R248, R0 ;  /* 0x0000000000f87202 */ /* 0x000fe20000000f00 */
[----:B------:R-:W-:Y:S01]  /*46ee0*/  IMAD.MOV.U32 R249, RZ, RZ, R2 ;  /* 0x000000fffff97224 */ /* 0x000fe200078e0002 */
[----:B------:R-:W2:Y:S01]  /*46ef0*/  LDL.LU R0, [R1+0x4e04] ;  /* 0x004e040001007983 */ /* 0x000ea20000300800 */
[----:B------:R-:W-:Y:S01]  /*46f00*/  IMAD.MOV.U32 R250, RZ, RZ, R162 ;  /* 0x000000fffffa7224 */ /* 0x000fe200078e00a2 */
[----:B------:R-:W-:-:S02]  /*46f10*/  MOV R251, R163 ;  /* 0x000000a300fb7202 */ /* 0x000fc40000000f00 */
[----:B------:R-:W3:Y:S04]  /*46f20*/  LDL.LU R2, [R1+0x4e00] ;  /* 0x004e000001027983 */ /* 0x000ee80000300800 */
[----:B------:R-:W4:Y:S04]  /*46f30*/  LDL.LU R162, [R1+0x4dfc] ;  /* 0x004dfc0001a27983 */ /* 0x000f280000300800 */
        /* <DEDUP_REMOVED lines=89> */
[----:B------:R-:W-:Y:S01]  /*474d0*/  IMAD.MOV.U32 R195, RZ, RZ, R68 ;  /* 0x000000ffffc37224 */ /* 0x000fe200078e0044 */
[----:B------:R-:W-:Y:S01]  /*474e0*/  MOV R252, R69 ;  /* 0x0000004500fc7202 */ /* 0x000fe20000000f00 */
[----:B------:R-:W-:Y:S01]  /*474f0*/  IMAD.MOV.U32 R191, RZ, RZ, R70 ;  /* 0x000000ffffbf7224 */ /* 0x000fe200078e0046 */
[----:B------:R-:W5:Y:S01]  /*47500*/  LDL.LU R68, [R1+0xa00] ;  /* 0x000a000001447983 */ /* 0x000f620000300800 */
[----:B------:R-:W-:-:S03]  /*47510*/  IMAD.MOV.U32 R190, RZ, RZ, R71 ;  /* 0x000000ffffbe7224 */ /* 0x000fc600078e0047 */
[----:B------:R-:W5:Y:S04]  /*47520*/  LDL.LU R69, [R1+0xa04] ;  /* 0x000a040001457983 */ /* 0x000f680000300800 */
[----:B------:R-:W5:Y:S04]  /*47530*/  LDL.LU R70, [R1+0xa08] ;  /* 0x000a080001467983 */ /* 0x000f680000300800 */
[----:B------:R-:W5:Y:S01]  /*47540*/  LDL.LU R71, [R1+0xa0c] ;  /* 0x000a0c0001477983 */ /* 0x000f620000300800 */
[C---:B--2---:R-:W-:Y:S08]  /*47550*/  HMMA.1688.F32.TF32 R72, R240.reuse, R218, R72 ;  /* 0x000000daf048723c */ /* 0x044ff00000081048 */
[C---:B---3--:R-:W-:Y:S08]  /*47560*/  HMMA.1688.F32.TF32 R76, R240.reuse, R6, R76 ;  /* 0x00000006f04c723c */ /* 0x048ff0000008104c */
[----:B----4-:R-:W-:Y:S08]  /*47570*/  HMMA.1688.F32.TF32 R80, R240, R26, R80 ;  /* 0x0000001af050723c */ /* 0x010ff00000081050 */
[C---:B-----5:R-:W-:Y:S08]  /*47580*/  HMMA.1688.F32.TF32 R88, R236.reuse, R22, R88 ;  /* 0x00000016ec58723c */ /* 0x060ff00000081058 */
[C---:B------:R-:W-:Y:S08]  /*47590*/  HMMA.1688.F32.TF32 R92, R236.reuse, R18, R92 ;  /* 0x00000012ec5c723c */ /* 0x040ff0000008105c */
        /* <DEDUP_REMOVED lines=8> */
[C---:B------:R-:W-:Y:S11]  /*47620*/  HMMA.1688.F32.TF32 R116, R236.reuse, R50, R116 ;  /* 0x00000032ec74723c */ /* 0x040ff60000081074 */
[----:B------:R-:W-:Y:S04]  /*47630*/  @!UPT UIADD3 URZ, URZ, URZ, URZ ;  /* 0x0000003f3f3ff290 */ /* 0x000fe8000fffe03f */
[----:B------:R-:W-:Y:S01]  /*47640*/  STL.64 [R1+0x1160], R132 ;  /* 0x0011608401007387 */ /* 0x000fe20000100a00 */
[C---:B------:R-:W-:Y:S03]  /*47650*/  HMMA.1688.F32.TF32 R100, R236.reuse, R10, R100 ;  /* 0x0000000aec64723c */ /* 0x040fe60000081064 */
[----:B------:R-:W-:Y:S04]  /*47660*/  STL.64 [R1+0x1168], R134 ;  /* 0x0011688601007387 */ /* 0x000fe80000100a00 */
[----:B------:R-:W-:Y:S04]  /*47670*/  STL.64 [R1+0x1150], R128 ;  /* 0x0011508001007387 */ /* 0x000fe80000100a00 */
[----:B------:R-:W-:Y:S04]  /*47680*/  STL.64 [R1+0x1158], R130 ;  /* 0x0011588201007387 */ /* 0x000fe80000100a00 */
[----:B------:R-:W-:Y:S01]  /*47690*/  STL.64 [R1+0x1140], R124 ;  /* 0x0011407c01007387 */ /* 0x000fe20000100a00 */
[----:B------:R-:W-:Y:S03]  /*476a0*/  HMMA.1688.F32.TF32 R84, R236, R46, R84 ;  /* 0x0000002eec54723c */ /* 0x000fe60000081054 */
[----:B------:R-:W-:Y:S04]  /*476b0*/  STL.64 [R1+0x1148], R126 ;  /* 0x0011487e01007387 */ /* 0x000fe80000100a00 */
[----:B------:R-:W-:Y:S04]  /*476c0*/  STL.64 [R1+0x1130], R120 ;  /* 0x0011307801007387 */ /* 0x000fe80000100a00 */
[----:B------:R-:W-:Y:S04]  /*476d0*/  STL.64 [R1+0x1138], R122 ;  /* 0x0011387a01007387 */ /* 0x000fe80000100a00 */
[----:B------:R-:W-:Y:S01]  /*476e0*/  STL.64 [R1+0x1120], R116 ;  /* 0x0011207401007387 */ /* 0x000fe20000100a00 */
[C---:B------:R-:W-:Y:S03]  /*476f0*/  HMMA.1688.F32.TF32 R68, R240.reuse, R66, R68 ;  /* 0x00000042f044723c */ /* 0x040fe60000081044 */
        /* <DEDUP_REMOVED lines=26> */
[C---:B--2---:R-:W-:Y:S08]  /*478a0*/  HMMA.1688.F32.TF32 R72, R240.reuse, R58, R224 ;  /* 0x0000003af048723c */ /* 0x044ff000000810e0 */
[----:B-1----:R-:W-:Y:S01]  /*478b0*/  HMMA.1688.F32.TF32 R68, R240, R54, R228 ;  /* 0x00000036f044723c */ /* 0x002fe200000810e4 */
[----:B------:R-:W-:Y:S01]  /*478c0*/  IMAD.MOV.U32 R232, RZ, RZ, R163 ;  /* 0x000000ffffe87224 */ /* 0x000fe200078e00a3 */
[----:B------:R-:W-:Y:S01]  /*478d0*/  MOV R234, R2 ;  /* 0x0000000200ea7202 */ /* 0x000fe20000000f00 */
[----:B------:R-:W-:-:S02]  /*478e0*/  IMAD.MOV.U32 R233, RZ, RZ, R162 ;  /* 0x000000ffffe97224 */ /* 0x000fc400078e00a2 */
[----:B------:R-:W-:Y:S02]  /*478f0*/  IMAD.MOV.U32 R235, RZ, RZ, R0 ;  /* 0x000000ffffeb7224 */ /* 0x000fe400078e0000 */
        /* <DEDUP_REMOVED lines=8> */
[----:B-1----:R-:W-:Y:S07]  /*47980*/  HMMA.1688.F32.TF32 R68, R240, R34, R248 ;  /* 0x00000022f044723c */ /* 0x002fee00000810f8 */
[----:B------:R1:W-:Y:S04]  /*47990*/  STL.64 [R1+0x220], R76 ;  /* 0x0002204c01007387 */ /* 0x0003e80000100a00 */
[----:B------:R2:W-:Y:S04]  /*479a0*/  STL.64 [R1+0x228], R78 ;  /* 0x0002284e01007387 */ /* 0x0005e80000100a00 */
[----:B------:R-:W3:Y:S04]  /*479b0*/  LDL.LU R244, [R1+0xba0] ;  /* 0x000ba00001f47983 */ /* 0x000ee80000300800 */
[----:B------:R4:W-:Y:S04]  /*479c0*/  STL.64 [R1+0x230], R72 ;  /* 0x0002304801007387 */ /* 0x0009e80000100a00 */
[----:B------:R5:W-:Y:S04]  /*479d0*/  STL.64 [R1+0x238], R74 ;  /* 0x0002384a01007387 */ /* 0x000be80000100a00 */
[----:B------:R1:W-:Y:S04]  /*479e0*/  STL.64 [R1+0x240], R68 ;  /* 0x0002404401007387 */ /* 0x0003e80000100a00 */
[----:B------:R1:W-:Y:S04]  /*479f0*/  STL.64 [R1+0x248], R70 ;  /* 0x0002484601007387 */ /* 0x0003e80000100a00 */
        /* <DEDUP_REMOVED lines=15> */
[----:B-1----:R-:W3:Y:S04]  /*47af0*/  LDL.LU R76, [R1+0xb60] ;  /* 0x000b6000014c7983 */ /* 0x002ee80000300800 */
[----:B------:R-:W3:Y:S04]  /*47b00*/  LDL.LU R77, [R1+0xb64] ;  /* 0x000b6400014d7983 */ /* 0x000ee80000300800 */
[----:B--2---:R-:W3:Y:S04]  /*47b10*/  LDL.LU R78, [R1+0xb68] ;  /* 0x000b6800014e7983 */ /* 0x004ee80000300800 */
[----:B------:R-:W3:Y:S04]  /*47b20*/  LDL.LU R79, [R1+0xb6c] ;  /* 0x000b6c00014f7983 */ /* 0x000ee80000300800 */
        /* <DEDUP_REMOVED lines=52> */
[----:B----4-:R-:W4:Y:S04]  /*47e70*/  LDL.LU R72, [R1+0xb70] ;  /* 0x000b700001487983 */ /* 0x010f280000300800 */
[----:B------:R-:W4:Y:S04]  /*47e80*/  LDL.LU R73, [R1+0xb74] ;  /* 0x000b740001497983 */ /* 0x000f280000300800 */
[----:B-----5:R-:W4:Y:S04]  /*47e90*/  LDL.LU R74, [R1+0xb78] ;  /* 0x000b7800014a7983 */ /* 0x020f280000300800 */
        /* <DEDUP_REMOVED lines=15> */
[----:B------:R-:W-:Y:S01]  /*47f90*/  LDS R40, [R161+0x4600] ;  /* 0x00460000a1287984 */ /* 0x000fe20000000800 */
[----:B------:R-:W-:-:S03]  /*47fa0*/  IMAD.MOV.U32 R214, RZ, RZ, R43 ;  /* 0x000000ffffd67224 */ /* 0x000fc600078e002b */
[----:B------:R-:W-:Y:S04]  /*47fb0*/  LDS R42, [R161+0x6600] ;  /* 0x00660000a12a7984 */ /* 0x000fe80000000800 */
[----:B------:R-:W-:Y:S04]  /*47fc0*/  LDS R41, [R189+0x4600] ;  /* 0x00460000bd297984 */ /* 0x000fe80000000800 */
[----:B------:R-:W2:Y:S01]  /*47fd0*/  LDS R43, [R189+0x6600] ;  /* 0x00660000bd2b7984 */ /* 0x000ea20000000800 */
[----:B------:R-:W-:Y:S01]  /*47fe0*/  IMAD.MOV.U32 R251, RZ, RZ, R188 ;  /* 0x000000fffffb7224 */ /* 0x000fe200078e00bc */
[C---:B--2---:R-:W-:Y:S08]  /*47ff0*/  HMMA.1688.F32.TF32 R80, R40.reuse, R54, R80 ;  /* 0x000000362850723c */ /* 0x044ff00000081050 */
[C---:B---3--:R-:W-:Y:S08]  /*48000*/  HMMA.1688.F32.TF32 R84, R40.reuse, R58, R84 ;  /* 0x0000003a2854723c */ /* 0x048ff00000081054 */
[C---:B------:R-:W-:Y:S08]  /*48010*/  HMMA.1688.F32.TF32 R96, R40.reuse, R218, R96 ;  /* 0x000000da2860723c */ /* 0x040ff00000081060 */
[----:B------:R-:W-:Y:S08]  /*48020*/  HMMA.1688.F32.TF32 R100, R40, R6, R100 ;  /* 0x000000062864723c */ /* 0x000ff00000081064 */
[C---:B------:R-:W-:Y:S08]  /*48030*/  HMMA.1688.F32.TF32 R108, R240.reuse, R46, R108 ;  /* 0x0000002ef06c723c */ /* 0x040ff0000008106c */
[C---:B------:R-:W-:Y:S08]  /*48040*/  HMMA.1688.F32.TF32 R112, R240.reuse, R22, R112 ;  /* 0x00000016f070723c */ /* 0x040ff00000081070 */
[C---:B------:R-:W-:Y:S08]  /*48050*/  HMMA.1688.F32.TF32 R116, R240.reuse, R18, R116 ;  /* 0x00000012f074723c */ /* 0x040ff00000081074 */
[C---:B------:R-:W-:Y:S08]  /*48060*/  HMMA.1688.F32.TF32 R124, R240.reuse, R10, R124 ;  /* 0x0000000af07c723c */ /* 0x040ff0000008107c */
[C---:B------:R-:W-:Y:S08]  /*48070*/  HMMA.1688.F32.TF32 R128, R240.reuse, R30, R128 ;  /* 0x0000001ef080723c */ /* 0x040ff00000081080 */
[----:B------:R-:W-:Y:S01]  /*48080*/  HMMA.1688.F32.TF32 R120, R240, R14, R120 ;  /* 0x0000000ef078723c */ /* 0x000fe20000081078 */
[----:B------:R-:W-:Y:S04]  /*48090*/  LDS R240, [R161+0x4700] ;  /* 0x00470000a1f07984 */ /* 0x000fe80000000800 */
[----:B------:R-:W-:Y:S03]  /*480a0*/  LDS R242, [R161+0x6700] ;  /* 0x00670000a1f27984 */ /* 0x000fe60000000800 */
[C---:B------:R-:W-:Y:S07]  /*480b0*/  HMMA.1688.F32.TF32 R104, R40.reuse, R26, R104 ;  /* 0x0000001a2868723c */ /* 0x040fee0000081068 */
[----:B------:R-:W-:Y:S04]  /*480c0*/  STL.64 [R1+0x260], R128 ;  /* 0x0002608001007387 */ /* 0x000fe80000100a00 */
[----:B------:R-:W-:Y:S01]  /*480d0*/  STL.64 [R1+0x268], R130 ;  /* 0x0002688201007387 */ /* 0x000fe20000100a00 */
[C---:B------:R-:W-:Y:S03]  /*480e0*/  HMMA.1688.F32.TF32 R76, R40.reuse, R50, R76 ;  /* 0x00000032284c723c */ /* 0x040fe6000008104c */
[----:B------:R-:W-:Y:S05]  /*480f0*/  STL.64 [R1+0x270], R124 ;  /* 0x0002707c01007387 */ /* 0x000fea0000100a00 */
[C---:B------:R-:W-:Y:S01]  /*48100*/  HMMA.1688.F32.TF32 R92, R40.reuse, R66, R92 ;  /* 0x00000042285c723c */ /* 0x040fe2000008105c */
[----:B------:R-:W-:Y:S04]  /*48110*/  STL.64 [R1+0x278], R126 ;  /* 0x0002787e01007387 */ /* 0x000fe80000100a00 */
[----:B------:R-:W-:Y:S03]  /*48120*/  STL.64 [R1+0x280], R120 ;  /* 0x0002807801007387 */ /* 0x000fe60000100a00 */
[C---:B------:R-:W-:Y:S01]  /*48130*/  HMMA.1688.F32.TF32 R88, R40.reuse, R62, R88 ;  /* 0x0000003e2858723c */ /* 0x040fe20000081058 */
[----:B------:R-:W-:Y:S04]  /*48140*/  STL.64 [R1+0x288], R122 ;  /* 0x0002887a01007387 */ /* 0x000fe80000100a00 */
[----:B------:R-:W-:Y:S04]  /*48150*/  STL.64 [R1+0x290], R116 ;  /* 0x0002907401007387 */ /* 0x000fe80000100a00 */
[----:B------:R-:W-:Y:S04]  /*48160*/  STL.64 [R1+0x298], R118 ;  /* 0x0002987601007387 */ /* 0x000fe80000100a00 */
[----:B------:R-:W-:Y:S01]  /*48170*/  STL.64 [R1+0x2b0], R112 ;  /* 0x0002b07001007387 */ /* 0x000fe20000100a00 */
[C---:B----4-:R-:W-:Y:S03]  /*48180*/  HMMA.1688.F32.TF32 R72, R40.reuse, R38, R72 ;  /* 0x000000262848723c */ /* 0x050fe60000081048 */
[----:B------:R-:W-:Y:S04]  /*48190*/  STL.64 [R1+0x2b8], R114 ;  /* 0x0002b87201007387 */ /* 0x000fe80000100a00 */
[----:B------:R-:W-:Y:S04]  /*481a0*/  STL.64 [R1+0x2a0], R108 ;  /* 0x0002a06c01007387 */ /* 0x000fe80000100a00 */
[----:B------:R-:W-:Y:S01]  /*481b0*/  STL.64 [R1+0x2a8], R110 ;  /* 0x0002a86e01007387 */ /* 0x000fe20000100a00 */
[----:B-----5:R-:W-:Y:S03]  /*481c0*/  HMMA.1688.F32.TF32 R68, R40, R34, R68 ;  /* 0x000000222844723c */ /* 0x020fe60000081044 */
        /* <DEDUP_REMOVED lines=18> */
[----:B------:R1:W-:Y:S04]  /*482f0*/  STL.64 [R1+0x3f8], R74 ;  /* 0x0003f84a01007387 */ /* 0x0003e80000100a00 */
[----:B------:R-:W-:Y:S04]  /*48300*/  STL.64 [R1+0x10a0], R68 ;  /* 0x0010a04401007387 */ /* 0x000fe80000100a00 */
[----:B------:R2:W-:Y:S01]  /*48310*/  STL [R1+0x10a8], R70 ;  /* 0x0010a84601007387 */ /* 0x0005e20000100800 */
[C---:B-1----:R-:W-:Y:S03]  /*48320*/  HMMA.1688.F32.TF32 R72, R40.reuse, R30, R220 ;  /* 0x0000001e2848723c */ /* 0x042fe600000810dc */
[----:B------:R-:W-:Y:S04]  /*48330*/  LDS R241, [R189+0x4700] ;  /* 0x00470000bdf17984 */ /* 0x000fe80000000800 */
[----:B------:R-:W1:Y:S01]  /*48340*/  LDS R243, [R189+0x6700] ;  /* 0x00670000bdf37984 */ /* 0x000e620000000800 */
[C---:B--2---:R-:W-:Y:S08]  /*48350*/  HMMA.1688.F32.TF32 R68, R40.reuse, R10, R224 ;  /* 0x0000000a2844723c */ /* 0x044ff000000810e0 */
[C---:B------:R-:W-:Y:S07]  /*48360*/  HMMA.1688.F32.TF32 R76, R40.reuse, R14, R228 ;  /* 0x0000000e284c723c */ /* 0x040fee00000810e4 */
[----:B------:R-:W-:Y:S04]  /*48370*/  STL.64 [R1+0x1090], R72 ;  /* 0x0010904801007387 */ /* 0x000fe80000100a00 */
[----:B------:R2:W-:Y:S04]  /*48380*/  STL.64 [R1+0x1098], R74 ;  /* 0x0010984a01007387 */ /* 0x0005e80000100a00 */
[----:B------:R-:W-:Y:S04]  /*48390*/  STL.64 [R1+0x1080], R68 ;  /* 0x0010804401007387 */ /* 0x000fe80000100a00 */
[----:B------:R3:W-:Y:S01]  /*483a0*/  STL.64 [R1+0x1088], R70 ;  /* 0x0010884601007387 */ /* 0x0007e20000100a00 */
[C---:B--2---:R-:W-:Y:S08]  /*483b0*/  HMMA.1688.F32.TF32 R72, R40.reuse, R18, R232 ;  /* 0x000000122848723c */ /* 0x044ff000000810e8 */
[C---:B---3--:R-:W-:Y:S08]  /*483c0*/  HMMA.1688.F32.TF32 R68, R40.reuse, R22, R244 ;  /* 0x000000162844723c */ /* 0x048ff000000810f4 */
[----:B------:R-:W-:Y:S01]  /*483d0*/  HMMA.1688.F32.TF32 R40, R40, R46, R248 ;  /* 0x0000002e2828723c */ /* 0x000fe200000810f8 */
[----:B------:R-:W-:Y:S04]  /*483e0*/  STL.64 [R1+0x1070], R76 ;  /* 0x0010704c01007387 */ /* 0x000fe80000100a00 */
[----:B------:R-:W-:Y:S04]  /*483f0*/  STL.64 [R1+0x1078], R78 ;  /* 0x0010784e01007387 */ /* 0x000fe80000100a00 */
[----:B------:R-:W-:Y:S04]  /*48400*/  STL.64 [R1+0x1060], R72 ;  /* 0x0010604801007387 */ /* 0x000fe80000100a00 */
[----:B------:R-:W-:Y:S04]  /*48410*/  STL.64 [R1+0x1068], R74 ;  /* 0x0010684a01007387 */ /* 0x000fe80000100a00 */
[----:B------:R-:W2:Y:S04]  /*48420*/  LDL.LU R248, [R1+0xd70] ;  /* 0x000d700001f87983 */ /* 0x000ea80000300800 */
[----:B------:R3:W-:Y:S04]  /*48430*/  STL.64 [R1+0x1050], R68 ;  /* 0x0010504401007387 */ /* 0x0007e80000100a00 */
[----:B------:R4:W-:Y:S04]  /*48440*/  STL.64 [R1+0x1058], R70 ;  /* 0x0010584601007387 */ /* 0x0009e80000100a00 */
[----:B------:R-:W-:Y:S04]  /*48450*/  STL.64 [R1+0x400], R40 ;  /* 0x0004002801007387 */ /* 0x000fe80000100a00 */
[----:B------:R-:W-:Y:S04]  /*48460*/  STL.64 [R1+0x408], R42 ;  /* 0x0004082a01007387 */ /* 0x000fe80000100a00 */
[----:B------:R-:W2:Y:S04]  /*48470*/  LDL.LU R249, [R1+0xd74] ;  /* 0x000d740001f97983 */ /* 0x000ea80000300800 */
[----:B------:R-:W2:Y:S04]  /*48480*/  LDL.LU R250, [R1+0xd78] ;  /* 0x000d780001fa7983 */ /* 0x000ea80000300800 */
[----:B------:R-:W2:Y:S04]  /*48490*/  LDL.LU R251, [R1+0xd7c] ;  /* 0x000d7c0001fb7983 */ /* 0x000ea80000300800 */
        /* <DEDUP_REMOVED lines=12> */
[----:B---3--:R-:W3:Y:S04]  /*48560*/  LDL.LU R68, [R1+0xdd0] ;  /* 0x000dd00001447983 */ /* 0x008ee80000300800 */
[----:B------:R-:W3:Y:S04]  /*48570*/  LDL.LU R69, [R1+0xdd4] ;  /* 0x000dd40001457983 */ /* 0x000ee80000300800 */
[----:B----4-:R-:W3:Y:S04]  /*48580*/  LDL.LU R70, [R1+0xdd8] ;  /* 0x000dd80001467983 */ /* 0x010ee80000300800 */
[----:B------:R-:W3:Y:S04]  /*48590*/  LDL.LU R71, [R1+0xddc] ;  /* 0x000ddc0001477983 */ /* 0x000ee80000300800 */
[----:B------:R-:W4:Y:S04]  /*485a0*/  LDL.LU R72, [R1+0xd40] ;  /* 0x000d400001487983 */ /* 0x000f280000300800 */
[----:B------:R-:W4:Y:S04]  /*485b0*/  LDL.LU R73, [R1+0xd44] ;  /* 0x000d440001497983 */ /* 0x000f280000300800 */
[----:B------:R-:W4:Y:S04]  /*485c0*/  LDL.LU R74, [R1+0xd48] ;  /* 0x000d4800014a7983 */ /* 0x000f280000300800 */
[----:B------:R-:W4:Y:S04]  /*485d0*/  LDL.LU R75, [R1+0xd4c] ;  /* 0x000d4c00014b7983 */ /* 0x000f280000300800 */
        /* <DEDUP_REMOVED lines=12> */
[----:B------:R-:W2:Y:S04]  /*486a0*/  LDL.LU R92, [R1+0xb90] ;  /* 0x000b9000015c7983 */ /* 0x000ea80000300800 */
[----:B------:R-:W2:Y:S04]  /*486b0*/  LDL.LU R93, [R1+0xb94] ;  /* 0x000b9400015d7983 */ /* 0x000ea80000300800 */
[----:B------:R-:W2:Y:S04]  /*486c0*/  LDL.LU R94, [R1+0xb98] ;  /* 0x000b9800015e7983 */ /* 0x000ea80000300800 */
[----:B------:R-:W2:Y:S01]  /*486d0*/  LDL.LU R95, [R1+0xb9c] ;  /* 0x000b9c00015f7983 */ /* 0x000ea20000300800 */
[C---:B------:R-:W-:Y:S03]  /*486e0*/  HMMA.1688.F32.TF32 R136, R236.reuse, R218, R136 ;  /* 0x000000daec88723c */ /* 0x040fe60000081088 */
[----:B------:R-:W2:Y:S04]  /*486f0*/  LDL.LU R100, [R1+0xc20] ;  /* 0x000c200001647983 */ /* 0x000ea80000300800 */
[----:B------:R-:W2:Y:S04]  /*48700*/  LDL.LU R101, [R1+0xc24] ;  /* 0x000c240001657983 */ /* 0x000ea80000300800 */
[----:B------:R-:W2:Y:S04]  /*48710*/  LDL.LU R102, [R1+0xc28] ;  /* 0x000c280001667983 */ /* 0x000ea80000300800 */
[----:B------:R-:W3:Y:S01]  /*48720*/  LDL.LU R103, [R1+0xc2c] ;  /* 0x000c2c0001677983 */ /* 0x000ee20000300800 */
[----:B------:R-:W-:Y:S03]  /*48730*/  HMMA.1688.F32.TF32 R140, R236, R6, R140 ;  /* 0x00000006ec8c723c */ /* 0x000fe6000008108c */
        /* <DEDUP_REMOVED lines=20> */
[----:B------:R-:W-:-:S03]  /*48880*/  MOV R207, R136 ;  /* 0x0000008800cf7202 */ /* 0x000fc60000000f00 */
        /* <DEDUP_REMOVED lines=8> */
[----:B------:R-:W5:Y:S01]  /*48910*/  LDL.LU R136, [R1+0xcc0] ;  /* 0x000cc00001887983 */ /* 0x000f620000300800 */
[----:B------:R-:W-:-:S03]  /*48920*/  MOV R162, R141 ;  /* 0x0000008d00a27202 */ /* 0x000fc60000000f00 */
[----:B------:R-:W5:Y:S01]  /*48930*/  LDL.LU R137, [R1+0xcc4] ;  /* 0x000cc40001897983 */ /* 0x000f620000300800 */
[----:B------:R-:W-:-:S03]  /*48940*/  IMAD.MOV.U32 R2, RZ, RZ, R142 ;  /* 0x000000ffff027224 */ /* 0x000fc600078e008e */
[----:B------:R-:W5:Y:S01]  /*48950*/  LDL.LU R138, [R1+0xcc8] ;  /* 0x000cc800018a7983 */ /* 0x000f620000300800 */
[----:B------:R-:W-:-:S03]  /*48960*/  IMAD.MOV.U32 R0, RZ, RZ, R143 ;  /* 0x000000ffff007224 */ /* 0x000fc600078e008f */
        /* <DEDUP_REMOVED lines=41> */
[----:B------:R-:W-:Y:S04]  /*48c00*/  LDS R236, [R161+0x4680] ;  /* 0x00468000a1ec7984 */ /* 0x000fe80000000800 */
[----:B------:R-:W-:Y:S04]  /*48c10*/  LDS R238, [R161+0x6680] ;  /* 0x00668000a1ee7984 */ /* 0x000fe80000000800 */
[----:B------:R-:W-:Y:S04]  /*48c20*/  LDS R237, [R189+0x4680] ;  /* 0x00468000bded7984 */ /* 0x000fe80000000800 */
[----:B------:R-:W3:Y:S01]  /*48c30*/  LDS R239, [R189+0x6680] ;  /* 0x00668000bdef7984 */ /* 0x000ee20000000800 */
[C---:B-1----:R-:W-:Y:S03]  /*48c40*/  HMMA.1688.F32.TF32 R88, R240.reuse, R26, R88 ;  /* 0x0000001af058723c */ /* 0x042fe60000081058 */
[----:B------:R-:W-:Y:S04]  /*48c50*/  LDS R40, [R161+0x4780] ;  /* 0x00478000a1287984 */ /* 0x000fe80000000800 */
[----:B------:R-:W-:Y:S01]  /*48c60*/  LDS R42, [R161+0x6780] ;  /* 0x00678000a12a7984 */ /* 0x000fe20000000800 */
[C---:B--2---:R-:W-:Y:S03]  /*48c70*/  HMMA.1688.F32.TF32 R84, R240.reuse, R6, R84 ;  /* 0x00000006f054723c */ /* 0x044fe60000081054 */
[----:B------:R-:W-:Y:S04]  /*48c80*/  LDS R41, [R189+0x4780] ;  /* 0x00478000bd297984 */ /* 0x000fe80000000800 */
[----:B------:R-:W1:Y:S01]  /*48c90*/  LDS R43, [R189+0x6780] ;  /* 0x00678000bd2b7984 */ /* 0x000e620000000800 */
[----:B------:R-:W-:Y:S08]  /*48ca0*/  HMMA.1688.F32.TF32 R76, R240, R66, R76 ;  /* 0x00000042f04c723c */ /* 0x000ff0000008104c */
[C---:B---3--:R-:W-:Y:S08]  /*48cb0*/  HMMA.1688.F32.TF32 R104, R236.reuse, R14, R104 ;  /* 0x0000000eec68723c */ /* 0x048ff00000081068 */
[C---:B----4-:R-:W-:Y:S08]  /*48cc0*/  HMMA.1688.F32.TF32 R108, R236.reuse, R10, R108 ;  /* 0x0000000aec6c723c */ /* 0x050ff0000008106c */
        /* <DEDUP_REMOVED lines=12> */
[----:B------:R2:W-:Y:S05]  /*48d90*/  STL.64 [R1+0x1048], R154 ;  /* 0x0010489a01007387 */ /* 0x0005ea0000100a00 */
[C---:B------:R-:W-:Y:S01]  /*48da0*/  HMMA.1688.F32.TF32 R100, R236.reuse, R18, R100 ;  /* 0x00000012ec64723c */ /* 0x040fe20000081064 */
[----:B--2---:R-:W2:Y:S07]  /*48db0*/  LDL.LU.64 R154, [R1+0x4df0] ;  /* 0x004df000019a7983 */ /* 0x004eae0000300a00 */
[C---:B------:R-:W-:Y:S01]  /*48dc0*/  HMMA.1688.F32.TF32 R112, R236.reuse, R30, R112 ;  /* 0x0000001eec70723c */ /* 0x040fe20000081070 */
[----:B------:R-:W2:Y:S04]  /*48dd0*/  LDL.LU.64 R152, [R1+0x4de8] ;  /* 0x004de80001987983 */ /* 0x000ea80000300a00 */
[----:B------:R-:W-:Y:S04]  /*48de0*/  STL.64 [R1+0x1030], R148 ;  /* 0x0010309401007387 */ /* 0x000fe80000100a00 */
[----:B------:R3:W-:Y:S01]  /*48df0*/  STL.64 [R1+0x1038], R150 ;  /* 0x0010389601007387 */ /* 0x0007e20000100a00 */
[C---:B------:R-:W-:Y:S08]  /*48e00*/  HMMA.1688.F32.TF32 R92, R236.reuse, R46, R92 ;  /* 0x0000002eec5c723c */ /* 0x040ff0000008105c */
[----:B------:R-:W-:Y:S01]  /*48e10*/  HMMA.1688.F32.TF32 R96, R236, R22, R96 ;  /* 0x00000016ec60723c */ /* 0x000fe20000081060 */
[----:B------:R-:W-:Y:S04]  /*48e20*/  LDS R236, [R161+0x8100] ;  /* 0x00810000a1ec7984 */ /* 0x000fe80000000800 */
[----:B---3--:R-:W3:Y:S04]  /*48e30*/  LDL.LU.64 R150, [R1+0x4de0] ;  /* 0x004de00001967983 */ /* 0x008ee80000300a00 */
[----:B------:R-:W3:Y:S04]  /*48e40*/  LDL.LU.64 R148, [R1+0x4dd8] ;  /* 0x004dd80001947983 */ /* 0x000ee80000300a00 */
[----:B------:R-:W-:Y:S04]  /*48e50*/  STL.64 [R1+0x1020], R144 ;  /* 0x0010209001007387 */ /* 0x000fe80000100a00 */
[----:B------:R-:W-:Y:S04]  /*48e60*/  STL.64 [R1+0x1028], R146 ;  /* 0x0010289201007387 */ /* 0x000fe80000100a00 */
        /* <DEDUP_REMOVED lines=9> */
[----:B------:R-:W-:Y:S01]  /*48f00*/  STL.64 [R1+0xfd0], R124 ;  /* 0x000fd07c01007387 */ /* 0x000fe20000100a00 */
[C---:B------:R-:W-:Y:S03]  /*48f10*/  HMMA.1688.F32.TF32 R72, R240.reuse, R62, R72 ;  /* 0x0000003ef048723c */ /* 0x040fe60000081048 */
        /* <DEDUP_REMOVED lines=28> */
[C---:B----4-:R-:W-:Y:S03]  /*490e0*/  HMMA.1688.F32.TF32 R76, R240.reuse, R54, R220 ;  /* 0x00000036f04c723c */ /* 0x050fe600000810dc */
[----:B------:R-:W-:Y:S04]  /*490f0*/  STL.64 [R1+0x5a0], R68 ;  /* 0x0005a04401007387 */ /* 0x000fe80000100a00 */
[----:B------:R4:W-:Y:S01]  /*49100*/  STL.64 [R1+0x5a8], R70 ;  /* 0x0005a84601007387 */ /* 0x0009e20000100a00 */
[C---:B-----5:R-:W-:Y:S03]  /*49110*/  HMMA.1688.F32.TF32 R72, R240.reuse, R50, R224 ;  /* 0x00000032f048723c */ /* 0x060fe600000810e0 */
[----:B------:R-:W-:Y:S04]  /*49120*/  LDS R238, [R161+0xa100] ;  /* 0x00a10000a1ee7984 */ /* 0x000fe80000000800 */
[----:B------:R-:W-:Y:S01]  /*49130*/  LDS R237, [R189+0x8100] ;  /* 0x00810000bded7984 */ /* 0x000fe20000000800 */
[C---:B----4-:R-:W-:Y:S03]  /*49140*/  HMMA.1688.F32.TF32 R68, R240.reuse, R38, R228 ;  /* 0x00000026f044723c */ /* 0x050fe600000810e4 */
[----:B------:R-:W-:Y:S04]  /*49150*/  LDS R239, [R189+0xa100] ;  /* 0x00a10000bdef7984 */ /* 0x000fe80000000800 */
[----:B------:R-:W-:Y:S04]  /*49160*/  STL.64 [R1+0x5d0], R76 ;  /* 0x0005d04c01007387 */ /* 0x000fe80000100a00 */
[----:B------:R4:W-:Y:S04]  /*49170*/  STL.64 [R1+0x5d8], R78 ;  /* 0x0005d84e01007387 */ /* 0x0009e80000100a00 */
[----:B------:R-:W-:Y:S04]  /*49180*/  STL.64 [R1+0x600], R72 ;  /* 0x0006004801007387 */ /* 0x000fe80000100a00 */
[----:B------:R5:W-:Y:S01]  /*49190*/  STL.64 [R1+0x608], R74 ;  /* 0x0006084a01007387 */ /* 0x000be20000100a00 */
[C---:B----4-:R-:W-:Y:S03]  /*491a0*/  HMMA.1688.F32.TF32 R76, R240.reuse, R34, R232 ;  /* 0x00000022f04c723c */ /* 0x050fe600000810e8 */
[----:B------:R-:W-:Y:S04]  /*491b0*/  STL.64 [R1+0x630], R68 ;  /* 0x0006304401007387 */ /* 0x000fe80000100a00 */
[----:B------:R4:W-:Y:S01]  /*491c0*/  STL.64 [R1+0x638], R70 ;  /* 0x0006384601007387 */ /* 0x0009e20000100a00 */
[C---:B-----5:R-:W-:Y:S08]  /*491d0*/  HMMA.1688.F32.TF32 R72, R240.reuse, R30, R244 ;  /* 0x0000001ef048723c */ /* 0x060ff000000810f4 */
[C---:B----4-:R-:W-:Y:S07]  /*491e0*/  HMMA.1688.F32.TF32 R68, R240.reuse, R10, R248 ;  /* 0x0000000af044723c */ /* 0x050fee00000810f8 */
[----:B------:R4:W-:Y:S04]  /*491f0*/  STL.64 [R1+0x670], R76 ;  /* 0x0006704c01007387 */ /* 0x0009e80000100a00 */
[----:B------:R5:W-:Y:S04]  /*49200*/  STL.64 [R1+0x678], R78 ;  /* 0x0006784e01007387 */ /* 0x000be80000100a00 */
[----:B------:R-:W2:Y:S04]  /*49210*/  LDL.LU R228, [R1+0x2f0] ;  /* 0x0002f00001e47983 */ /* 0x000ea80000300800 */
[----:B------:R-:W-:Y:S04]  /*49220*/  STL.64 [R1+0x6a0], R72 ;  /* 0x0006a04801007387 */ /* 0x000fe80000100a00 */
[----:B------:R-:W-:Y:S04]  /*49230*/  STL.64 [R1+0x6a8], R74 ;  /* 0x0006a84a01007387 */ /* 0x000fe80000100a00 */
        /* <DEDUP_REMOVED lines=41> */
[----:B-1----:R-:W4:Y:S04]  /*494d0*/  LDL.LU R68, [R1+0x360] ;  /* 0x0003600001447983 */ /* 0x002f280000300800 */
        /* <DEDUP_REMOVED lines=11> */
[C---:B--2---:R-:W-:Y:S08]  /*49590*/  HMMA.1688.F32.TF32 R96, R240.reuse, R18, R224 ;  /* 0x00000012f060723c */ /* 0x044ff000000810e0 */
[C---:B---3--:R-:W-:Y:S01]  /*495a0*/  HMMA.1688.F32.TF32 R100, R240.reuse, R14, R220 ;  /* 0x0000000ef064723c */ /* 0x048fe200000810dc */
[----:B------:R-:W2:Y:S11]  /*495b0*/  LDL.LU R220, [R1+0x170] ;  /* 0x0001700001dc7983 */ /* 0x000eb60000300800 */
[----:B------:R-:W-:Y:S11]  /*495c0*/  @!UPT UIADD3 URZ, URZ, URZ, URZ ;  /* 0x0000003f3f3ff290 */ /* 0x000ff6000fffe03f */
[----:B------:R-:W-:Y:S04]  /*495d0*/  STL.64 [R1+0x700], R100 ;  /* 0x0007006401007387 */ /* 0x000fe80000100a00 */
[----:B------:R-:W-:Y:S04]  /*495e0*/  STL.64 [R1+0x708], R102 ;  /* 0x0007086601007387 */ /* 0x000fe80000100a00 */
[----:B------:R-:W-:Y:S04]  /*495f0*/  STL.64 [R1+0x730], R96 ;  /* 0x0007306001007387 */ /* 0x000fe80000100a00 */
[----:B------:R1:W-:Y:S04]  /*49600*/  STL.64 [R1+0x738], R98 ;  /* 0x0007386201007387 */ /* 0x0003e80000100a00 */
[----:B------:R-:W2:Y:S04]  /*49610*/  LDL.LU R221, [R1+0x174] ;  /* 0x0001740001dd7983 */ /* 0x000ea80000300800 */
[----:B------:R-:W2:Y:S04]  /*49620*/  LDL.LU R222, [R1+0x178] ;  /* 0x0001780001de7983 */ /* 0x000ea80000300800 */
[----:B------:R-:W2:Y:S01]  /*49630*/  LDL.LU R223, [R1+0x17c] ;  /* 0x00017c0001df7983 */ /* 0x000ea20000300800 */
[C---:B-1----:R-:W-:Y:S03]  /*49640*/  HMMA.1688.F32.TF32 R96, R240.reuse, R22, R92 ;  /* 0x00000016f060723c */ /* 0x042fe6000008105c */
[----:B------:R-:W3:Y:S04]  /*49650*/  LDL.LU R224, [R1+0xf0] ;  /* 0x0000f00001e07983 */ /* 0x000ee80000300800 */
[----:B------:R-:W3:Y:S01]  /*49660*/  LDL.LU R225, [R1+0xf4] ;  /* 0x0000f40001e17983 */ /* 0x000ee20000300800 */
[----:B------:R-:W-:Y:S03]  /*49670*/  HMMA.1688.F32.TF32 R92, R240, R46, R88 ;  /* 0x0000002ef05c723c */ /* 0x000fe60000081058 */
[----:B------:R-:W3:Y:S04]  /*49680*/  LDL.LU R226, [R1+0xf8] ;  /* 0x0000f80001e27983 */ /* 0x000ee80000300800 */
[----:B------:R-:W3:Y:S01]  /*49690*/  LDL.LU R227, [R1+0xfc] ;  /* 0x0000fc0001e37983 */ /* 0x000ee20000300800 */
[C---:B------:R-:W-:Y:S03]  /*496a0*/  HMMA.1688.F32.TF32 R88, R40.reuse, R26, R84 ;  /* 0x0000001a2858723c */ /* 0x040fe60000081054 */
[----:B------:R-:W-:Y:S04]  /*496b0*/  LDS R240, [R161+0x8080] ;  /* 0x00808000a1f07984 */ /* 0x000fe80000000800 */
[----:B------:R-:W-:Y:S01]  /*496c0*/  LDS R242, [R161+0xa080] ;  /* 0x00a08000a1f27984 */ /* 0x000fe20000000800 */
[----:B------:R-:W-:Y:S03]  /*496d0*/  HMMA.1688.F32.TF32 R84, R40, R6, R248 ;  /* 0x000000062854723c */ /* 0x000fe600000810f8 */
[----:B------:R-:W-:Y:S04]  /*496e0*/  STL.64 [R1+0x770], R96 ;  /* 0x0007706001007387 */ /* 0x000fe80000100a00 */
[----:B------:R-:W-:Y:S04]  /*496f0*/  STL.64 [R1+0x778], R98 ;  /* 0x0007786201007387 */ /* 0x000fe80000100a00 */
[----:B------:R-:W-:Y:S04]  /*49700*/  STL.64 [R1+0x760], R92 ;  /* 0x0007605c01007387 */ /* 0x000fe80000100a00 */
[----:B------:R-:W-:Y:S04]  /*49710*/  STL.64 [R1+0x768], R94 ;  /* 0x0007685e01007387 */ /* 0x000fe80000100a00 */
[----:B------:R-:W3:Y:S04]  /*49720*/  LDL.LU R248, [R1+0xde0] ;  /* 0x000de00001f87983 */ /* 0x000ee80000300800 */
[----:B------:R-:W-:Y:S04]  /*49730*/  STL.64 [R1+0x750], R88 ;  /* 0x0007505801007387 */ /* 0x000fe80000100a00 */
[----:B------:R-:W-:Y:S04]  /*49740*/  STL.64 [R1+0x758], R90 ;  /* 0x0007585a01007387 */ /* 0x000fe80000100a00 */
[----:B------:R-:W-:Y:S04]  /*49750*/  STL.64 [R1+0x720], R84 ;  /* 0x0007205401007387 */ /* 0x000fe80000100a00 */
[----:B------:R5:W-:Y:S01]  /*49760*/  STL.64 [R1+0x728], R86 ;  /* 0x0007285601007387 */ /* 0x000be20000100a00 */
[----:B------:R-:W-:-:S03]  /*49770*/  IMAD.MOV.U32 R251, RZ, RZ, R4 ;  /* 0x000000fffffb7224 */ /* 0x000fc600078e0004 */
[----:B------:R-:W3:Y:S04]  /*49780*/  LDL.LU R249, [R1+0xde4] ;  /* 0x000de40001f97983 */ /* 0x000ee80000300800 */
[----:B------:R-:W3:Y:S01]  /*49790*/  LDL R4, [R1+0x2fa4] ;  /* 0x002fa40001047983 */ /* 0x000ee20000100800 */
[C---:B-----5:R-:W-:Y:S01]  /*497a0*/  HMMA.1688.F32.TF32 R84, R40.reuse, R218, R80 ;  /* 0x000000da2854723c */ /* 0x060fe20000081050 */
[----:B------:R-:W-:Y:S02]  /*497b0*/  MOV R250, R160 ;  /* 0x000000a000fa7202 */ /* 0x000fe40000000f00 */
[----:B------:R-:W-:Y:S04]  /*497c0*/  LDS R218, [R161+0xa000] ;  /* 0x00a00000a1da7984 */ /* 0x000fe80000000800 */
[----:B------:R-:W-:Y:S01]  /*497d0*/  LDS R219, [R189+0xa000] ;  /* 0x00a00000bddb7984 */ /* 0x000fe20000000800 */
[C---:B----4-:R-:W-:Y:S03]  /*497e0*/  HMMA.1688.F32.TF32 R80, R40.reuse, R66, R76 ;  /* 0x000000422850723c */ /* 0x050fe6000008104c */
[----:B------:R-:W-:Y:S04]  /*497f0*/  LDS R241, [R189+0x8080] ;  /* 0x00808000bdf17984 */ /* 0x000fe80000000800 */
[----:B------:R-:W-:Y:S01]  /*49800*/  LDS R243, [R189+0xa080] ;  /* 0x00a08000bdf37984 */ /* 0x000fe20000000800 */
[----:B------:R-:W-:Y:S07]  /*49810*/  HMMA.1688.F32.TF32 R76, R40, R62, R244 ;  /* 0x0000003e284c723c */ /* 0x000fee00000810f4 */
[----:B------:R-:W-:Y:S04]  /*49820*/  STL.64 [R1+0x6f0], R84 ;  /* 0x0006f05401007387 */ /* 0x000fe80000100a00 */
[----:B------:R-:W-:Y:S01]  /*49830*/  STL.64 [R1+0x6f8], R86 ;  /* 0x0006f85601007387 */ /* 0x000fe20000100a00 */
[----:B------:R-:W-:-:S03]  /*49840*/  MOV R244, R3 ;  /* 0x0000000300f47202 */ /* 0x000fc60000000f00 */
[----:B------:R-:W-:Y:S04]  /*49850*/  STL.64 [R1+0x6c0], R80 ;  /* 0x0006c05001007387 */ /* 0x000fe80000100a00 */
[----:B------:R1:W-:Y:S04]  /*49860*/  STL.64 [R1+0x6c8], R82 ;  /* 0x0006c85201007387 */ /* 0x0003e80000100a00 */
[----:B------:R-:W-:Y:S04]  /*49870*/  STL.64 [R1+0x690], R76 ;  /* 0x0006904c01007387 */ /* 0x000fe80000100a00 */
[----:B------:R4:W-:Y:S04]  /*49880*/  STL [R1+0x698], R78 ;  /* 0x0006984e01007387 */ /* 0x0009e80000100800 */
[----:B------:R-:W5:Y:S01]  /*49890*/  LDL.LU R3, [R1+0x4dd0] ;  /* 0x004dd00001037983 */ /* 0x000f620000300800 */
[----:B-1----:R-:W-:Y:S01]  /*498a0*/  HMMA.1688.F32.TF32 R80, R40, R58, R72 ;  /* 0x0000003a2850723c */ /* 0x002fe20000081048 */
[----:B------:R-:W-:-:S07]  /*498b0*/  IMAD.MOV.U32 R160, RZ, RZ, R79 ;  /* 0x000000ffffa07224 */ /* 0x000fce00078e004f */
[C---:B----4-:R-:W-:Y:S08]  /*498c0*/  HMMA.1688.F32.TF32 R76, R40.reuse, R54, R68 ;  /* 0x00000036284c723c */ /* 0x050ff00000081044 */
[C---:B------:R-:W-:Y:S07]  /*498d0*/  HMMA.1688.F32.TF32 R72, R40.reuse, R50, R228 ;  /* 0x000000322848723c */ /* 0x040fee00000810e4 */
[----:B------:R-:W-:Y:S01]  /*498e0*/  IMAD.MOV.U32 R229, RZ, RZ, R33 ;  /* 0x000000ffffe57224 */ /* 0x000fe200078e0021 */
[----:B------:R-:W-:Y:S01]  /*498f0*/  HMMA.1688.F32.TF32 R68, R40, R38, R232 ;  /* 0x000000262844723c */ /* 0x000fe200000810e8 */
[----:B------:R-:W-:-:S06]  /*49900*/  MOV R230, R32 ;  /* 0x0000002000e67202 */ /* 0x000fcc0000000f00 */
[----:B------:R-:W-:Y:S01]  /*49910*/  MOV R233, R25 ;  /* 0x0000001900e97202 */ /* 0x000fe20000000f00 */
[----:B------:R-:W-:Y:S02]  /*49920*/  IMAD.MOV.U32 R234, RZ, RZ, R24 ;  /* 0x000000ffffea7224 */ /* 0x000fe400078e0018 */
        /* <DEDUP_REMOVED lines=9> */
[----:B------:R-:W-:Y:S01]  /*499c0*/  IMAD.MOV.U32 R245, RZ, RZ, R217 ;  /* 0x000000fffff57224 */ /* 0x000fe200078e00d9 */
[----:B------:R-:W-:Y:S01]  /*499d0*/  MOV R247, R37 ;  /* 0x0000002500f77202 */ /* 0x000fe20000000f00 */
[----:B------:R-:W-:Y:S01]  /*499e0*/  IMAD.MOV.U32 R246, RZ, RZ, R216 ;  /* 0x000000fffff67224 */ /* 0x000fe200078e00d8 */
[----:B------:R-:W-:Y:S01]  /*499f0*/  LDS R217, [R189+0x8000] ;  /* 0x00800000bdd97984 */ /* 0x000fe20000000800 */
[----:B------:R-:W-:-:S02]  /*49a00*/  IMAD.MOV.U32 R228, RZ, RZ, R36 ;  /* 0x000000ffffe47224 */ /* 0x000fc400078e0024 */
[----:B------:R-:W-:Y:S01]  /*49a10*/  IMAD.MOV.U32 R231, RZ, RZ, R29 ;  /* 0x000000ffffe77224 */ /* 0x000fe200078e001d */
[----:B------:R-:W-:Y:S01]  /*49a20*/  LDS R216, [R161+0x8000] ;  /* 0x00800000a1d87984 */ /* 0x000fe20000000800 */
[C---:B--2---:R-:W-:Y:S08]  /*49a30*/  HMMA.1688.F32.TF32 R32, R40.reuse, R34, R220 ;  /* 0x000000222820723c */ /* 0x044ff000000810dc */
[C---:B---3--:R-:W-:Y:S11]  /*49a40*/  HMMA.1688.F32.TF32 R24, R40.reuse, R30, R224 ;  /* 0x0000001e2818723c */ /* 0x048ff600000810e0 */
[----:B------:R-:W-:Y:S04]  /*49a50*/  @!UPT UIADD3 URZ, URZ, URZ, URZ ;  /* 0x0000003f3f3ff290 */ /* 0x000fe8000fffe03f */
[----:B------:R-:W-:Y:S04]  /*49a60*/  STL.64 [R1+0x5c0], R32 ;  /* 0x0005c02001007387 */ /* 0x000fe80000100a00 */
[----:B------:R-:W-:Y:S04]  /*49a70*/  STL.64 [R1+0x5c8], R34 ;  /* 0x0005c82201007387 */ /* 0x000fe80000100a00 */
[----:B------:R-:W-:Y:S04]  /*49a80*/  STL.64 [R1+0x590], R24 ;  /* 0x0005901801007387 */ /* 0x000fe80000100a00 */
[----:B------:R1:W-:Y:S02]  /*49a90*/  STL.64 [R1+0x598], R26 ;  /* 0x0005981a01007387 */ /* 0x0003e40000100a00 */
[----:B-1----:R-:W-:Y:S07]  /*49aa0*/  HMMA.1688.F32.TF32 R24, R40, R10, R248 ;  /* 0x0000000a2818723c */ /* 0x002fee00000810f8 */
[----:B------:R-:W-:Y:S01]  /*49ab0*/  MOV R250, R9 ;  /* 0x0000000900fa7202 */ /* 0x000fe20000000f00 */
[----:B------:R-:W-:Y:S01]  /*49ac0*/  IMAD.MOV.U32 R251, RZ, RZ, R8 ;  /* 0x000000fffffb7224 */ /* 0x000fe200078e0008 */
[----:B-----5:R-:W-:-:S05]  /*49ad0*/  LEA R3, R3, R4, 0x11 ;  /* 0x0000000403037211 */ /* 0x020fca00078e88ff */
[----:B------:R-:W1:Y:S04]  /*49ae0*/  LDSM.16.M88.4 R4, [R3+0x80000] ;  /* 0x080000000304783b */ /* 0x000e680000000200 */
[----:B------:R-:W2:Y:S01]  /*49af0*/  LDSM.16.M88.4 R8, [R3+0x82000] ;  /* 0x082000000308783b */ /* 0x000ea20000000200 */
[----:B------:R-:W-:Y:S02]  /*49b00*/  IMAD.MOV.U32 R232, RZ, RZ, R28 ;  /* 0x000000ffffe87224 */ /* 0x000fe400078e001c */
[----:B------:R-:W-:Y:S01]  /*49b10*/  IMAD.MOV.U32 R248, RZ, RZ, R21 ;  /* 0x000000fffff87224 */ /* 0x000fe200078e0015 */
[----:B------:R-:W-:Y:S01]  /*49b20*/  LDSM.16.M88.4 R28, [R3+0x8c000] ;  /* 0x08c00000031c783b */ /* 0x000fe20000000200 */
[----:B------:R-:W-:-:S03]  /*49b30*/  IMAD.MOV.U32 R249, RZ, RZ, R20 ;  /* 0x000000fffff97224 */ /* 0x000fc600078e0014 */
[----:B------:R-:W-:Y:S04]  /*49b40*/  LDSM.16.M88.4 R32, [R3+0x8e000] ;  /* 0x08e000000320783b */ /* 0x000fe80000000200 */
[----:B------:R-:W-:Y:S04]  /*49b50*/  LDSM.16.M88.4 R36, [R3+0x90000] ;  /* 0x090000000324783b */ /* 0x000fe80000000200 */
[----:B-1----:R-:W-:Y:S04]  /*49b60*/  STL [R1+0x4ab4], R6 ;  /* 0x004ab40601007387 */ /* 0x002fe80000100800 */
[----:B------:R-:W-:Y:S04]  /*49b70*/  STL [R1+0x4ab0], R7 ;  /* 0x004ab00701007387 */ /* 0x000fe80000100800 */
[----:B------:R-:W-:Y:S04]  /*49b80*/  STL.64 [R1+0x570], R24 ;  /* 0x0005701801007387 */ /* 0x000fe80000100a00 */
[----:B------:R1:W-:Y:S02]  /*49b90*/  STL.64 [R1+0x578], R26 ;  /* 0x0005781a01007387 */ /* 0x0003e40000100a00 */
[----:B-1----:R-:W-:Y:S02]  /*49ba0*/  HMMA.1688.F32.TF32 R24, R40, R14, R244 ;  /* 0x0000000e2818723c */ /* 0x002fe400000810f4 */
[----:B--2---:R-:W-:Y:S04]  /*49bb0*/  STL [R1+0x4abc], R10 ;  /* 0x004abc0a01007387 */ /* 0x004fe80000100800 */
[----:B------:R-:W-:Y:S01]  /*49bc0*/  STL [R1+0x4ab8], R11 ;  /* 0x004ab80b01007387 */ /* 0x000fe20000100800 */
[----:B------:R-:W-:-:S02]  /*49bd0*/  IMAD.MOV.U32 R246, RZ, RZ, R13 ;  /* 0x000000fffff67224 */ /* 0x000fc400078e000d */
[----:B------:R-:W-:Y:S01]  /*49be0*/  IMAD.MOV.U32 R247, RZ, RZ, R12 ;  /* 0x000000fffff77224 */ /* 0x000fe200078e000c */
[----:B------:R-:W-:Y:S01]  /*49bf0*/  MOV R245, R16 ;  /* 0x0000001000f57202 */ /* 0x000fe20000000f00 */
[----:B------:R-:W1:Y:S01]  /*49c00*/  LDSM.16.M88.4 R12, [R3+0x84000] ;  /* 0x08400000030c783b */ /* 0x000e620000000200 */
[----:B------:R-:W-:-:S11]  /*49c10*/  IMAD.MOV.U32 R244, RZ, RZ, R17 ;  /* 0x000000fffff47224 */ /* 0x000fd600078e0011 */
[----:B------:R-:W-:Y:S04]  /*49c20*/  STL.64 [R1+0x4e0], R24 ;  /* 0x0004e01801007387 */ /* 0x000fe80000100a00 */
[----:B------:R2:W-:Y:S02]  /*49c30*/  STL.64 [R1+0x4e8], R26 ;  /* 0x0004e81a01007387 */ /* 0x0005e40000100a00 */
[C---:B--2---:R-:W-:Y:S02]  /*49c40*/  HMMA.1688.F32.TF32 R24, R40.reuse, R18, R228 ;  /* 0x000000122818723c */ /* 0x044fe400000810e4 */
[----:B------:R-:W2:Y:S04]  /*49c50*/  LDSM.16.M88.4 R16, [R3+0x86000] ;  /* 0x086000000310783b */ /* 0x000ea80000000200 */
[----:B-1----:R-:W-:Y:S04]  /*49c60*/  STL [R1+0x4ac4], R14 ;  /* 0x004ac40e01007387 */ /* 0x002fe80000100800 */
[----:B------:R-:W-:Y:S04]  /*49c70*/  STL [R1+0x4ac0], R15 ;  /* 0x004ac00f01007387 */ /* 0x000fe80000100800 */
[----:B--2---:R-:W-:Y:S09]  /*49c80*/  STL [R1+0x4acc], R18 ;  /* 0x004acc1201007387 */ /* 0x004ff20000100800 */
[----:B------:R-:W-:Y:S04]  /*49c90*/  STL.64 [R1+0x490], R24 ;  /* 0x0004901801007387 */ /* 0x000fe80000100a00 */
[----:B------:R1:W-:Y:S02]  /*49ca0*/  STL.64 [R1+0x498], R26 ;  /* 0x0004981a01007387 */ /* 0x0003e40000100a00 */
[C---:B-1----:R-:W-:Y:S02]  /*49cb0*/  HMMA.1688.F32.TF32 R24, R40.reuse, R22, R232 ;  /* 0x000000162818723c */ /* 0x042fe400000810e8 */
[----:B------:R-:W1:Y:S04]  /*49cc0*/  LDSM.16.M88.4 R20, [R3+0x88000] ;  /* 0x088000000314783b */ /* 0x000e680000000200 */
[----:B------:R-:W-:Y:S02]  /*49cd0*/  STL [R1+0x4ac8], R19 ;  /* 0x004ac81301007387 */ /* 0x000fe40000100800 */
[----:B------:R-:W-:Y:S02]  /*49ce0*/  HMMA.1688.F32.TF32 R40, R40, R46, R248 ;  /* 0x0000002e2828723c */ /* 0x000fe400000810f8 */
[----:B-1----:R-:W-:Y:S11]  /*49cf0*/  STL [R1+0x4ad4], R22 ;  /* 0x004ad41601007387 */ /* 0x002ff60000100800 */
[----:B------:R-:W-:Y:S02]  /*49d00*/  @!UPT UIADD3 URZ, URZ, URZ, URZ ;  /* 0x0000003f3f3ff290 */ /* 0x000fe4000fffe03f */
[----:B------:R-:W-:Y:S04]  /*49d10*/  STL.64 [R1+0x460], R24 ;  /* 0x0004601801007387 */ /* 0x000fe80000100a00 */
[----:B------:R-:W-:Y:S04]  /*49d20*/  STL.64 [R1+0x468], R26 ;  /* 0x0004681a01007387 */ /* 0x000fe80000100a00 */
[----:B------:R-:W1:Y:S04]  /*49d30*/  LDSM.16.M88.4 R24, [R3+0x8a000] ;  /* 0x08a000000318783b */ /* 0x000e680000000200 */
[----:B------:R-:W-:Y:S04]  /*49d40*/  STL [R1+0x4ad0], R23 ;  /* 0x004ad01701007387 */ /* 0x000fe80000100800 */
[----:B-1----:R-:W-:Y:S04]  /*49d50*/  STL [R1+0x4adc], R26 ;  /* 0x004adc1a01007387 */ /* 0x002fe80000100800 */
[----:B------:R1:W-:Y:S04]  /*49d60*/  STL [R1+0x4ad8], R27 ;  /* 0x004ad81b01007387 */ /* 0x0003e80000100800 */
[----:B------:R-:W-:Y:S04]  /*49d70*/  STL [R1+0x4ae4], R30 ;  /* 0x004ae41e01007387 */ /* 0x000fe80000100800 */
[----:B------:R-:W-:Y:S04]  /*49d80*/  STL [R1+0x4ae0], R31 ;  /* 0x004ae01f01007387 */ /* 0x000fe80000100800 */
[----:B------:R-:W-:Y:S04]  /*49d90*/  STL [R1+0x4aec], R34 ;  /* 0x004aec2201007387 */ /* 0x000fe80000100800 */
[----:B------:R-:W-:Y:S04]  /*49da0*/  STL [R1+0x4ae8], R35 ;  /* 0x004ae82301007387 */ /* 0x000fe80000100800 */
[----:B------:R-:W-:Y:S04]  /*49db0*/  STL [R1+0x4af4], R38 ;  /* 0x004af42601007387 */ /* 0x000fe80000100800 */
[----:B------:R-:W-:Y:S04]  /*49dc0*/  STL [R1+0x4af0], R39 ;  /* 0x004af02701007387 */ /* 0x000fe80000100800 */
[----:B------:R-:W2:Y:S04]  /*49dd0*/  LDL.LU R248, [R1+0xe40] ;  /* 0x000e400001f87983 */ /* 0x000ea80000300800 */
[----:B------:R-:W-:Y:S04]  /*49de0*/  STL.64 [R1+0x420], R40 ;  /* 0x0004202801007387 */ /* 0x000fe80000100a00 */
[----:B------:R-:W-:Y:S04]  /*49df0*/  STL.64 [R1+0x428], R42 ;  /* 0x0004282a01007387 */ /* 0x000fe80000100a00 */
[----:B------:R-:W2:Y:S01]  /*49e00*/  LDL.LU R249, [R1+0xe44] ;  /* 0x000e440001f97983 */ /* 0x000ea20000300800 */
[----:B------:R-:W-:Y:S01]  /*49e10*/  MOV R250, R61 ;  /* 0x0000003d00fa7202 */ /* 0x000fe20000000f00 */
[----:B------:R-:W-:-:S02]  /*49e20*/  IMAD.MOV.U32 R251, RZ, RZ, R60 ;  /* 0x000000fffffb7224 */ /* 0x000fc400078e003c */
[----:B------:R-:W-:Y:S01]  /*49e30*/  HMMA.1688.F32.TF32 R60, R216, R4, R244 ;  /* 0x00000004d83c723c */ /* 0x000fe200000810f4 */
[----:B------:R-:W3:Y:S01]  /*49e40*/  LDSM.16.M88.4 R40, [R3+0x92000] ;  /* 0x092000000328783b */ /* 0x000ee20000000200 */
[----:B------:R-:W-:Y:S01]  /*49e50*/  MOV R234, R45 ;  /* 0x0000002d00ea7202 */ /* 0x000fe20000000f00 */
[----:B------:R-:W-:Y:S02]  /*49e60*/  IMAD.MOV.U32 R235, RZ, RZ, R44 ;  /* 0x000000ffffeb7224 */ /* 0x000fe400078e002c */
[----:B------:R-:W4:Y:S01]  /*49e70*/  LDSM.16.M88.4 R44, [R3+0x94000] ;  /* 0x09400000032c783b */ /* 0x000f220000000200 */
[----:B------:R-:W-:Y:S02]  /*49e80*/  IMAD.MOV.U32 R232, RZ, RZ, R49 ;  /* 0x000000ffffe87224 */ /* 0x000fe400078e0031 */
[----:B------:R-:W-:Y:S01]  /*49e90*/  IMAD.MOV.U32 R233, RZ, RZ, R48 ;  /* 0x000000ffffe97224 */ /* 0x000fe200078e0030 */
[----:B------:R-:W-:Y:S01]  /*49ea0*/  MOV R247, R52 ;  /* 0x0000003400f77202 */ /* 0x000fe20000000f00 */
[----:B------:R-:W5:Y:S01]  /*49eb0*/  LDSM.16.M88.4 R48, [R3+0x96000] ;  /* 0x096000000330783b */ /* 0x000f620000000200 */
[----:B------:R-:W-:Y:S01]  /*49ec0*/  IMAD.MOV.U32 R246, RZ, RZ, R53 ;  /* 0x000000fffff67224 */ /* 0x000fe200078e0035 */
[----:B------:R-:W-:Y:S01]  /*49ed0*/  MOV R244, R57 ;  /* 0x0000003900f47202 */ /* 0x000fe20000000f00 */
[----:B------:R-:W-:Y:S01]  /*49ee0*/  IMAD.MOV.U32 R245, RZ, RZ, R56 ;  /* 0x000000fffff57224 */ /* 0x000fe200078e0038 */
[----:B------:R-:W4:Y:S04]  /*49ef0*/  LDSM.16.M88.4 R52, [R3+0x98000] ;  /* 0x098000000334783b */ /* 0x000f280000000200 */
[----:B------:R-:W4:Y:S06]  /*49f00*/  LDSM.16.M88.4 R56, [R3+0x9a000] ;  /* 0x09a000000338783b */ /* 0x000f2c0000000200 */
[----:B-1----:R-:W-:Y:S01]  /*49f10*/  IMAD.MOV.U32 R27, RZ, RZ, R60 ;  /* 0x000000ffff1b7224 */ /* 0x002fe200078e003c */
[----:B------:R-:W-:Y:S01]  /*49f20*/  MOV R22, R61 ;  /* 0x0000003d00167202 */ /* 0x000fe20000000f00 */
[----:B------:R-:W-:-:S02]  /*49f30*/  IMAD.MOV.U32 R23, RZ, RZ, R62 ;  /* 0x000000ffff177224 */ /* 0x000fc400078e003e */
[----:B------:R-:W-:Y:S02]  /*49f40*/  IMAD.MOV.U32 R18, RZ, RZ, R63 ;  /* 0x000000ffff127224 */ /* 0x000fe400078e003f */
[----:B------:R-:W1:Y:S04]  /*49f50*/  LDSM.16.M88.4 R60, [R3+0x9c000] ;  /* 0x09c00000033c783b */ /* 0x000e680000000200 */
[----:B---3--:R-:W-:Y:S04]  /*49f60*/  STL [R1+0x4afc], R42 ;  /* 0x004afc2a01007387 */ /* 0x008fe80000100800 */
[----:B------:R3:W-:Y:S04]  /*49f70*/  STL [R1+0x4af8], R43 ;  /* 0x004af82b01007387 */ /* 0x0007e80000100800 */
[----:B------:R-:W-:Y:S04]  /*49f80*/  STL [R1+0x4b0c], R18 ;  /* 0x004b0c1201007387 */ /* 0x000fe80000100800 */
[----:B------:R-:W-:Y:S04]  /*49f90*/  STL [R1+0x4b08], R23 ;  /* 0x004b081701007387 */ /* 0x000fe80000100800 */
[----:B------:R-:W-:Y:S04]  /*49fa0*/  STL [R1+0x4b04], R22 ;  /* 0x004b041601007387 */ /* 0x000fe80000100800 */
[----:B------:R-:W-:Y:S04]  /*49fb0*/  STL [R1+0x4b00], R27 ;  /* 0x004b001b01007387 */ /* 0x000fe80000100800 */
[----:B----4-:R-:W-:Y:S04]  /*49fc0*/  STL [R1+0x4a58], R46 ;  /* 0x004a582e01007387 */ /* 0x010fe80000100800 */
[----:B------:R-:W-:Y:S04]  /*49fd0*/  STL [R1+0x4a54], R47 ;  /* 0x004a542f01007387 */ /* 0x000fe80000100800 */
[----:B-----5:R-:W-:Y:S04]  /*49fe0*/  STL [R1+0x4a60], R50 ;  /* 0x004a603201007387 */ /* 0x020fe80000100800 */
[----:B------:R-:W-:Y:S04]  /*49ff0*/  STL [R1+0x4a5c], R51 ;  /* 0x004a5c3301007387 */ /* 0x000fe80000100800 */
[----:B------:R-:W-:Y:S04]  /*4a000*/  STL [R1+0x4a64], R54 ;  /* 0x004a643601007387 */ /* 0x000fe80000100800 */
[----:B------:R-:W-:Y:S04]  /*4a010*/  STL [R1+0x4a50], R55 ;  /* 0x004a503701007387 */ /* 0x000fe80000100800 */
[----:B------:R-:W-:Y:S04]  /*4a020*/  STL [R1+0x4a68], R58 ;  /* 0x004a683a01007387 */ /* 0x000fe80000100800 */
[----:B------:R-:W-:Y:S04]  /*4a030*/  STL [R1+0x4a4c], R59 ;  /* 0x004a4c3b01007387 */ /* 0x000fe80000100800 */
[----:B-1----:R-:W-:Y:S04]  /*4a040*/  STL [R1+0x4a48], R62 ;  /* 0x004a483e01007387 */ /* 0x002fe80000100800 */
[----:B------:R-:W-:Y:S01]  /*4a050*/  STL [R1+0x4a44], R63 ;  /* 0x004a443f01007387 */ /* 0x000fe20000100800 */
[----:B--2---:R-:W-:Y:S03]  /*4a060*/  HMMA.1688.F32.TF32 R68, R216, R8, R248 ;  /* 0x00000008d844723c */ /* 0x004fe600000810f8 */
[----:B------:R-:W2:Y:S04]  /*4a070*/  LDL.LU R248, [R1+0xf40] ;  /* 0x000f400001f87983 */ /* 0x000ea80000300800 */
[----:B------:R-:W2:Y:S01]  /*4a080*/  LDL.LU R249, [R1+0xf44] ;  /* 0x000f440001f97983 */ /* 0x000ea20000300800 */
[----:B------:R-:W-:Y:S01]  /*4a090*/  MOV R250, R65 ;  /* 0x0000004100fa7202 */ /* 0x000fe20000000f00 */
[----:B------:R-:W-:-:S02]  /*4a0a0*/  IMAD.MOV.U32 R251, RZ, RZ, R64 ;  /* 0x000000fffffb7224 */ /* 0x000fc400078e0040 */
[----:B------:R-:W1:Y:S11]  /*4a0b0*/  LDSM.16.M88.4 R64, [R3+0x9e000] ;  /* 0x09e000000340783b */ /* 0x000e760000000200 */
[----:B------:R-:W-:Y:S02]  /*4a0c0*/  @!UPT UIADD3 URZ, URZ, URZ, URZ ;  /* 0x0000003f3f3ff290 */ /* 0x000fe4000fffe03f */
[----:B------:R-:W-:Y:S01]  /*4a0d0*/  IMAD.MOV.U32 R35, RZ, RZ, R68 ;  /* 0x000000ffff237224 */ /* 0x000fe200078e0044 */
[----:B------:R-:W-:Y:S01]  /*4a0e0*/  MOV R30, R69 ;  /* 0x00000045001e7202 */ /* 0x000fe20000000f00 */
[----:B------:R-:W-:Y:S02]  /*4a0f0*/  IMAD.MOV.U32 R31, RZ, RZ, R70 ;  /* 0x000000ffff1f7224 */ /* 0x000fe400078e0046 */
[----:B------:R-:W-:Y:S02]  /*4a100*/  IMAD.MOV.U32 R26, RZ, RZ, R71 ;  /* 0x000000ffff1a7224 */ /* 0x000fe400078e0047 */
[C---:B------:R-:W-:Y:S03]  /*4a110*/  HMMA.1688.F32.TF32 R68, R216.reuse, R12, R232 ;  /* 0x0000000cd844723c */ /* 0x040fe600000810e8 */
[----:B------:R-:W-:Y:S11]  /*4a120*/  STL [R1+0x4b1c], R26 ;  /* 0x004b1c1a01007387 */ /* 0x000ff60000100800 */
[----:B------:R-:W-:Y:S10]  /*4a130*/  @!UPT UIADD3 URZ, URZ, URZ, URZ ;  /* 0x0000003f3f3ff290 */ /* 0x000ff4000fffe03f */
[----:B---3--:R-:W-:Y:S01]  /*4a140*/  IMAD.MOV.U32 R43, RZ, RZ, R68 ;  /* 0x000000ffff2b7224 */ /* 0x008fe200078e0044 */
[----:B------:R-:W-:Y:S01]  /*4a150*/  MOV R38, R69 ;  /* 0x0000004500267202 */ /* 0x000fe20000000f00 */
[----:B------:R-:W-:Y:S02]  /*4a160*/  IMAD.MOV.U32 R39, RZ, RZ, R70 ;  /* 0x000000ffff277224 */ /* 0x000fe400078e0046 */
[----:B------:R-:W-:Y:S02]  /*4a170*/  IMAD.MOV.U32 R34, RZ, RZ, R71 ;  /* 0x000000ffff227224 */ /* 0x000fe400078e0047 */
[C---:B------:R-:W-:Y:S01]  /*4a180*/  HMMA.1688.F32.TF32 R68, R216.reuse, R16, R244 ;  /* 0x00000010d844723c */ /* 0x040fe200000810f4 */
[----:B------:R-:W-:Y:S04]  /*4a190*/  STL [R1+0x4b18], R31 ;  /* 0x004b181f01007387 */ /* 0x000fe80000100800 */
[----:B------:R-:W-:Y:S04]  /*4a1a0*/  STL [R1+0x4b14], R30 ;  /* 0x004b141e01007387 */ /* 0x000fe80000100800 */
[----:B------:R-:W-:Y:S04]  /*4a1b0*/  STL [R1+0x4b10], R35 ;  /* 0x004b102301007387 */ /* 0x000fe80000100800 */
[----:B-1----:R-:W-:Y:S04]  /*4a1c0*/  STL [R1+0x4a6c], R66 ;  /* 0x004a6c4201007387 */ /* 0x002fe80000100800 */
[----:B------:R-:W-:Y:S04]  /*4a1d0*/  STL [R1+0x4a40], R67 ;  /* 0x004a404301007387 */ /* 0x000fe80000100800 */
[----:B------:R1:W-:Y:S03]  /*4a1e0*/  STL [R1+0x44a8], R3 ;  /* 0x0044a80301007387 */ /* 0x0003e60000100800 */
[----:B------:R-:W-:Y:S01]  /*4a1f0*/  MOV R42, R71 ;  /* 0x00000047002a7202 */ /* 0x000fe20000000f00 */
[----:B------:R-:W-:Y:S01]  /*4a200*/  STL [R1+0x4b2c], R34 ;  /* 0x004b2c2201007387 */ /* 0x000fe20000100800 */
[----:B------:R-:W-:Y:S01]  /*4a210*/  IMAD.MOV.U32 R27, RZ, RZ, R70 ;  /* 0x000000ffff1b7224 */ /* 0x000fe200078e0046 */
[----:B------:R-:W-:Y:S01]  /*4a220*/  MOV R23, R68 ;  /* 0x0000004400177202 */ /* 0x000fe20000000f00 */
[----:B------:R-:W-:Y:S01]  /*4a230*/  IMAD.MOV.U32 R22, RZ, RZ, R69 ;  /* 0x000000ffff167224 */ /* 0x000fe200078e0045 */
[----:B------:R-:W-:Y:S04]  /*4a240*/  STL [R1+0x4b28], R39 ;  /* 0x004b282701007387 */ /* 0x000fe80000100800 */
[----:B------:R-:W-:Y:S04]  /*4a250*/  STL [R1+0x4b24], R38 ;  /* 0x004b242601007387 */ /* 0x000fe80000100800 */
[----:B------:R-:W-:Y:S04]  /*4a260*/  STL [R1+0x4b20], R43 ;  /* 0x004b202b01007387 */ /* 0x000fe80000100800 */
[----:B------:R-:W-:Y:S04]  /*4a270*/  STL [R1+0x4b3c], R42 ;  /* 0x004b3c2a01007387 */ /* 0x000fe80000100800 */
[----:B------:R3:W-:Y:S04]  /*4a280*/  STL [R1+0x4b38], R27 ;  /* 0x004b381b01007387 */ /* 0x0007e80000100800 */
[----:B------:R4:W-:Y:S04]  /*4a290*/  STL [R1+0x4b34], R22 ;  /* 0x004b341601007387 */ /* 0x0009e80000100800 */
[----:B------:R5:W-:Y:S01]  /*4a2a0*/  STL [R1+0x4b30], R23 ;  /* 0x004b301701007387 */ /* 0x000be20000100800 */
[----:B--2---:R-:W-:Y:S03]  /*4a2b0*/  HMMA.1688.F32.TF32 R68, R216, R20, R248 ;  /* 0x00000014d844723c */ /* 0x004fe600000810f8 */
        /* <DEDUP_REMOVED lines=31> */
[----:B------:R-:W3:Y:S01]  /*4a4b0*/  LDL.LU R75, [R1+0xf0c] ;  /* 0x000f0c00014b7983 */ /* 0x000ee20000300800 */
[----:B------:R-:W-:-:S03]  /*4a4c0*/  IMAD.MOV.U32 R19, RZ, RZ, R68 ;  /* 0x000000ffff137224 */ /* 0x000fc600078e0044 */
[----:B------:R-:W4:Y:S01]  /*4a4d0*/  LDL.LU R224, [R1+0x1520] ;  /* 0x0015200001e07983 */ /* 0x000f220000300800 */
[----:B------:R-:W-:-:S03]  /*4a4e0*/  IMAD.MOV.U32 R14, RZ, RZ, R69 ;  /* 0x000000ffff0e7224 */ /* 0x000fc600078e0045 */
[----:B------:R-:W4:Y:S01]  /*4a4f0*/  LDL.LU R225, [R1+0x1524] ;  /* 0x0015240001e17983 */ /* 0x000f220000300800 */
[----:B------:R-:W-:-:S03]  /*4a500*/  MOV R15, R70 ;  /* 0x00000046000f7202 */ /* 0x000fc60000000f00 */
[----:B------:R-:W4:Y:S01]  /*4a510*/  LDL.LU R226, [R1+0x1528] ;  /* 0x0015280001e27983 */ /* 0x000f220000300800 */
[----:B------:R-:W-:-:S03]  /*4a520*/  IMAD.MOV.U32 R10, RZ, RZ, R71 ;  /* 0x000000ffff0a7224 */ /* 0x000fc600078e0047 */
[----:B------:R-:W4:Y:S04]  /*4a530*/  LDL.LU R227, [R1+0x152c] ;  /* 0x00152c0001e37983 */ /* 0x000f280000300800 */
        /* <DEDUP_REMOVED lines=8> */
[----:B------:R1:W-:Y:S04]  /*4a5c0*/  STL [R1+0x4b48], R15 ;  /* 0x004b480f01007387 */ /* 0x0003e80000100800 */
[----:B------:R1:W-:Y:S04]  /*4a5d0*/  STL [R1+0x4b44], R14 ;  /* 0x004b440e01007387 */ /* 0x0003e80000100800 */
[----:B------:R1:W-:Y:S01]  /*4a5e0*/  STL [R1+0x4b40], R19 ;  /* 0x004b401301007387 */ /* 0x0003e20000100800 */
[C---:B--2---:R-:W-:Y:S08]  /*4a5f0*/  HMMA.1688.F32.TF32 R76, R216.reuse, R32, R76 ;  /* 0x00000020d84c723c */ /* 0x044ff0000008104c */
[C---:B---3--:R-:W-:Y:S11]  /*4a600*/  HMMA.1688.F32.TF32 R72, R216.reuse, R36, R72 ;  /* 0x00000024d848723c */ /* 0x048ff60000081048 */
[----:B------:R-:W-:Y:S05]  /*4a610*/  @!UPT UIADD3 URZ, URZ, URZ, URZ ;  /* 0x0000003f3f3ff290 */ /* 0x000fea000fffe03f */
[----:B------:R-:W-:Y:S01]  /*4a620*/  IMAD.MOV.U32 R11, RZ, RZ, R76 ;  /* 0x000000ffff0b7224 */ /* 0x000fe200078e004c */
[----:B------:R-:W-:Y:S01]  /*4a630*/  MOV R7, R78 ;  /* 0x0000004e00077202 */ /* 0x000fe20000000f00 */
[----:B------:R-:W-:Y:S02]  /*4a640*/  IMAD.MOV.U32 R6, RZ, RZ, R77 ;  /* 0x000000ffff067224 */ /* 0x000fe400078e004d */
[----:B-1----:R-:W-:Y:S01]  /*4a650*/  IMAD.MOV.U32 R3, RZ, RZ, R79 ;  /* 0x000000ffff037224 */ /* 0x002fe200078e004f */
[----:B----4-:R-:W-:Y:S03]  /*4a660*/  HMMA.1688.F32.TF32 R68, R216, R40, R68 ;  /* 0x00000028d844723c */ /* 0x010fe60000081044 */
[----:B------:R-:W-:Y:S01]  /*4a670*/  IMAD.MOV.U32 R27, RZ, RZ, R72 ;  /* 0x000000ffff1b7224 */ /* 0x000fe200078e0048 */
[----:B------:R-:W-:Y:S01]  /*4a680*/  MOV R22, R73 ;  /* 0x0000004900167202 */ /* 0x000fe20000000f00 */
[----:B-----5:R-:W-:-:S02]  /*4a690*/  IMAD.MOV.U32 R23, RZ, RZ, R74 ;  /* 0x000000ffff177224 */ /* 0x020fc400078e004a */
[----:B------:R-:W-:Y:S02]  /*4a6a0*/  IMAD.MOV.U32 R34, RZ, RZ, R75 ;  /* 0x000000ffff227224 */ /* 0x000fe400078e004b */
[C---:B------:R-:W-:Y:S08]  /*4a6b0*/  HMMA.1688.F32.TF32 R72, R216.reuse, R48, R224 ;  /* 0x00000030d848723c */ /* 0x040ff000000810e0 */
[----:B------:R-:W-:Y:S07]  /*4a6c0*/  HMMA.1688.F32.TF32 R76, R216, R44, R220 ;  /* 0x0000002cd84c723c */ /* 0x000fee00000810dc */
[----:B------:R-:W-:Y:S01]  /*4a6d0*/  MOV R15, R68 ;  /* 0x00000044000f7202 */ /* 0x000fe20000000f00 */
[----:B------:R-:W-:Y:S01]  /*4a6e0*/  IMAD.MOV.U32 R14, RZ, RZ, R69 ;  /* 0x000000ffff0e7224 */ /* 0x000fe200078e0045 */
[----:B------:R-:W-:Y:S01]  /*4a6f0*/  MOV R42, R71 ;  /* 0x00000047002a7202 */ /* 0x000fe20000000f00 */
[----:B------:R-:W-:-:S02]  /*4a700*/  IMAD.MOV.U32 R19, RZ, RZ, R70 ;  /* 0x000000ffff137224 */ /* 0x000fc400078e0046 */
[C---:B------:R-:W-:Y:S11]  /*4a710*/  HMMA.1688.F32.TF32 R68, R216.reuse, R52, R228 ;  /* 0x00000034d844723c */ /* 0x040ff600000810e4 */
        /* <DEDUP_REMOVED lines=8> */
[C---:B-1----:R-:W-:Y:S08]  /*4a7a0*/  HMMA.1688.F32.TF32 R68, R216.reuse, R64, R248 ;  /* 0x00000040d844723c */ /* 0x042ff000000810f8 */
[C---:B------:R-:W-:Y:S01]  /*4a7b0*/  HMMA.1688.F32.TF32 R80, R216.reuse, R28, R80 ;  /* 0x0000001cd850723c */ /* 0x040fe20000081050 */
[----:B------:R-:W-:Y:S07]  /*4a7c0*/  STL.64 [R1+0x780], R76 ;  /* 0x0007804c01007387 */ /* 0x000fee0000100a00 */
[----:B------:R-:W-:Y:S01]  /*4a7d0*/  HMMA.1688.F32.TF32 R84, R216, R24, R84 ;  /* 0x00000018d854723c */ /* 0x000fe20000081054 */
[----:B------:R-:W-:Y:S04]  /*4a7e0*/  STL.64 [R1+0x788], R78 ;  /* 0x0007884e01007387 */ /* 0x000fe80000100a00 */
        /* <DEDUP_REMOVED lines=8> */
[----:B-1----:R-:W4:Y:S04]  /*4a870*/  LDL.LU R68, [R1+0x1460] ;  /* 0x0014600001447983 */ /* 0x002f280000300800 */
[----:B------:R-:W4:Y:S04]  /*4a880*/  LDL.LU R69, [R1+0x1464] ;  /* 0x0014640001457983 */ /* 0x000f280000300800 */
[----:B---3--:R-:W4:Y:S04]  /*4a890*/  LDL.LU R70, [R1+0x1468] ;  /* 0x0014680001467983 */ /* 0x008f280000300800 */
[----:B------:R-:W4:Y:S01]  /*4a8a0*/  LDL.LU R71, [R1+0x146c] ;  /* 0x00146c0001477983 */ /* 0x000f220000300800 */
[----:B------:R-:W-:-:S03]  /*4a8b0*/  MOV R39, R80 ;  /* 0x0000005000277202 */ /* 0x000fc60000000f00 */
[----:B------:R-:W3:Y:S01]  /*4a8c0*/  LDL.LU R72, [R1+0x1470] ;  /* 0x0014700001487983 */ /* 0x000ee20000300800 */
[----:B------:R-:W-:-:S03]  /*4a8d0*/  IMAD.MOV.U32 R38, RZ, RZ, R81 ;  /* 0x000000ffff267224 */ /* 0x000fc600078e0051 */
[----:B------:R-:W3:Y:S01]  /*4a8e0*/  LDL.LU R73, [R1+0x1474] ;  /* 0x0014740001497983 */ /* 0x000ee20000300800 */
[----:B------:R-:W-:-:S03]  /*4a8f0*/  IMAD.MOV.U32 R43, RZ, RZ, R82 ;  /* 0x000000ffff2b7224 */ /* 0x000fc600078e0052 */
[----:B------:R-:W3:Y:S01]  /*4a900*/  LDL.LU R74, [R1+0x1478] ;  /* 0x00147800014a7983 */ /* 0x000ee20000300800 */
[----:B------:R-:W-:-:S03]  /*4a910*/  MOV R26, R83 ;  /* 0x00000053001a7202 */ /* 0x000fc60000000f00 */
[----:B------:R-:W3:Y:S01]  /*4a920*/  LDL.LU R75, [R1+0x147c] ;  /* 0x00147c00014b7983 */ /* 0x000ee20000300800 */
        /* <DEDUP_REMOVED lines=52> */
[----:B------:R-:W-:Y:S04]  /*4ac70*/  LDS R216, [R161+0x8180] ;  /* 0x00818000a1d87984 */ /* 0x000fe80000000800 */
[----:B------:R-:W-:Y:S04]  /*4ac80*/  LDS R218, [R161+0xa180] ;  /* 0x00a18000a1da7984 */ /* 0x000fe80000000800 */
[----:B------:R-:W-:Y:S04]  /*4ac90*/  LDS R217, [R189+0x8180] ;  /* 0x00818000bdd97984 */ /* 0x000fe80000000800 */
[----:B------:R-:W1:Y:S01]  /*4aca0*/  LDS R219, [R189+0xa180] ;  /* 0x00a18000bddb7984 */ /* 0x000e620000000800 */
[C---:B--2---:R-:W-:Y:S08]  /*4acb0*/  HMMA.1688.F32.TF32 R104, R240.reuse, R8, R96 ;  /* 0x00000008f068723c */ /* 0x044ff00000081060 */
[C---:B------:R-:W-:Y:S08]  /*4acc0*/  HMMA.1688.F32.TF32 R96, R240.reuse, R16, R88 ;  /* 0x00000010f060723c */ /* 0x040ff00000081058 */
[C---:B---3--:R-:W-:Y:S08]  /*4acd0*/  HMMA.1688.F32.TF32 R108, R240.reuse, R4, R100 ;  /* 0x00000004f06c723c */ /* 0x048ff00000081064 */
[C---:B-----5:R-:W-:Y:S08]  /*4ace0*/  HMMA.1688.F32.TF32 R88, R240.reuse, R24, R80 ;  /* 0x00000018f058723c */ /* 0x060ff00000081050 */
[C---:B----4-:R-:W-:Y:S08]  /*4acf0*/  HMMA.1688.F32.TF32 R100, R240.reuse, R12, R92 ;  /* 0x0000000cf064723c */ /* 0x050ff0000008105c */
[C---:B------:R-:W-:Y:S08]  /*4ad00*/  HMMA.1688.F32.TF32 R92, R240.reuse, R20, R84 ;  /* 0x00000014f05c723c */ /* 0x040ff00000081054 */
[C---:B------:R-:W-:Y:S08]  /*4ad10*/  HMMA.1688.F32.TF32 R84, R240.reuse, R28, R76 ;  /* 0x0000001cf054723c */ /* 0x040ff0000008104c */
[C---:B------:R-:W-:Y:S01]  /*4ad20*/  HMMA.1688.F32.TF32 R80, R240.reuse, R32, R72 ;  /* 0x00000020f050723c */ /* 0x040fe20000081048 */
[----:B------:R-:W-:Y:S07]  /*4ad30*/  STL.64 [R1+0x7b0], R108 ;  /* 0x0007b06c01007387 */ /* 0x000fee0000100a00 */
[C---:B------:R-:W-:Y:S01]  /*4ad40*/  HMMA.1688.F32.TF32 R76, R240.reuse, R36, R68 ;  /* 0x00000024f04c723c */ /* 0x040fe20000081044 */
[----:B------:R-:W-:Y:S07]  /*4ad50*/  STL.64 [R1+0x7b8], R110 ;  /* 0x0007b86e01007387 */ /* 0x000fee0000100a00 */
[C---:B------:R-:W-:Y:S01]  /*4ad60*/  HMMA.1688.F32.TF32 R72, R240.reuse, R40, R220 ;  /* 0x00000028f048723c */ /* 0x040fe200000810dc */
        /* <DEDUP_REMOVED lines=18> */
[----:B------:R2:W-:Y:S02]  /*4ae90*/  STL.64 [R1+0xa38], R74 ;  /* 0x000a384a01007387 */ /* 0x0005e40000100a00 */
[----:B--2---:R-:W-:Y:S01]  /*4aea0*/  HMMA.1688.F32.TF32 R72, R240, R48, R228 ;  /* 0x00000030f048723c */ /* 0x004fe200000810e4 */
[----:B------:R-:W-:Y:S01]  /*4aeb0*/  IMAD.MOV.U32 R66, RZ, RZ, R68 ;  /* 0x000000ffff427224 */ /* 0x000fe200078e0044 */
[----:B------:R-:W-:Y:S01]  /*4aec0*/  MOV R54, R70 ;  /* 0x0000004600367202 */ /* 0x000fe20000000f00 */
[----:B------:R-:W-:-:S02]  /*4aed0*/  IMAD.MOV.U32 R58, RZ, RZ, R69 ;  /* 0x000000ffff3a7224 */ /* 0x000fc400078e0045 */
[----:B------:R-:W-:-:S03]  /*4aee0*/  IMAD.MOV.U32 R50, RZ, RZ, R71 ;  /* 0x000000ffff327224 */ /* 0x000fc600078e0047 */
[C---:B------:R-:W-:Y:S02]  /*4aef0*/  HMMA.1688.F32.TF32 R68, R240.reuse, R52, R232 ;  /* 0x00000034f044723c */ /* 0x040fe400000810e8 */
[----:B------:R-:W-:Y:S04]  /*4af00*/  STL [R1+0x4a7c], R50 ;  /* 0x004a7c3201007387 */ /* 0x000fe80000100800 */
[----:B------:R-:W-:Y:S04]  /*4af10*/  STL [R1+0x4a78], R54 ;  /* 0x004a783601007387 */ /* 0x000fe80000100800 */
[----:B------:R-:W-:Y:S04]  /*4af20*/  STL [R1+0x4a74], R58 ;  /* 0x004a743a01007387 */ /* 0x000fe80000100800 */
[----:B------:R-:W-:Y:S04]  /*4af30*/  STL [R1+0x4a70], R66 ;  /* 0x004a704201007387 */ /* 0x000fe80000100800 */
[----:B------:R-:W-:Y:S04]  /*4af40*/  STL.64 [R1+0xa10], R72 ;  /* 0x000a104801007387 */ /* 0x000fe80000100a00 */
[----:B------:R2:W-:Y:S02]  /*4af50*/  STL.64 [R1+0xa18], R74 ;  /* 0x000a184a01007387 */ /* 0x0005e40000100a00 */
[----:B--2---:R-:W-:Y:S01]  /*4af60*/  HMMA.1688.F32.TF32 R72, R240, R56, R244 ;  /* 0x00000038f048723c */ /* 0x004fe200000810f4 */
[----:B------:R-:W-:-:S02]  /*4af70*/  IMAD.MOV.U32 R66, RZ, RZ, R71 ;  /* 0x000000ffff427224 */ /* 0x000fc400078e0047 */
[----:B------:R-:W-:Y:S01]  /*4af80*/  IMAD.MOV.U32 R58, RZ, RZ, R70 ;  /* 0x000000ffff3a7224 */ /* 0x000fe200078e0046 */
[----:B------:R-:W-:Y:S01]  /*4af90*/  MOV R54, R69 ;  /* 0x0000004500367202 */ /* 0x000fe20000000f00 */
[----:B------:R-:W-:Y:S01]  /*4afa0*/  IMAD.MOV.U32 R50, RZ, RZ, R68 ;  /* 0x000000ffff327224 */ /* 0x000fe200078e0044 */
[----:B------:R-:W-:Y:S04]  /*4afb0*/  STL [R1+0x4a8c], R66 ;  /* 0x004a8c4201007387 */ /* 0x000fe80000100800 */
[----:B------:R-:W-:Y:S01]  /*4afc0*/  STL [R1+0x4a88], R58 ;  /* 0x004a883a01007387 */ /* 0x000fe20000100800 */
[----:B------:R-:W-:Y:S03]  /*4afd0*/  HMMA.1688.F32.TF32 R68, R240, R60, R248 ;  /* 0x0000003cf044723c */ /* 0x000fe600000810f8 */
[----:B------:R-:W-:Y:S04]  /*4afe0*/  STL [R1+0x4a84], R50 ;  /* 0x004a843201007387 */ /* 0x000fe80000100800 */
[----:B------:R-:W-:Y:S05]  /*4aff0*/  STL [R1+0x4a80], R54 ;  /* 0x004a803601007387 */ /* 0x000fea0000100800 */
[----:B------:R2:W-:Y:S04]  /*4b000*/  STL.64 [R1+0x9f0], R72 ;  /* 0x0009f04801007387 */ /* 0x0005e80000100a00 */
[----:B------:R3:W-:Y:S04]  /*4b010*/  STL.64 [R1+0x9f8], R74 ;  /* 0x0009f84a01007387 */ /* 0x0007e80000100a00 */
        /* <DEDUP_REMOVED lines=25> */
[----:B--2---:R-:W2:Y:S01]  /*4b1b0*/  LDL.LU R72, [R1+0xec0] ;  /* 0x000ec00001487983 */ /* 0x004ea20000300800 */
[----:B------:R-:W-:-:S03]  /*4b1c0*/  IMAD.MOV.U32 R46, RZ, RZ, R69 ;  /* 0x000000ffff2e7224 */ /* 0x000fc600078e0045 */
[----:B------:R-:W2:Y:S01]  /*4b1d0*/  LDL.LU R73, [R1+0xec4] ;  /* 0x000ec40001497983 */ /* 0x000ea20000300800 */
[----:B------:R-:W-:-:S03]  /*4b1e0*/  IMAD.MOV.U32 R47, RZ, RZ, R70 ;  /* 0x000000ffff2f7224 */ /* 0x000fc600078e0046 */
[----:B---3--:R-:W2:Y:S01]  /*4b1f0*/  LDL.LU R74, [R1+0xec8] ;  /* 0x000ec800014a7983 */ /* 0x008ea20000300800 */
[----:B------:R-:W-:-:S03]  /*4b200*/  MOV R55, R71 ;  /* 0x0000004700377202 */ /* 0x000fc60000000f00 */
        /* <DEDUP_REMOVED lines=13> */
[----:B------:R1:W-:Y:S04]  /*4b2e0*/  STL [R1+0x4a9c], R55 ;  /* 0x004a9c3701007387 */ /* 0x0003e80000100800 */
[----:B------:R1:W-:Y:S04]  /*4b2f0*/  STL [R1+0x4a98], R47 ;  /* 0x004a982f01007387 */ /* 0x0003e80000100800 */
[----:B------:R1:W-:Y:S04]  /*4b300*/  STL [R1+0x4a94], R46 ;  /* 0x004a942e01007387 */ /* 0x0003e80000100800 */
[----:B------:R1:W-:Y:S01]  /*4b310*/  STL [R1+0x4a90], R51 ;  /* 0x004a903301007387 */ /* 0x0003e20000100800 */
[----:B----4-:R-:W-:Y:S03]  /*4b320*/  HMMA.1688.F32.TF32 R80, R240, R64, R80 ;  /* 0x00000040f050723c */ /* 0x010fe60000081050 */
[----:B------:R-:W-:Y:S04]  /*4b330*/  LDS R240, [R161+0x8200] ;  /* 0x00820000a1f07984 */ /* 0x000fe80000000800 */
[----:B------:R-:W-:Y:S04]  /*4b340*/  LDS R242, [R161+0xa200] ;  /* 0x00a20000a1f27984 */ /* 0x000fe80000000800 */
[----:B------:R-:W-:Y:S04]  /*4b350*/  LDS R241, [R189+0x8200] ;  /* 0x00820000bdf17984 */ /* 0x000fe80000000800 */
[----:B------:R-:W4:Y:S01]  /*4b360*/  LDS R243, [R189+0xa200] ;  /* 0x00a20000bdf37984 */ /* 0x000f220000000800 */
[----:B-----5:R-:W-:Y:S08]  /*4b370*/  HMMA.1688.F32.TF32 R76, R236, R4, R76 ;  /* 0x00000004ec4c723c */ /* 0x020ff0000008104c */
[----:B------:R-:W-:Y:S01]  /*4b380*/  IMAD.MOV.U32 R54, RZ, RZ, R83 ;  /* 0x000000ffff367224 */ /* 0x000fe200078e0053 */
[----:B------:R-:W-:Y:S01]  /*4b390*/  MOV R50, R82 ;  /* 0x0000005200327202 */ /* 0x000fe20000000f00 */
[----:B------:R-:W-:-:S02]  /*4b3a0*/  IMAD.MOV.U32 R66, RZ, RZ, R80 ;  /* 0x000000ffff427224 */ /* 0x000fc400078e0050 */
[----:B------:R-:W-:Y:S01]  /*4b3b0*/  IMAD.MOV.U32 R58, RZ, RZ, R81 ;  /* 0x000000ffff3a7224 */ /* 0x000fe200078e0051 */
[----:B------:R5:W-:Y:S04]  /*4b3c0*/  STL [R1+0x4aac], R54 ;  /* 0x004aac3601007387 */ /* 0x000be80000100800 */
[----:B------:R1:W-:Y:S01]  /*4b3d0*/  STL [R1+0x4aa8], R50 ;  /* 0x004aa83201007387 */ /* 0x0003e20000100800 */
[C---:B--2---:R-:W-:Y:S08]  /*4b3e0*/  HMMA.1688.F32.TF32 R72, R236.reuse, R8, R72 ;  /* 0x00000008ec48723c */ /* 0x044ff00000081048 */
[----:B---3--:R-:W-:Y:S01]  /*4b3f0*/  HMMA.1688.F32.TF32 R68, R236, R12, R68 ;  /* 0x0000000cec44723c */ /* 0x008fe20000081044 */
[----:B-1----:R-:W-:Y:S01]  /*4b400*/  IMAD.MOV.U32 R55, RZ, RZ, R76 ;  /* 0x000000ffff377224 */ /* 0x002fe200078e004c */
[----:B------:R-:W-:Y:S01]  /*4b410*/  MOV R47, R77 ;  /* 0x0000004d002f7202 */ /* 0x000fe20000000f00 */
[----:B------:R-:W-:Y:S01]  /*4b420*/  IMAD.MOV.U32 R46, RZ, RZ, R78 ;  /* 0x000000ffff2e7224 */ /* 0x000fe200078e004e */
[----:B------:R1:W-:Y:S01]  /*4b430*/  STL [R1+0x4aa4], R66 ;  /* 0x004aa44201007387 */ /* 0x0003e20000100800 */
[----:B------:R-:W-:-:S03]  /*4b440*/  IMAD.MOV.U32 R51, RZ, RZ, R79 ;  /* 0x000000ffff337224 */ /* 0x000fc600078e004f */
[----:B------:R2:W-:Y:S08]  /*4b450*/  STL [R1+0x4aa0], R58 ;  /* 0x004aa03a01007387 */ /* 0x0005f00000100800 */
[----:B-----5:R-:W-:Y:S01]  /*4b460*/  MOV R54, R72 ;  /* 0x0000004800367202 */ /* 0x020fe20000000f00 */
[----:B------:R-:W-:Y:S02]  /*4b470*/  IMAD.MOV.U32 R50, RZ, RZ, R73 ;  /* 0x000000ffff327224 */ /* 0x000fe400078e0049 */
[----:B-1----:R-:W-:Y:S01]  /*4b480*/  IMAD.MOV.U32 R66, RZ, RZ, R74 ;  /* 0x000000ffff427224 */ /* 0x002fe200078e004a */
[----:B------:R-:W-:Y:S01]  /*4b490*/  HMMA.1688.F32.TF32 R76, R236, R16, R220 ;  /* 0x00000010ec4c723c */ /* 0x000fe200000810dc */
[----:B--2---:R-:W-:-:S07]  /*4b4a0*/  MOV R58, R75 ;  /* 0x0000004b003a7202 */ /* 0x004fce0000000f00 */
[----:B------:R-:W-:Y:S01]  /*4b4b0*/  HMMA.1688.F32.TF32 R72, R236, R20, R224 ;  /* 0x00000014ec48723c */ /* 0x000fe200000810e0 */
[----:B------:R-:W-:Y:S01]  /*4b4c0*/  IMAD.MOV.U32 R59, RZ, RZ, R68 ;  /* 0x000000ffff3b7224 */ /* 0x000fe200078e0044 */
[----:B------:R-:W-:Y:S01]  /*4b4d0*/  MOV R63, R70 ;  /* 0x00000046003f7202 */ /* 0x000fe20000000f00 */
[----:B------:R-:W-:Y:S02]  /*4b4e0*/  IMAD.MOV.U32 R62, RZ, RZ, R69 ;  /* 0x000000ffff3e7224 */ /* 0x000fe400078e0045 */
[----:B------:R-:W-:-:S03]  /*4b4f0*/  IMAD.MOV.U32 R67, RZ, RZ, R71 ;  /* 0x000000ffff437224 */ /* 0x000fc600078e0047 */
[C---:B------:R-:W-:Y:S07]  /*4b500*/  HMMA.1688.F32.TF32 R68, R236.reuse, R24, R228 ;  /* 0x00000018ec44723c */ /* 0x040fee00000810e4 */
        /* <DEDUP_REMOVED lines=8> */
[-C--:B-1----:R-:W-:Y:S07]  /*4b590*/  HMMA.1688.F32.TF32 R68, R236, R36.reuse, R248 ;  /* 0x00000024ec44723c */ /* 0x082fee00000810f8 */
[----:B------:R-:W-:Y:S04]  /*4b5a0*/  STL.64 [R1+0xa70], R76 ;  /* 0x000a704c01007387 */ /* 0x000fe80000100a00 */
[----:B------:R-:W-:Y:S04]  /*4b5b0*/  STL.64 [R1+0xa78], R78 ;  /* 0x000a784e01007387 */ /* 0x000fe80000100a00 */
[----:B------:R-:W2:Y:S04]  /*4b5c0*/  LDL.LU R244, [R1+0x13a0] ;  /* 0x0013a00001f47983 */ /* 0x000ea80000300800 */
[----:B------:R1:W-:Y:S04]  /*4b5d0*/  STL.64 [R1+0xa60], R72 ;  /* 0x000a604801007387 */ /* 0x0003e80000100a00 */
[----:B------:R3:W-:Y:S04]  /*4b5e0*/  STL.64 [R1+0xa68], R74 ;  /* 0x000a684a01007387 */ /* 0x0007e80000100a00 */
        /* <DEDUP_REMOVED lines=17> */
[----:B-1----:R-:W2:Y:S04]  /*4b700*/  LDL.LU R72, [R1+0x130] ;  /* 0x0001300001487983 */ /* 0x002ea80000300800 */
[----:B------:R-:W2:Y:S04]  /*4b710*/  LDL.LU R73, [R1+0x134] ;  /* 0x0001340001497983 */ /* 0x000ea80000300800 */
[----:B---3--:R-:W2:Y:S04]  /*4b720*/  LDL.LU R74, [R1+0x138] ;  /* 0x00013800014a7983 */ /* 0x008ea80000300800 */
        /* <DEDUP_REMOVED lines=61> */
[----:B-----5:R-:W5:Y:S04]  /*4bb00*/  LDL.LU R68, [R1+0x13f0] ;  /* 0x0013f00001447983 */ /* 0x020f680000300800 */
        /* <DEDUP_REMOVED lines=11> */
[C---:B--2---:R-:W-:Y:S08]  /*4bbc0*/  HMMA.1688.F32.TF32 R72, R216.reuse, R36, R72 ;  /* 0x00000024d848723c */ /* 0x044ff00000081048 */
[C---:B---3--:R-:W-:Y:S08]  /*4bbd0*/  HMMA.1688.F32.TF32 R80, R216.reuse, R28, R80 ;  /* 0x0000001cd850723c */ /* 0x048ff00000081050 */
[C---:B----4-:R-:W-:Y:S08]  /*4bbe0*/  HMMA.1688.F32.TF32 R84, R216.reuse, R24, R84 ;  /* 0x00000018d854723c */ /* 0x050ff00000081054 */
[C---:B------:R-:W-:Y:S08]  /*4bbf0*/  HMMA.1688.F32.TF32 R96, R216.reuse, R12, R96 ;  /* 0x0000000cd860723c */ /* 0x040ff00000081060 */
[C---:B------:R-:W-:Y:S08]  /*4bc00*/  HMMA.1688.F32.TF32 R100, R216.reuse, R8, R100 ;  /* 0x00000008d864723c */ /* 0x040ff00000081064 */
[----:B------:R-:W-:Y:S08]  /*4bc10*/  HMMA.1688.F32.TF32 R104, R216, R4, R104 ;  /* 0x00000004d868723c */ /* 0x000ff00000081068 */
[C---:B------:R-:W-:Y:S08]  /*4bc20*/  HMMA.1688.F32.TF32 R112, R236.reuse, R60, R112 ;  /* 0x0000003cec70723c */ /* 0x040ff00000081070 */
[C---:B------:R-:W-:Y:S08]  /*4bc30*/  HMMA.1688.F32.TF32 R116, R236.reuse, R56, R116 ;  /* 0x00000038ec74723c */ /* 0x040ff00000081074 */
[C---:B------:R-:W-:Y:S08]  /*4bc40*/  HMMA.1688.F32.TF32 R120, R236.reuse, R52, R120 ;  /* 0x00000034ec78723c */ /* 0x040ff00000081078 */
[C---:B------:R-:W-:Y:S08]  /*4bc50*/  HMMA.1688.F32.TF32 R128, R236.reuse, R44, R128 ;  /* 0x0000002cec80723c */ /* 0x040ff00000081080 */
[C---:B------:R-:W-:Y:S08]  /*4bc60*/  HMMA.1688.F32.TF32 R132, R236.reuse, R40, R132 ;  /* 0x00000028ec84723c */ /* 0x040ff00000081084 */
[C---:B------:R-:W-:Y:S08]  /*4bc70*/  HMMA.1688.F32.TF32 R124, R236.reuse, R48, R124 ;  /* 0x00000030ec7c723c */ /* 0x040ff0000008107c */
[----:B------:R-:W-:Y:S07]  /*4bc80*/  HMMA.1688.F32.TF32 R108, R236, R64, R108 ;  /* 0x00000040ec6c723c */ /* 0x000fee000008106c */
[----:B------:R-:W-:Y:S04]  /*4bc90*/  STL.64 [R1+0xb70], R132 ;  /* 0x000b708401007387 */ /* 0x000fe80000100a00 */
[----:B------:R-:W-:Y:S04]  /*4bca0*/  STL.64 [R1+0xb78], R134 ;  /* 0x000b788601007387 */ /* 0x000fe80000100a00 */
[----:B------:R-:W-:Y:S01]  /*4bcb0*/  STL.64 [R1+0xb60], R128 ;  /* 0x000b608001007387 */ /* 0x000fe20000100a00 */
[C---:B------:R-:W-:Y:S03]  /*4bcc0*/  HMMA.1688.F32.TF32 R92, R216.reuse, R16, R92 ;  /* 0x00000010d85c723c */ /* 0x040fe6000008105c */
        /* <DEDUP_REMOVED lines=49> */
[----:B--2---:R-:W-:Y:S01]  /*4bfe0*/  HMMA.1688.F32.TF32 R68, R216, R64, R248 ;  /* 0x00000040d844723c */ /* 0x004fe200000810f8 */
[----:B------:R-:W-:Y:S04]  /*4bff0*/  LDS R216, [R161+0x8300] ;  /* 0x00830000a1d87984 */ /* 0x000fe80000000800 */
[----:B------:R-:W-:Y:S04]  /*4c000*/  LDS R218, [R161+0xa300] ;  /* 0x00a30000a1da7984 */ /* 0x000fe80000000800 */
[----:B------:R-:W-:Y:S04]  /*4c010*/  STL.64 [R1+0xd30], R76 ;  /* 0x000d304c01007387 */ /* 0x000fe80000100a00 */
        /* <DEDUP_REMOVED lines=105> */
[----:B------:R-:W5:Y:S04]  /*4c6b0*/  LDL.LU R104, [R1] ;  /* 0x0000000001687983 */ /* 0x000f680000300800 */
[----:B------:R-:W5:Y:S04]  /*4c6c0*/  LDL.LU R105, [R1+0x4] ;  /* 0x0000040001697983 */ /* 0x000f680000300800 */
[----:B------:R-:W5:Y:S04]  /*4c6d0*/  LDL.LU R106, [R1+0x8] ;  /* 0x00000800016a7983 */ /* 0x000f680000300800 */
[----:B------:R-:W5:Y:S04]  /*4c6e0*/  LDL.LU R107, [R1+0xc] ;  /* 0x00000c00016b7983 */ /* 0x000f680000300800 */
[----:B------:R-:W-:Y:S04]  /*4c6f0*/  LDS R217, [R189+0x8300] ;  /* 0x00830000bdd97984 */ /* 0x000fe80000000800 */
[----:B------:R-:W1:Y:S01]  /*4c700*/  LDS R219, [R189+0xa300] ;  /* 0x00a30000bddb7984 */ /* 0x000e620000000800 */
[C---:B----4-:R-:W-:Y:S08]  /*4c710*/  HMMA.1688.F32.TF32 R76, R240.reuse, R56, R76 ;  /* 0x00000038f04c723c */ /* 0x050ff0000008104c */
[C---:B--2---:R-:W-:Y:S08]  /*4c720*/  HMMA.1688.F32.TF32 R80, R240.reuse, R52, R80 ;  /* 0x00000034f050723c */ /* 0x044ff00000081050 */
[C---:B---3--:R-:W-:Y:S08]  /*4c730*/  HMMA.1688.F32.TF32 R84, R240.reuse, R48, R84 ;  /* 0x00000030f054723c */ /* 0x048ff00000081054 */
        /* <DEDUP_REMOVED lines=16> */
[----:B------:R3:W-:Y:S01]  /*4c840*/  STL.64 [R1+0xdb8], R142 ;  /* 0x000db88e01007387 */ /* 0x0007e20000100a00 */
[C---:B------:R-:W-:Y:S03]  /*4c850*/  HMMA.1688.F32.TF32 R88, R240.reuse, R44, R88 ;  /* 0x0000002cf058723c */ /* 0x040fe60000081058 */
[----:B---3--:R-:W3:Y:S04]  /*4c860*/  LDL.LU.64 R142, [R1+0x4db8] ;  /* 0x004db800018e7983 */ /* 0x008ee80000300a00 */
[----:B------:R-:W3:Y:S04]  /*4c870*/  LDL.LU.64 R140, [R1+0x4db0] ;  /* 0x004db000018c7983 */ /* 0x000ee80000300a00 */
[----:B------:R-:W-:Y:S04]  /*4c880*/  STL.64 [R1+0xdd0], R136 ;  /* 0x000dd08801007387 */ /* 0x000fe80000100a00 */
[----:B------:R4:W-:Y:S04]  /*4c890*/  STL.64 [R1+0xdd8], R138 ;  /* 0x000dd88a01007387 */ /* 0x0009e80000100a00 */
[----:B----4-:R-:W4:Y:S04]  /*4c8a0*/  LDL.LU.64 R138, [R1+0x4da8] ;  /* 0x004da800018a7983 */ /* 0x010f280000300a00 */
[----:B------:R-:W4:Y:S04]  /*4c8b0*/  LDL.LU.64 R136, [R1+0x4da0] ;  /* 0x004da00001887983 */ /* 0x000f280000300a00 */
        /* <DEDUP_REMOVED lines=9> */
[----:B------:R1:W-:Y:S01]  /*4c950*/  STL.64 [R1+0xe48], R126 ;  /* 0x000e487e01007387 */ /* 0x0003e20000100a00 */
[C---:B------:R-:W-:Y:S03]  /*4c960*/  HMMA.1688.F32.TF32 R72, R240.reuse, R60, R72 ;  /* 0x0000003cf048723c */ /* 0x040fe60000081048 */
[----:B-1----:R-:W2:Y:S04]  /*4c970*/  LDL.LU.64 R126, [R1+0x4d78] ;  /* 0x004d7800017e7983 */ /* 0x002ea80000300a00 */
[----:B------:R-:W2:Y:S04]  /*4c980*/  LDL.LU.64 R124, [R1+0x4d70] ;  /* 0x004d7000017c7983 */ /* 0x000ea80000300a00 */
[----:B------:R-:W-:Y:S04]  /*4c990*/  STL.64 [R1+0xe60], R120 ;  /* 0x000e607801007387 */ /* 0x000fe80000100a00 */
[----:B------:R1:W-:Y:S04]  /*4c9a0*/  STL.64 [R1+0xe68], R122 ;  /* 0x000e687a01007387 */ /* 0x0003e80000100a00 */
[----:B-1----:R-:W2:Y:S04]  /*4c9b0*/  LDL.LU.64 R122, [R1+0x4d68] ;  /* 0x004d6800017a7983 */ /* 0x002ea80000300a00 */
[----:B------:R-:W2:Y:S04]  /*4c9c0*/  LDL.LU.64 R120, [R1+0x4d60] ;  /* 0x004d600001787983 */ /* 0x000ea80000300a00 */
[----:B------:R-:W-:Y:S04]  /*4c9d0*/  STL.64 [R1+0xe80], R96 ;  /* 0x000e806001007387 */ /* 0x000fe80000100a00 */
[----:B------:R1:W-:Y:S01]  /*4c9e0*/  STL.64 [R1+0xe88], R98 ;  /* 0x000e886201007387 */ /* 0x0003e20000100a00 */
[----:B------:R-:W-:Y:S03]  /*4c9f0*/  HMMA.1688.F32.TF32 R240, R240, R64, R68 ;  /* 0x00000040f0f0723c */ /* 0x000fe60000081044 */
        /* <DEDUP_REMOVED lines=34> */
[----:B------:R-:W2:Y:S04]  /*4cc20*/  LDL.LU.64 R70, [R1+0x4cd8] ;  /* 0x004cd80001467983 */ /* 0x000ea80000300a00 */
[----:B------:R-:W2:Y:S04]  /*4cc30*/  LDL.LU.64 R68, [R1+0x4cd0] ;  /* 0x004cd00001447983 */ /* 0x000ea80000300a00 */
[----:B------:R1:W-:Y:S04]  /*4cc40*/  STL.64 [R1+0xe70], R240 ;  /* 0x000e70f001007387 */ /* 0x0003e80000100a00 */
[----:B------:R3:W-:Y:S01]  /*4cc50*/  STL.64 [R1+0xe78], R242 ;  /* 0x000e78f201007387 */ /* 0x0007e20000100a00 */
[C---:B------:R-:W-:Y:S03]  /*4cc60*/  HMMA.1688.F32.TF32 R244, R236.reuse, R20, R244 ;  /* 0x00000014ecf4723c */ /* 0x040fe600000810f4 */
[----:B-1----:R-:W2:Y:S04]  /*4cc70*/  LDL.LU R240, [R1+0x40] ;  /* 0x0000400001f07983 */ /* 0x002ea80000300800 */
[----:B------:R-:W2:Y:S04]  /*4cc80*/  LDL.LU R241, [R1+0x44] ;  /* 0x0000440001f17983 */ /* 0x000ea80000300800 */
[----:B---3--:R-:W2:Y:S04]  /*4cc90*/  LDL.LU R242, [R1+0x48] ;  /* 0x0000480001f27983 */ /* 0x008ea80000300800 */
[----:B------:R-:W2:Y:S01]  /*4cca0*/  LDL.LU R243, [R1+0x4c] ;  /* 0x00004c0001f37983 */ /* 0x000ea20000300800 */
[C---:B------:R-:W-:Y:S03]  /*4ccb0*/  HMMA.1688.F32.TF32 R248, R236.reuse, R24, R248 ;  /* 0x00000018ecf8723c */ /* 0x040fe600000810f8 */
[----:B------:R-:W-:Y:S04]  /*4ccc0*/  STL.64 [R1+0xe50], R220 ;  /* 0x000e50dc01007387 */ /* 0x000fe80000100a00 */
[----:B------:R1:W-:Y:S04]  /*4ccd0*/  STL.64 [R1+0xe58], R222 ;  /* 0x000e58de01007387 */ /* 0x0003e80000100a00 */
[----:B-1----:R-:W3:Y:S04]  /*4cce0*/  LDL.LU.64 R222, [R1+0x4cc8] ;  /* 0x004cc80001de7983 */ /* 0x002ee80000300a00 */
[----:B------:R-:W3:Y:S04]  /*4ccf0*/  LDL.LU.64 R220, [R1+0x4cc0] ;  /* 0x004cc00001dc7983 */ /* 0x000ee80000300a00 */
        /* <DEDUP_REMOVED lines=14> */
[----:B-1----:R-:W4:Y:S04]  /*4cde0*/  LDL.LU.64 R246, [R1+0x4c88] ;  /* 0x004c880001f67983 */ /* 0x002f280000300a00 */
[----:B------:R-:W4:Y:S04]  /*4cdf0*/  LDL.LU.64 R244, [R1+0x4c80] ;  /* 0x004c800001f47983 */ /* 0x000f280000300a00 */
[----:B------:R-:W-:Y:S04]  /*4ce00*/  STL.64 [R1+0xdc0], R248 ;  /* 0x000dc0f801007387 */ /* 0x000fe80000100a00 */
[----:B------:R1:W-:Y:S04]  /*4ce10*/  STL.64 [R1+0xdc8], R250 ;  /* 0x000dc8fa01007387 */ /* 0x0003e80000100a00 */
[----:B-1----:R-:W5:Y:S04]  /*4ce20*/  LDL.LU.64 R250, [R1+0x4c78] ;  /* 0x004c780001fa7983 */ /* 0x002f680000300a00 */
[----:B------:R-:W5:Y:S01]  /*4ce30*/  LDL.LU.64 R248, [R1+0x4c70] ;  /* 0x004c700001f87983 */ /* 0x000f620000300a00 */
[C---:B--2---:R-:W-:Y:S11]  /*4ce40*/  HMMA.1688.F32.TF32 R240, R236.reuse, R28, R240 ;  /* 0x0000001cecf0723c */ /* 0x044ff600000810f0 */
[----:B------:R-:W-:Y:S11]  /*4ce50*/  @!UPT UIADD3 URZ, URZ, URZ, URZ ;  /* 0x0000003f3f3ff290 */ /* 0x000ff6000fffe03f */
[----:B------:R-:W-:Y:S01]  /*4ce60*/  @!UPT UIADD3 URZ, URZ, URZ, URZ ;  /* 0x0000003f3f3ff290 */ /* 0x000fe2000fffe03f */
[----:B------:R-:W-:Y:S04]  /*4ce70*/  STL.64 [R1+0xda0], R240 ;  /* 0x000da0f001007387 */ /* 0x000fe80000100a00 */
[----:B------:R1:W-:Y:S02]  /*4ce80*/  STL.64 [R1+0xda8], R242 ;  /* 0x000da8f201007387 */ /* 0x0003e40000100a00 */
[C---:B-1----:R-:W-:Y:S08]  /*4ce90*/  HMMA.1688.F32.TF32 R240, R236.reuse, R32, R116 ;  /* 0x00000020ecf0723c */ /* 0x042ff00000081074 */
        /* <DEDUP_REMOVED lines=11> */
[C---:B---3--:R-:W-:Y:S08]  /*4cf50*/  HMMA.1688.F32.TF32 R108, R236.reuse, R56, R232 ;  /* 0x00000038ec6c723c */ /* 0x048ff000000810e8 */
[C---:B----4-:R-:W-:Y:S08]  /*4cf60*/  HMMA.1688.F32.TF32 R112, R236.reuse, R52, R244 ;  /* 0x00000034ec70723c */ /* 0x050ff000000810f4 */
[C---:B-----5:R-:W-:Y:S11]  /*4cf70*/  HMMA.1688.F32.TF32 R104, R236.reuse, R48, R248 ;  /* 0x00000030ec68723c */ /* 0x060ff600000810f8 */
[----:B------:R-:W-:Y:S11]  /*4cf80*/  @!UPT UIADD3 URZ, URZ, URZ, URZ ;  /* 0x0000003f3f3ff290 */ /* 0x000ff6000fffe03f */
[----:B------:R-:W-:Y:S01]  /*4cf90*/  @!UPT UIADD3 URZ, URZ, URZ, URZ ;  /* 0x0000003f3f3ff290 */ /* 0x000fe2000fffe03f */
[----:B------:R-:W-:Y:S04]  /*4cfa0*/  STL.64 [R1+0xd00], R104 ;  /* 0x000d006801007387 */ /* 0x000fe80000100a00 */
[----:B------:R1:W-:Y:S02]  /*4cfb0*/  STL.64 [R1+0xd08], R106 ;  /* 0x000d086a01007387 */ /* 0x0003e40000100a00 */
[C---:B-1----:R-:W-:Y:S02]  /*4cfc0*/  HMMA.1688.F32.TF32 R104, R236.reuse, R60, R228 ;  /* 0x0000003cec68723c */ /* 0x042fe400000810e4 */
[----:B------:R-:W-:Y:S04]  /*4cfd0*/  STL.64 [R1+0xce0], R112 ;  /* 0x000ce07001007387 */ /* 0x000fe80000100a00 */
[----:B------:R1:W-:Y:S04]  /*4cfe0*/  STL.64 [R1+0xce8], R114 ;  /* 0x000ce87201007387 */ /* 0x0003e80000100a00 */
[----:B------:R-:W-:Y:S04]  /*4cff0*/  STL.64 [R1+0xcc0], R108 ;  /* 0x000cc06c01007387 */ /* 0x000fe80000100a00 */
[----:B------:R2:W-:Y:S01]  /*4d000*/  STL.64 [R1+0xcc8], R110 ;  /* 0x000cc86e01007387 */ /* 0x0005e20000100a00 */
[----:B-1----:R-:W-:Y:S08]  /*4d010*/  HMMA.1688.F32.TF32 R112, R236, R64, R224 ;  /* 0x00000040ec70723c */ /* 0x002ff000000810e0 */
[----:B------:R-:W-:Y:S01]  /*4d020*/  STL.64 [R1+0xca0], R104 ;  /* 0x000ca06801007387 */ /* 0x000fe20000100a00 */
[C---:B--2---:R-:W-:Y:S03]  /*4d030*/  HMMA.1688.F32.TF32 R108, R216.reuse, R4, R220 ;  /* 0x00000004d86c723c */ /* 0x044fe600000810dc */
[----:B------:R1:W-:Y:S05]  /*4d040*/  STL.64 [R1+0xca8], R106 ;  /* 0x000ca86a01007387 */ /* 0x0003ea0000100a00 */
[C---:B------:R-:W-:Y:S08]  /*4d050*/  HMMA.1688.F32.TF32 R72, R216.reuse, R12, R72 ;  /* 0x0000000cd848723c */ /* 0x040ff00000081048 */
[C---:B-1----:R-:W-:Y:S01]  /*4d060*/  HMMA.1688.F32.TF32 R104, R216.reuse, R8, R68 ;  /* 0x00000008d868723c */ /* 0x042fe20000081044 */
[----:B------:R-:W-:Y:S04]  /*4d070*/  STL.64 [R1+0xc70], R112 ;  /* 0x000c707001007387 */ /* 0x000fe80000100a00 */
[----:B------:R-:W-:Y:S04]  /*4d080*/  STL.64 [R1+0xc78], R114 ;  /* 0x000c787201007387 */ /* 0x000fe80000100a00 */
[----:B------:R-:W-:Y:S01]  /*4d090*/  STL.64 [R1+0xc60], R108 ;  /* 0x000c606c01007387 */ /* 0x000fe20000100a00 */
[----:B------:R-:W-:Y:S03]  /*4d0a0*/  HMMA.1688.F32.TF32 R76, R216, R16, R76 ;  /* 0x00000010d84c723c */ /* 0x000fe6000008104c */
[----:B------:R-:W-:Y:S01]  /*4d0b0*/  STL.64 [R1+0xc68], R110 ;  /* 0x000c686e01007387 */ /* 0x000fe20000100a00 */
        /* <DEDUP_REMOVED lines=8> */
[----:B------:R-:W-:Y:S04]  /*4d140*/  STL.64 [R1+0xc40], R104 ;  /* 0x000c406801007387 */ /* 0x000fe80000100a00 */
[----:B------:R-:W-:Y:S04]  /*4d150*/  STL.64 [R1+0xc48], R106 ;  /* 0x000c486a01007387 */ /* 0x000fe80000100a00 */
[----:B------:R-:W-:Y:S04]  /*4d160*/  STL.64 [R1+0xc20], R72 ;  /* 0x000c204801007387 */ /* 0x000fe80000100a00 */
[----:B------:R1:W-:Y:S04]  /*4d170*/  STL.64 [R1+0xc28], R74 ;  /* 0x000c284a01007387 */ /* 0x0003e80000100a00 */
[----:B------:R-:W-:Y:S04]  /*4d180*/  LDS R68, [R161+0x8380] ;  /* 0x00838000a1447984 */ /* 0x000fe80000000800 */
[----:B------:R-:W-:Y:S01]  /*4d190*/  LDS R70, [R161+0xa380] ;  /* 0x00a38000a1467984 */ /* 0x000fe20000000800 */
[C---:B-1----:R-:W-:Y:S03]  /*4d1a0*/  HMMA.1688.F32.TF32 R72, R216.reuse, R20, R80 ;  /* 0x00000014d848723c */ /* 0x042fe60000081050 */
[----:B------:R-:W-:Y:S04]  /*4d1b0*/  STL.64 [R1+0xc00], R76 ;  /* 0x000c004c01007387 */ /* 0x000fe80000100a00 */
[----:B------:R1:W-:Y:S01]  /*4d1c0*/  STL.64 [R1+0xc08], R78 ;  /* 0x000c084e01007387 */ /* 0x0003e20000100a00 */
[C---:B------:R-:W-:Y:S03]  /*4d1d0*/  HMMA.1688.F32.TF32 R80, R216.reuse, R24, R84 ;  /* 0x00000018d850723c */ /* 0x040fe60000081054 */
[----:B------:R-:W-:Y:S04]  /*4d1e0*/  LDS R69, [R189+0x8380] ;  /* 0x00838000bd457984 */ /* 0x000fe80000000800 */
[----:B------:R-:W2:Y:S01]  /*4d1f0*/  LDS R71, [R189+0xa380] ;  /* 0x00a38000bd477984 */ /* 0x000ea20000000800 */
[C---:B-1----:R-:W-:Y:S07]  /*4d200*/  HMMA.1688.F32.TF32 R76, R216.reuse, R28, R88 ;  /* 0x0000001cd84c723c */ /* 0x042fee0000081058 */
[----:B------:R-:W-:Y:S04]  /*4d210*/  STL.64 [R1+0xbe0], R72 ;  /* 0x000be04801007387 */ /* 0x000fe80000100a00 */
[----:B------:R1:W-:Y:S02]  /*4d220*/  STL.64 [R1+0xbe8], R74 ;  /* 0x000be84a01007387 */ /* 0x0003e40000100a00 */
[----:B-1----:R-:W-:Y:S02]  /*4d230*/  HMMA.1688.F32.TF32 R72, R216, R32, R92 ;  /* 0x00000020d848723c */ /* 0x002fe4000008105c */
[----:B------:R-:W-:Y:S04]  /*4d240*/  STL.64 [R1+0xbc0], R80 ;  /* 0x000bc05001007387 */ /* 0x000fe80000100a00 */
[----:B------:R1:W-:Y:S04]  /*4d250*/  STL.64 [R1+0xbc8], R82 ;  /* 0x000bc85201007387 */ /* 0x0003e80000100a00 */
[----:B------:R-:W-:Y:S04]  /*4d260*/  STL.64 [R1+0xba0], R76 ;  /* 0x000ba04c01007387 */ /* 0x000fe80000100a00 */
[----:B------:R-:W-:Y:S04]  /*4d270*/  STL.64 [R1+0xba8], R78 ;  /* 0x000ba84e01007387 */ /* 0x000fe80000100a00 */
[----:B------:R-:W3:Y:S05]  /*4d280*/  LDL.LU R96, [R1+0x4c6c] ;  /* 0x004c6c0001607983 */ /* 0x000eea0000300800 */
[----:B------:R4:W-:Y:S04]  /*4d290*/  STL.64 [R1+0xb80], R72 ;  /* 0x000b804801007387 */ /* 0x0009e80000100a00 */
[----:B------:R5:W-:Y:S04]  /*4d2a0*/  STL.64 [R1+0xb88], R74 ;  /* 0x000b884a01007387 */ /* 0x000be80000100a00 */
[----:B------:R-:W2:Y:S04]  /*4d2b0*/  LDL.LU R102, [R1+0x4c68] ;  /* 0x004c680001667983 */ /* 0x000ea80000300800 */
[----:B------:R-:W3:Y:S04]  /*4d2c0*/  LDL.LU R100, [R1+0x4c64] ;  /* 0x004c640001647983 */ /* 0x000ee80000300800 */
[----:B------:R-:W4:Y:S04]  /*4d2d0*/  LDL.LU R99, [R1+0x4c60] ;  /* 0x004c600001637983 */ /* 0x000f280000300800 */
[----:B------:R-:W4:Y:S04]  /*4d2e0*/  LDL.LU R98, [R1+0x4c5c] ;  /* 0x004c5c0001627983 */ /* 0x000f280000300800 */
[----:B------:R-:W4:Y:S04]  /*4d2f0*/  LDL.LU R97, [R1+0x4c58] ;  /* 0x004c580001617983 */ /* 0x000f280000300800 */
[----:B------:R-:W4:Y:S04]  /*4d300*/  LDL.LU R101, [R1+0x4c54] ;  /* 0x004c540001657983 */ /* 0x000f280000300800 */
[----:B------:R-:W5:Y:S01]  /*4d310*/  LDL.LU R103, [R1+0x4c50] ;  /* 0x004c500001677983 */ /* 0x000f620000300800 */
[----:B--2---:R-:W-:-:S02]  /*4d320*/  IMAD.MOV.U32 R233, RZ, RZ, R102 ;  /* 0x000000ffffe97224 */ /* 0x004fc400078e0066 */
[----:B---3--:R-:W-:Y:S02]  /*4d330*/  IMAD.MOV.U32 R232, RZ, RZ, R100 ;  /* 0x000000ffffe87224 */ /* 0x008fe400078e0064 */
[----:B------:R-:W2:Y:S04]  /*4d340*/  LDL.LU R100, [R1+0x4c4c] ;  /* 0x004c4c0001647983 */ /* 0x000ea80000300800 */
[----:B------:R-:W3:Y:S01]  /*4d350*/  LDL.LU R102, [R1+0x4c48] ;  /* 0x004c480001667983 */ /* 0x000ee20000300800 */
[----:B------:R-:W-:-:S03]  /*4d360*/  MOV R235, R96 ;  /* 0x0000006000eb7202 */ /* 0x000fc60000000f00 */
[----:B------:R-:W3:Y:S04]  /*4d370*/  LDL.LU R234, [R1+0x4d8] ;  /* 0x0004d80001ea7983 */ /* 0x000ee80000300800 */
[----:B------:R-:W3:Y:S01]  /*4d380*/  LDL.LU R96, [R1+0x4c44] ;  /* 0x004c440001607983 */ /* 0x000ee20000300800 */
[----:B----4-:R-:W-:-:S03]  /*4d390*/  IMAD.MOV.U32 R224, RZ, RZ, R101 ;  /* 0x000000ffffe07224 */ /* 0x010fc600078e0065 */
[----:B------:R-:W4:Y:S01]  /*4d3a0*/  LDL.LU R101, [R1+0x4c40] ;  /* 0x004c400001657983 */ /* 0x000f220000300800 */
[----:B-----5:R-:W-:-:S03]  /*4d3b0*/  IMAD.MOV.U32 R225, RZ, RZ, R103 ;  /* 0x000000ffffe17224 */ /* 0x020fc600078e0067 */
[----:B------:R-:W5:Y:S01]  /*4d3c0*/  LDL.LU R103, [R1+0x4c3c] ;  /* 0x004c3c0001677983 */ /* 0x000f620000300800 */
[----:B--2---:R-:W-:-:S03]  /*4d3d0*/  MOV R226, R100 ;  /* 0x0000006400e27202 */ /* 0x004fc60000000f00 */
[----:B------:R-:W2:Y:S01]  /*4d3e0*/  LDL.LU R100, [R1+0x4c38] ;  /* 0x004c380001647983 */ /* 0x000ea20000300800 */
[----:B---3--:R-:W-:-:S03]  /*4d3f0*/  IMAD.MOV.U32 R227, RZ, RZ, R102 ;  /* 0x000000ffffe37224 */ /* 0x008fc600078e0066 */
[----:B------:R-:W3:Y:S04]  /*4d400*/  LDL.LU R102, [R1+0x4c34] ;  /* 0x004c340001667983 */ /* 0x000ee80000300800 */
[----:B------:R-:W3:Y:S01]  /*4d410*/  LDL.LU R236, [R1+0x520] ;  /* 0x0005200001ec7983 */ /* 0x000ee20000300800 */
[----:B------:R-:W-:-:S03]  /*4d420*/  IMAD.MOV.U32 R239, RZ, RZ, R96 ;  /* 0x000000ffffef7224 */ /* 0x000fc600078e0060 */
[----:B------:R-:W3:Y:S04]  /*4d430*/  LDL.LU R237, [R1+0x524] ;  /* 0x0005240001ed7983 */ /* 0x000ee80000300800 */
[----:B------:R-:W3:Y:S01]  /*4d440*/  LDL.LU R238, [R1+0x528] ;  /* 0x0005280001ee7983 */ /* 0x000ee20000300800 */
[----:B----4-:R-:W-:Y:S01]  /*4d450*/  MOV R223, R101 ;  /* 0x0000006500df7202 */ /* 0x010fe20000000f00 */
[----:B-----5:R-:W-:Y:S02]  /*4d460*/  IMAD.MOV.U32 R222, RZ, RZ, R103 ;  /* 0x000000ffffde7224 */ /* 0x020fe400078e0067 */
[----:B------:R-:W1:Y:S01]  /*4d470*/  LDL.LU R96, [R1+0x4c30] ;  /* 0x004c300001607983 */ /* 0x000e620000300800 */
[----:B--2---:R-:W-:-:S03]  /*4d480*/  MOV R220, R100 ;  /* 0x0000006400dc7202 */ /* 0x004fc60000000f00 */
[----:B------:R-:W2:Y:S01]  /*4d490*/  LDL.LU R100, [R1+0x4c2c] ;  /* 0x004c2c0001647983 */ /* 0x000ea20000300800 */
[----:B---3--:R-:W-:-:S03]  /*4d4a0*/  IMAD.MOV.U32 R221, RZ, RZ, R102 ;  /* 0x000000ffffdd7224 */ /* 0x008fc600078e0066 */
[----:B------:R-:W3:Y:S04]  /*4d4b0*/  LDL.LU R102, [R1+0x4c28] ;  /* 0x004c280001667983 */ /* 0x000ee80000300800 */
[----:B------:R-:W4:Y:S04]  /*4d4c0*/  LDL.LU R103, [R1+0x4c24] ;  /* 0x004c240001677983 */ /* 0x000f280000300800 */
[----:B------:R-:W5:Y:S04]  /*4d4d0*/  LDL.LU R101, [R1+0x4c20] ;  /* 0x004c200001657983 */ /* 0x000f680000300800 */
[----:B------:R-:W5:Y:S04]  /*4d4e0*/  LDL.LU R84, [R1+0x560] ;  /* 0x0005600001547983 */ /* 0x000f680000300800 */
[----:B------:R-:W5:Y:S04]  /*4d4f0*/  LDL.LU R85, [R1+0x564] ;  /* 0x0005640001557983 */ /* 0x000f680000300800 */
[----:B------:R-:W5:Y:S04]  /*4d500*/  LDL.LU R86, [R1+0x568] ;  /* 0x0005680001567983 */ /* 0x000f680000300800 */
[----:B------:R-:W5:Y:S01]  /*4d510*/  LDL.LU R87, [R1+0x56c] ;  /* 0x00056c0001577983 */ /* 0x000f620000300800 */
[----:B-1----:R-:W-:Y:S01]  /*4d520*/  IMAD.MOV.U32 R83, RZ, RZ, R96 ;  /* 0x000000ffff537224 */ /* 0x002fe200078e0060 */
[----:B------:R-:W-:Y:S01]  /*4d530*/  MOV R228, R97 ;  /* 0x0000006100e47202 */ /* 0x000fe20000000f00 */
[----:B------:R-:W-:-:S02]  /*4d540*/  IMAD.MOV.U32 R229, RZ, RZ, R98 ;  /* 0x000000ffffe57224 */ /* 0x000fc400078e0062 */
[----:B------:R-:W-:Y:S02]  /*4d550*/  IMAD.MOV.U32 R230, RZ, RZ, R99 ;  /* 0x000000ffffe67224 */ /* 0x000fe400078e0063 */
[----:B--2---:R-:W-:Y:S02]  /*4d560*/  IMAD.MOV.U32 R91, RZ, RZ, R100 ;  /* 0x000000ffff5b7224 */ /* 0x004fe400078e0064 */
[----:B------:R-:W2:Y:S01]  /*4d570*/  LDL.LU R100, [R1+0x1260] ;  /* 0x0012600001647983 */ /* 0x000ea20000300800 */
[----:B---3--:R-:W-:Y:S02]  /*4d580*/  IMAD.MOV.U32 R89, RZ, RZ, R102 ;  /* 0x000000ffff597224 */ /* 0x008fe400078e0066 */
[----:B----4-:R-:W-:Y:S01]  /*4d590*/  IMAD.MOV.U32 R88, RZ, RZ, R103 ;  /* 0x000000ffff587224 */ /* 0x010fe200078e0067 */
[----:B-----5:R-:W-:Y:S02]  /*4d5a0*/  MOV R90, R101 ;  /* 0x00000065005a7202 */ /* 0x020fe40000000f00 */
        /* <DEDUP_REMOVED lines=42> */
[C---:B-----5:R-:W-:Y:S08]  /*4d850*/  HMMA.1688.F32.TF32 R116, R216.reuse, R40, R116 ;  /* 0x00000028d874723c */ /* 0x060ff00000081074 */
[C---:B------:R-:W-:Y:S08]  /*4d860*/  HMMA.1688.F32.TF32 R112, R216.reuse, R44, R112 ;  /* 0x0000002cd870723c */ /* 0x040ff00000081070 */
[C---:B------:R-:W-:Y:S01]  /*4d870*/  HMMA.1688.F32.TF32 R76, R216.reuse, R36, R96 ;  /* 0x00000024d84c723c */ /* 0x040fe20000081060 */
[----:B------:R-:W2:Y:S11]  /*4d880*/  LDL.LU R96, [R1+0x1220] ;  /* 0x0012200001607983 */ /* 0x000eb60000300800 */
[----:B------:R-:W-:Y:S11]  /*4d890*/  @!UPT UIADD3 URZ, URZ, URZ, URZ ;  /* 0x0000003f3f3ff290 */ /* 0x000ff6000fffe03f */
[----:B------:R-:W-:Y:S04]  /*4d8a0*/  STL.64 [R1+0xb10], R76 ;  /* 0x000b104c01007387 */ /* 0x000fe80000100a00 */
[----:B------:R-:W-:Y:S04]  /*4d8b0*/  STL.64 [R1+0xb18], R78 ;  /* 0x000b184e01007387 */ /* 0x000fe80000100a00 */
[----:B------:R-:W2:Y:S04]  /*4d8c0*/  LDL.LU R97, [R1+0x1224] ;  /* 0x0012240001617983 */ /* 0x000ea80000300800 */
[----:B------:R-:W2:Y:S04]  /*4d8d0*/  LDL.LU R98, [R1+0x1228] ;  /* 0x0012280001627983 */ /* 0x000ea80000300800 */
[----:B------:R-:W2:Y:S04]  /*4d8e0*/  LDL.LU R99, [R1+0x122c] ;  /* 0x00122c0001637983 */ /* 0x000ea80000300800 */
[----:B------:R-:W-:Y:S04]  /*4d8f0*/  STL.64 [R1+0xb00], R116 ;  /* 0x000b007401007387 */ /* 0x000fe80000100a00 */
[----:B------:R1:W-:Y:S01]  /*4d900*/  STL.64 [R1+0xb08], R118 ;  /* 0x000b087601007387 */ /* 0x0003e20000100a00 */
[----:B------:R-:W-:Y:S03]  /*4d910*/  HMMA.1688.F32.TF32 R72, R216, R60, R72 ;  /* 0x0000003cd848723c */ /* 0x000fe60000081048 */
[----:B------:R-:W-:Y:S04]  /*4d920*/  LDS R76, [R161+0x8400] ;  /* 0x00840000a14c7984 */ /* 0x000fe80000000800 */
[----:B------:R-:W-:Y:S04]  /*4d930*/  LDS R78, [R161+0xa400] ;  /* 0x00a40000a14e7984 */ /* 0x000fe80000000800 */
[----:B-1----:R-:W3:Y:S04]  /*4d940*/  LDL.LU.64 R118, [R1+0x4c08] ;  /* 0x004c080001767983 */ /* 0x002ee80000300a00 */
[----:B------:R-:W3:Y:S04]  /*4d950*/  LDL.LU.64 R116, [R1+0x4c00] ;  /* 0x004c000001747983 */ /* 0x000ee80000300a00 */
[----:B------:R-:W-:Y:S04]  /*4d960*/  STL.64 [R1+0xaf0], R112 ;  /* 0x000af07001007387 */ /* 0x000fe80000100a00 */
[----:B------:R1:W-:Y:S01]  /*4d970*/  STL.64 [R1+0xaf8], R114 ;  /* 0x000af87201007387 */ /* 0x0003e20000100a00 */
[----:B------:R-:W-:Y:S03]  /*4d980*/  HMMA.1688.F32.TF32 R88, R68, R20, R88 ;  /* 0x000000144458723c */ /* 0x000fe60000081058 */
[----:B------:R-:W-:Y:S04]  /*4d990*/  LDS R77, [R189+0x8400] ;  /* 0x00840000bd4d7984 */ /* 0x000fe80000000800 */
[----:B------:R-:W4:Y:S04]  /*4d9a0*/  LDS R79, [R189+0xa400] ;  /* 0x00a40000bd4f7984 */ /* 0x000f280000000800 */
[----:B-1----:R-:W5:Y:S04]  /*4d9b0*/  LDL.LU.64 R114, [R1+0x4bf8] ;  /* 0x004bf80001727983 */ /* 0x002f680000300a00 */
[----:B------:R-:W5:Y:S04]  /*4d9c0*/  LDL.LU.64 R112, [R1+0x4bf0] ;  /* 0x004bf00001707983 */ /* 0x000f680000300a00 */
[----:B------:R-:W-:Y:S04]  /*4d9d0*/  STL.64 [R1+0xae0], R108 ;  /* 0x000ae06c01007387 */ /* 0x000fe80000100a00 */
[----:B------:R1:W-:Y:S04]  /*4d9e0*/  STL.64 [R1+0xae8], R110 ;  /* 0x000ae86e01007387 */ /* 0x0003e80000100a00 */
[----:B-1----:R-:W4:Y:S04]  /*4d9f0*/  LDL.LU.64 R110, [R1+0x4be8] ;  /* 0x004be800016e7983 */ /* 0x002f280000300a00 */
[----:B------:R-:W4:Y:S04]  /*4da00*/  LDL.LU.64 R108, [R1+0x4be0] ;  /* 0x004be000016c7983 */ /* 0x000f280000300a00 */
        /* <DEDUP_REMOVED lines=9> */
[----:B------:R2:W-:Y:S02]  /*4daa0*/  STL.64 [R1+0xab8], R74 ;  /* 0x000ab84a01007387 */ /* 0x0005e40000100a00 */
[----:B--2---:R-:W-:Y:S02]  /*4dab0*/  HMMA.1688.F32.TF32 R72, R216, R64, R100 ;  /* 0x00000040d848723c */ /* 0x004fe40000081064 */
[----:B------:R-:W2:Y:S11]  /*4dac0*/  LDL.LU R216, [R1+0x1240] ;  /* 0x0012400001d87983 */ /* 0x000eb60000300800 */
[----:B------:R-:W-:Y:S10]  /*4dad0*/  @!UPT UIADD3 URZ, URZ, URZ, URZ ;  /* 0x0000003f3f3ff290 */ /* 0x000ff4000fffe03f */
[----:B------:R-:W-:Y:S04]  /*4dae0*/  STL.64 [R1+0x9a0], R72 ;  /* 0x0009a04801007387 */ /* 0x000fe80000100a00 */
[----:B------:R-:W-:Y:S04]  /*4daf0*/  STL.64 [R1+0x9a8], R74 ;  /* 0x0009a84a01007387 */ /* 0x000fe80000100a00 */
[----:B------:R-:W2:Y:S04]  /*4db00*/  LDL.LU R217, [R1+0x1244] ;  /* 0x0012440001d97983 */ /* 0x000ea80000300800 */
[----:B------:R-:W2:Y:S04]  /*4db10*/  LDL.LU R218, [R1+0x1248] ;  /* 0x0012480001da7983 */ /* 0x000ea80000300800 */
[----:B------:R-:W2:Y:S04]  /*4db20*/  LDL.LU R219, [R1+0x124c] ;  /* 0x00124c0001db7983 */ /* 0x000ea80000300800 */
[----:B------:R-:W3:Y:S04]  /*4db30*/  LDL.LU R100, [R1+0x1230] ;  /* 0x0012300001647983 */ /* 0x000ee80000300800 */
[----:B------:R-:W3:Y:S04]  /*4db40*/  LDL.LU R101, [R1+0x1234] ;  /* 0x0012340001657983 */ /* 0x000ee80000300800 */
[----:B------:R-:W3:Y:S04]  /*4db50*/  LDL.LU R102, [R1+0x1238] ;  /* 0x0012380001667983 */ /* 0x000ee80000300800 */
[----:B------:R-:W3:Y:S04]  /*4db60*/  LDL.LU R103, [R1+0x123c] ;  /* 0x00123c0001677983 */ /* 0x000ee80000300800 */
[----:B------:R-:W-:Y:S04]  /*4db70*/  LDS R72, [R161+0x8480] ;  /* 0x00848000a1487984 */ /* 0x000fe80000000800 */
[----:B------:R-:W-:Y:S04]  /*4db80*/  LDS R74, [R161+0xa480] ;  /* 0x00a48000a14a7984 */ /* 0x000fe80000000800 */
[----:B------:R-:W-:Y:S04]  /*4db90*/  LDS R73, [R189+0x8480] ;  /* 0x00848000bd497984 */ /* 0x000fe80000000800 */
[----:B------:R-:W1:Y:S01]  /*4dba0*/  LDS R75, [R189+0xa480] ;  /* 0x00a48000bd4b7984 */ /* 0x000e620000000800 */
[C---:B--2---:R-:W-:Y:S11]  /*4dbb0*/  HMMA.1688.F32.TF32 R216, R68.reuse, R4, R216 ;  /* 0x0000000444d8723c */ /* 0x044ff600000810d8 */
[----:B------:R-:W-:Y:S11]  /*4dbc0*/  @!UPT UIADD3 URZ, URZ, URZ, URZ ;  /* 0x0000003f3f3ff290 */ /* 0x000ff6000fffe03f */
[----:B------:R-:W-:Y:S01]  /*4dbd0*/  @!UPT UIADD3 URZ, URZ, URZ, URZ ;  /* 0x0000003f3f3ff290 */ /* 0x000fe2000fffe03f */
[----:B------:R-:W-:Y:S04]  /*4dbe0*/  STL.64 [R1+0x990], R216 ;  /* 0x000990d801007387 */ /* 0x000fe80000100a00 */
[----:B------:R3:W-:Y:S02]  /*4dbf0*/  STL.64 [R1+0x998], R218 ;  /* 0x000998da01007387 */ /* 0x0007e40000100a00 */
[C---:B---3--:R-:W-:Y:S08]  /*4dc00*/  HMMA.1688.F32.TF32 R216, R68.reuse, R8, R100 ;  /* 0x0000000844d8723c */ /* 0x048ff00000081064 */
        /* <DEDUP_REMOVED lines=11> */
[C---:B------:R-:W-:Y:S03]  /*4dcc0*/  HMMA.1688.F32.TF32 R80, R68.reuse, R36, R236 ;  /* 0x000000244450723c */ /* 0x040fe600000810ec */
[----:B------:R2:W-:Y:S04]  /*4dcd0*/  STL.64 [R1+0x958], R90 ;  /* 0x0009585a01007387 */ /* 0x0005e80000100a00 */
[----:B------:R-:W-:Y:S04]  /*4dce0*/  STL.64 [R1+0x940], R92 ;  /* 0x0009405c01007387 */ /* 0x000fe80000100a00 */
[----:B------:R-:W-:Y:S01]  /*4dcf0*/  STL.64 [R1+0x948], R94 ;  /* 0x0009485e01007387 */ /* 0x000fe20000100a00 */
[C---:B--2---:R-:W-:Y:S03]  /*4dd00*/  HMMA.1688.F32.TF32 R88, R68.reuse, R32, R220 ;  /* 0x000000204458723c */ /* 0x044fe600000810dc */
[----:B------:R-:W-:Y:S04]  /*4dd10*/  STL.64 [R1+0x930], R84 ;  /* 0x0009305401007387 */ /* 0x000fe80000100a00 */
[----:B------:R2:W-:Y:S04]  /*4dd20*/  STL.64 [R1+0x938], R86 ;  /* 0x0009385601007387 */ /* 0x0005e80000100a00 */
[----:B------:R-:W-:Y:S04]  /*4dd30*/  LDS R100, [R161+0x8600] ;  /* 0x00860000a1647984 */ /* 0x000fe80000000800 */
[----:B------:R-:W-:Y:S01]  /*4dd40*/  LDS R102, [R161+0xa600] ;  /* 0x00a60000a1667984 */ /* 0x000fe20000000800 */
[C---:B--2---:R-:W-:Y:S03]  /*4dd50*/  HMMA.1688.F32.TF32 R84, R68.reuse, R40, R224 ;  /* 0x000000284454723c */ /* 0x044fe600000810e0 */
[----:B------:R-:W-:Y:S04]  /*4dd60*/  LDS R101, [R189+0x8600] ;  /* 0x00860000bd657984 */ /* 0x000fe80000000800 */
[----:B------:R-:W-:Y:S04]  /*4dd70*/  LDS R103, [R189+0xa600] ;  /* 0x00a60000bd677984 */ /* 0x000fe80000000800 */
        /* <DEDUP_REMOVED lines=17> */
[----:B--2---:R-:W-:Y:S08]  /*4de90*/  HMMA.1688.F32.TF32 R84, R68, R64, R104 ;  /* 0x000000404454723c */ /* 0x004ff00000081068 */
[C---:B----4-:R-:W-:Y:S01]  /*4dea0*/  HMMA.1688.F32.TF32 R68, R76.reuse, R4, R108 ;  /* 0x000000044c44723c */ /* 0x050fe2000008106c */
[----:B------:R-:W-:Y:S04]  /*4deb0*/  STL.64 [R1+0x8c0], R88 ;  /* 0x0008c05801007387 */ /* 0x000fe80000100a00 */
[----:B------:R-:W-:Y:S04]  /*4dec0*/  STL.64 [R1+0x8c8], R90 ;  /* 0x0008c85a01007387 */ /* 0x000fe80000100a00 */
[----:B------:R-:W-:Y:S04]  /*4ded0*/  STL.64 [R1+0x8b0], R80 ;  /* 0x0008b05001007387 */ /* 0x000fe80000100a00 */
[----:B------:R5:W-:Y:S04]  /*4dee0*/  STL.64 [R1+0x8b8], R82 ;  /* 0x0008b85201007387 */ /* 0x000be80000100a00 */
[----:B------:R-:W-:Y:S04]  /*4def0*/  STL.64 [R1+0x870], R84 ;  /* 0x0008705401007387 */ /* 0x000fe80000100a00 */
[----:B------:R2:W-:Y:S01]  /*4df00*/  STL.64 [R1+0x878], R86 ;  /* 0x0008785601007387 */ /* 0x0005e20000100a00 */
[C---:B-----5:R-:W-:Y:S03]  /*4df10*/  HMMA.1688.F32.TF32 R80, R76.reuse, R8, R112 ;  /* 0x000000084c50723c */ /* 0x060fe60000081070 */
[----:B------:R-:W-:Y:S04]  /*4df20*/  STL.64 [R1+0x850], R68 ;  /* 0x0008504401007387 */ /* 0x000fe80000100a00 */
[----:B------:R3:W-:Y:S01]  /*4df30*/  STL.64 [R1+0x858], R70 ;  /* 0x0008584601007387 */ /* 0x0007e20000100a00 */
[C---:B--2---:R-:W-:Y:S08]  /*4df40*/  HMMA.1688.F32.TF32 R84, R76.reuse, R12, R116 ;  /* 0x0000000c4c54723c */ /* 0x044ff00000081074 */
[C---:B---3--:R-:W-:Y:S07]  /*4df50*/  HMMA.1688.F32.TF32 R68, R76.reuse, R16, R120 ;  /* 0x000000104c44723c */ /* 0x048fee0000081078 */
        /* <DEDUP_REMOVED lines=35> */
[----:B--2---:R-:W-:Y:S07]  /*4e190*/  HMMA.1688.F32.TF32 R68, R76, R64, R172 ;  /* 0x000000404c44723c */ /* 0x004fee00000810ac */
[----:B------:R-:W-:Y:S04]  /*4e1a0*/  STL.64 [R1+0x4b0], R80 ;  /* 0x0004b05001007387 */ /* 0x000fe80000100a00 */
[----:B------:R2:W-:Y:S01]  /*4e1b0*/  STL.64 [R1+0x4b8], R82 ;  /* 0x0004b85201007387 */ /* 0x0005e20000100a00 */
[C---:B-1----:R-:W-:Y:S03]  /*4e1c0*/  HMMA.1688.F32.TF32 R76, R72.reuse, R8, R180 ;  /* 0x00000008484c723c */ /* 0x042fe600000810b4 */
[----:B------:R-:W-:Y:S04]  /*4e1d0*/  STL.64 [R1+0x380], R84 ;  /* 0x0003805401007387 */ /* 0x000fe80000100a00 */
[----:B------:R-:W-:Y:S01]  /*4e1e0*/  STL.64 [R1+0x388], R86 ;  /* 0x0003885601007387 */ /* 0x000fe20000100a00 */
[C---:B--2---:R-:W-:Y:S03]  /*4e1f0*/  HMMA.1688.F32.TF32 R80, R72.reuse, R4, R176 ;  /* 0x000000044850723c */ /* 0x044fe600000810b0 */
[----:B------:R-:W-:Y:S04]  /*4e200*/  STL.64 [R1+0x370], R68 ;  /* 0x0003704401007387 */ /* 0x000fe80000100a00 */
[----:B------:R1:W-:Y:S02]  /*4e210*/  STL.64 [R1+0x378], R70 ;  /* 0x0003784601007387 */ /* 0x0003e40000100a00 */
[----:B-1----:R-:W-:Y:S01]  /*4e220*/  HMMA.1688.F32.TF32 R68, R72, R12, R184 ;  /* 0x0000000c4844723c */ /* 0x002fe200000810b8 */
[----:B------:R-:W-:Y:S11]  /*4e230*/  MOV R240, R207 ;  /* 0x000000cf00f07202 */ /* 0x000ff60000000f00 */
[----:B------:R-:W-:Y:S02]  /*4e240*/  @!UPT UIADD3 URZ, URZ, URZ, URZ ;  /* 0x0000003f3f3ff290 */ /* 0x000fe4000fffe03f */
[----:B------:R-:W-:Y:S04]  /*4e250*/  STL.64 [R1+0x360], R80 ;  /* 0x0003605001007387 */ /* 0x000fe80000100a00 */
[----:B------:R1:W-:Y:S04]  /*4e260*/  STL.64 [R1+0x368], R82 ;  /* 0x0003685201007387 */ /* 0x0003e80000100a00 */
[----:B------:R-:W-:Y:S01]  /*4e270*/  STL.64 [R1+0x350], R76 ;  /* 0x0003504c01007387 */ /* 0x000fe20000100a00 */
[----:B------:R-:W-:-:S03]  /*4e280*/  IMAD.MOV.U32 R241, RZ, RZ, R198 ;  /* 0x000000fffff17224 */ /* 0x000fc600078e00c6 */
[----:B------:R-:W-:Y:S01]  /*4e290*/  STL.64 [R1+0x358], R78 ;  /* 0x0003584e01007387 */ /* 0x000fe20000100a00 */
[----:B------:R-:W-:-:S03]  /*4e2a0*/  IMAD.MOV.U32 R242, RZ, RZ, R197 ;  /* 0x000000fffff27224 */ /* 0x000fc600078e00c5 */
[----:B------:R-:W2:Y:S01]  /*4e2b0*/  LDL.LU R207, [R1+0x4bbc] ;  /* 0x004bbc0001cf7983 */ /* 0x000ea20000300800 */
[----:B------:R-:W-:-:S03]  /*4e2c0*/  MOV R243, R196 ;  /* 0x000000c400f37202 */ /* 0x000fc60000000f00 */
[----:B------:R-:W-:Y:S01]  /*4e2d0*/  STL.64 [R1+0x340], R68 ;  /* 0x0003404401007387 */ /* 0x000fe20000100a00 */
[----:B------:R-:W-:-:S03]  /*4e2e0*/  IMAD.MOV.U32 R232, RZ, RZ, R203 ;  /* 0x000000ffffe87224 */ /* 0x000fc600078e00cb */
[----:B------:R3:W-:Y:S04]  /*4e2f0*/  STL.64 [R1+0x348], R70 ;  /* 0x0003484601007387 */ /* 0x0007e80000100a00 */
[----:B------:R-:W1:Y:S04]  /*4e300*/  LDL.LU R198, [R1+0x4bb8] ;  /* 0x004bb80001c67983 */ /* 0x000e680000300800 */
[----:B------:R-:W4:Y:S04]  /*4e310*/  LDL.LU R197, [R1+0x4bb4] ;  /* 0x004bb40001c57983 */ /* 0x000f280000300800 */
[----:B------:R-:W5:Y:S04]  /*4e320*/  LDL.LU R196, [R1+0x4bb0] ;  /* 0x004bb00001c47983 */ /* 0x000f680000300800 */
[----:B------:R-:W3:Y:S01]  /*4e330*/  LDL.LU R203, [R1+0x4bac] ;  /* 0x004bac0001cb7983 */ /* 0x000ee20000300800 */
[----:B------:R-:W-:Y:S01]  /*4e340*/  IMAD.MOV.U32 R233, RZ, RZ, R212 ;  /* 0x000000ffffe97224 */ /* 0x000fe200078e00d4 */
[----:B------:R-:W-:Y:S01]  /*4e350*/  MOV R234, R213 ;  /* 0x000000d500ea7202 */ /* 0x000fe20000000f00 */
[----:B------:R-:W-:Y:S01]  /*4e360*/  IMAD.MOV.U32 R235, RZ, RZ, R214 ;  /* 0x000000ffffeb7224 */ /* 0x000fe200078e00d6 */
[----:B------:R-:W3:Y:S01]  /*4e370*/  LDL.LU R212, [R1+0x4ba8] ;  /* 0x004ba80001d47983 */ /* 0x000ee20000300800 */
[----:B------:R-:W-:Y:S01]  /*4e380*/  IMAD.MOV.U32 R228, RZ, RZ, R215 ;  /* 0x000000ffffe47224 */ /* 0x000fe200078e00d7 */
[----:B------:R-:W-:-:S02]  /*4e390*/  MOV R229, R208 ;  /* 0x000000d000e57202 */ /* 0x000fc40000000f00 */
        /* <DEDUP_REMOVED lines=8> */
[----:B------:R-:W3:Y:S01]  /*4e420*/  LDL.LU R209, [R1+0x4b94] ;  /* 0x004b940001d17983 */ /* 0x000ee20000300800 */
[----:B------:R-:W-:-:S03]  /*4e430*/  IMAD.MOV.U32 R238, RZ, RZ, R205 ;  /* 0x000000ffffee7224 */ /* 0x000fc600078e00cd */
[----:B------:R-:W3:Y:S01]  /*4e440*/  LDL.LU R210, [R1+0x4b90] ;  /* 0x004b900001d27983 */ /* 0x000ee20000300800 */
[----:B------:R-:W-:-:S03]  /*4e450*/  MOV R239, R206 ;  /* 0x000000ce00ef7202 */ /* 0x000fc60000000f00 */
[----:B------:R-:W3:Y:S04]  /*4e460*/  LDL.LU R211, [R1+0x4b8c] ;  /* 0x004b8c0001d37983 */ /* 0x000ee80000300800 */
[----:B------:R-:W3:Y:S04]  /*4e470*/  LDL.LU R204, [R1+0x4b88] ;  /* 0x004b880001cc7983 */ /* 0x000ee80000300800 */
[----:B------:R-:W3:Y:S04]  /*4e480*/  LDL.LU R205, [R1+0x4b84] ;  /* 0x004b840001cd7983 */ /* 0x000ee80000300800 */
[----:B------:R-:W3:Y:S04]  /*4e490*/  LDL.LU R206, [R1+0x4b80] ;  /* 0x004b800001ce7983 */ /* 0x000ee80000300800 */
[----:B------:R-:W3:Y:S01]  /*4e4a0*/  LDL.LU R84, [R1+0x11f0] ;  /* 0x0011f00001547983 */ /* 0x000ee20000300800 */
[----:B------:R-:W-:-:S03]  /*4e4b0*/  IMAD.MOV.U32 R221, RZ, RZ, R200 ;  /* 0x000000ffffdd7224 */ /* 0x000fc600078e00c8 */
[----:B------:R-:W3:Y:S01]  /*4e4c0*/  LDL.LU R85, [R1+0x11f4] ;  /* 0x0011f40001557983 */ /* 0x000ee20000300800 */
[----:B------:R-:W-:-:S03]  /*4e4d0*/  MOV R222, R201 ;  /* 0x000000c900de7202 */ /* 0x000fc60000000f00 */
[----:B------:R-:W3:Y:S01]  /*4e4e0*/  LDL.LU R86, [R1+0x11f8] ;  /* 0x0011f80001567983 */ /* 0x000ee20000300800 */
[----:B------:R-:W-:-:S03]  /*4e4f0*/  IMAD.MOV.U32 R223, RZ, RZ, R202 ;  /* 0x000000ffffdf7224 */ /* 0x000fc600078e00ca */
[----:B------:R-:W3:Y:S01]  /*4e500*/  LDL.LU R87, [R1+0x11fc] ;  /* 0x0011fc0001577983 */ /* 0x000ee20000300800 */
[----:B------:R-:W-:Y:S01]  /*4e510*/  MOV R224, R199 ;  /* 0x000000c700e07202 */ /* 0x000fe20000000f00 */
[----:B------:R-:W-:Y:S01]  /*4e520*/  IMAD.MOV.U32 R225, RZ, RZ, R192 ;  /* 0x000000ffffe17224 */ /* 0x000fe200078e00c0 */
[----:B------:R-:W-:Y:S01]  /*4e530*/  MOV R227, R194 ;  /* 0x000000c200e37202 */ /* 0x000fe20000000f00 */
[----:B------:R-:W-:Y:S02]  /*4e540*/  IMAD.MOV.U32 R226, RZ, RZ, R193 ;  /* 0x000000ffffe27224 */ /* 0x000fe400078e00c1 */
[----:B------:R-:W-:Y:S01]  /*4e550*/  IMAD.MOV.U32 R244, RZ, RZ, R195 ;  /* 0x000000fffff47224 */ /* 0x000fe200078e00c3 */
[----:B------:R-:W-:Y:S01]  /*4e560*/  MOV R246, R191 ;  /* 0x000000bf00f67202 */ /* 0x000fe20000000f00 */
[----:B------:R-:W-:Y:S01]  /*4e570*/  IMAD.MOV.U32 R245, RZ, RZ, R252 ;  /* 0x000000fffff57224 */ /* 0x000fe200078e00fc */
[----:B------:R-:W-:Y:S01]  /*4e580*/  LDS R76, [R161+0x8500] ;  /* 0x00850000a14c7984 */ /* 0x000fe20000000800 */
[----:B------:R-:W-:-:S02]  /*4e590*/  IMAD.MOV.U32 R247, RZ, RZ, R190 ;  /* 0x000000fffff77224 */ /* 0x000fc400078e00be */
[----:B------:R-:W-:Y:S01]  /*4e5a0*/  IMAD.MOV.U32 R248, RZ, RZ, R163 ;  /* 0x000000fffff87224 */ /* 0x000fe200078e00a3 */
[----:B------:R-:W-:Y:S04]  /*4e5b0*/  LDS R78, [R161+0xa500] ;  /* 0x00a50000a14e7984 */ /* 0x000fe80000000800 */
[----:B------:R-:W-:Y:S04]  /*4e5c0*/  LDS R77, [R189+0x8500] ;  /* 0x00850000bd4d7984 */ /* 0x000fe80000000800 */
[----:B------:R-:W1:Y:S01]  /*4e5d0*/  LDS R79, [R189+0xa500] ;  /* 0x00a50000bd4f7984 */ /* 0x000e620000000800 */
[----:B--2---:R-:W-:-:S03]  /*4e5e0*/  IMAD.MOV.U32 R220, RZ, RZ, R207 ;  /* 0x000000ffffdc7224 */ /* 0x004fc600078e00cf */
[----:B------:R-:W2:Y:S04]  /*4e5f0*/  LDL.LU R207, [R1+0x4b7c] ;  /* 0x004b7c0001cf7983 */ /* 0x000ea80000300800 */
[----:B------:R-:W2:Y:S04]  /*4e600*/  LDL.LU R200, [R1+0x4b78] ;  /* 0x004b780001c87983 */ /* 0x000ea80000300800 */
[----:B------:R-:W2:Y:S04]  /*4e610*/  LDL.LU R201, [R1+0x4b74] ;  /* 0x004b740001c97983 */ /* 0x000ea80000300800 */
[----:B------:R-:W2:Y:S01]  /*4e620*/  LDL.LU R202, [R1+0x4b70] ;  /* 0x004b700001ca7983 */ /* 0x000ea20000300800 */
[----:B-1----:R-:W-:-:S02]  /*4e630*/  IMAD.MOV.U32 R83, RZ, RZ, R198 ;  /* 0x000000ffff537224 */ /* 0x002fc400078e00c6 */
[----:B----4-:R-:W-:Y:S01]  /*4e640*/  IMAD.MOV.U32 R82, RZ, RZ, R197 ;  /* 0x000000ffff527224 */ /* 0x010fe200078e00c5 */
[----:B-----5:R-:W-:Y:S01]  /*4e650*/  MOV R81, R196 ;  /* 0x000000c400517202 */ /* 0x020fe20000000f00 */
[----:B---3--:R-:W-:Y:S02]  /*4e660*/  IMAD.MOV.U32 R80, RZ, RZ, R203 ;  /* 0x000000ffff507224 */ /* 0x008fe400078e00cb */
        /* <DEDUP_REMOVED lines=9> */
[C---:B------:R-:W-:Y:S11]  /*4e700*/  HMMA.1688.F32.TF32 R84, R72.reuse, R40, R84 ;  /* 0x000000284854723c */ /* 0x040ff60000081054 */
[----:B------:R-:W-:Y:S11]  /*4e710*/  @!UPT UIADD3 URZ, URZ, URZ, URZ ;  /* 0x0000003f3f3ff290 */ /* 0x000ff6000fffe03f */
[----:B------:R-:W-:Y:S02]  /*4e720*/  @!UPT UIADD3 URZ, URZ, URZ, URZ ;  /* 0x0000003f3f3ff290 */ /* 0x000fe4000fffe03f */
[----:B------:R-:W-:Y:S01]  /*4e730*/  MOV R252, R84 ;  /* 0x0000005400fc7202 */ /* 0x000fe20000000f00 */
[----:B------:R-:W-:Y:S01]  /*4e740*/  IMAD.MOV.U32 R191, RZ, RZ, R85 ;  /* 0x000000ffffbf7224 */ /* 0x000fe200078e0055 */
[----:B------:R-:W-:Y:S01]  /*4e750*/  MOV R163, R87 ;  /* 0x0000005700a37202 */ /* 0x000fe20000000f00 */
[----:B------:R-:W-:Y:S02]  /*4e760*/  IMAD.MOV.U32 R190, RZ, RZ, R86 ;  /* 0x000000ffffbe7224 */ /* 0x000fe400078e0056 */
[C---:B------:R-:W-:Y:S08]  /*4e770*/  HMMA.1688.F32.TF32 R84, R72.reuse, R44, R80 ;  /* 0x0000002c4854723c */ /* 0x040ff00000081050 */
[----:B------:R-:W-:Y:S01]  /*4e780*/  HMMA.1688.F32.TF32 R80, R72, R48, R220 ;  /* 0x000000304850723c */ /* 0x000fe200000810dc */
[----:B------:R-:W-:Y:S01]  /*4e790*/  MOV R249, R162 ;  /* 0x000000a200f97202 */ /* 0x000fe20000000f00 */
[----:B------:R-:W-:-:S02]  /*4e7a0*/  IMAD.MOV.U32 R250, RZ, RZ, R2 ;  /* 0x000000fffffa7224 */ /* 0x000fc400078e0002 */
[----:B------:R-:W-:-:S04]  /*4e7b0*/  IMAD.MOV.U32 R251, RZ, RZ, R0 ;  /* 0x000000fffffb7224 */ /* 0x000fc800078e0000 */
[C---:B--2---:R-:W-:Y:S08]  /*4e7c0*/  HMMA.1688.F32.TF32 R88, R72.reuse, R24, R200 ;  /* 0x000000184858723c */ /* 0x044ff000000810c8 */
[C---:B---3--:R-:W-:Y:S01]  /*4e7d0*/  HMMA.1688.F32.TF32 R92, R72.reuse, R20, R196 ;  /* 0x00000014485c723c */ /* 0x048fe200000810c4 */
[----:B------:R-:W-:Y:S04]  /*4e7e0*/  LDS R196, [R161+0x8700] ;  /* 0x00870000a1c47984 */ /* 0x000fe80000000800 */
[----:B------:R-:W-:Y:S04]  /*4e7f0*/  LDS R198, [R161+0xa700] ;  /* 0x00a70000a1c67984 */ /* 0x000fe80000000800 */
[----:B------:R-:W-:Y:S04]  /*4e800*/  LDS R197, [R189+0x8700] ;  /* 0x00870000bdc57984 */ /* 0x000fe80000000800 */
[----:B------:R-:W-:Y:S01]  /*4e810*/  LDS R199, [R189+0xa700] ;  /* 0x00a70000bdc77984 */ /* 0x000fe20000000800 */
[C---:B----4-:R-:W-:Y:S11]  /*4e820*/  HMMA.1688.F32.TF32 R68, R72.reuse, R16, R192 ;  /* 0x000000104844723c */ /* 0x050ff600000810c0 */
[----:B------:R-:W-:Y:S11]  /*4e830*/  @!UPT UIADD3 URZ, URZ, URZ, URZ ;  /* 0x0000003f3f3ff290 */ /* 0x000ff6000fffe03f */
[----:B------:R-:W-:Y:S01]  /*4e840*/  @!UPT UIADD3 URZ, URZ, URZ, URZ ;  /* 0x0000003f3f3ff290 */ /* 0x000fe2000fffe03f */
        /* <DEDUP_REMOVED lines=12> */
[----:B------:R-:W-:Y:S04]  /*4e910*/  LDS R211, [R189+0xa680] ;  /* 0x00a68000bdd37984 */ /* 0x000fe80000000800 */
        /* <DEDUP_REMOVED lines=16> */
[----:B------:R-:W1:Y:S01]  /*4ea20*/  LDS R71, [R189+0xa580] ;  /* 0x00a58000bd477984 */ /* 0x000e620000000800 */
[----:B------:R-:W-:Y:S03]  /*4ea30*/  HMMA.1688.F32.TF32 R72, R72, R64, R232 ;  /* 0x000000404848723c */ /* 0x000fe600000810e8 */
[----:B------:R-:W-:Y:S04]  /*4ea40*/  STL.64 [R1+0x150], R88 ;  /* 0x0001505801007387 */ /* 0x000fe80000100a00 */
[----:B------:R-:W-:Y:S04]  /*4ea50*/  STL.64 [R1+0x158], R90 ;  /* 0x0001585a01007387 */ /* 0x000fe80000100a00 */
        /* <DEDUP_REMOVED lines=9> */
[----:B------:R2:W-:Y:S04]  /*4eaf0*/  STL.64 [R1+0x110], R84 ;  /* 0x0001105401007387 */ /* 0x0005e80000100a00 */
[----:B------:R3:W-:Y:S04]  /*4eb00*/  STL.64 [R1+0x118], R86 ;  /* 0x0001185601007387 */ /* 0x0007e80000100a00 */
[----:B------:R4:W-:Y:S04]  /*4eb10*/  STL.64 [R1+0x100], R80 ;  /* 0x0001005001007387 */ /* 0x0009e80000100a00 */
[----:B------:R5:W-:Y:S04]  /*4eb20*/  STL.64 [R1+0x108], R82 ;  /* 0x0001085201007387 */ /* 0x000be80000100a00 */
[----:B------:R1:W-:Y:S04]  /*4eb30*/  STL [R1+0xf0], R72 ;  /* 0x0000f04801007387 */ /* 0x0003e80000100800 */
        /* <DEDUP_REMOVED lines=16> */
[----:B--2---:R-:W2:Y:S04]  /*4ec40*/  LDL.LU R84, [R1+0x10c0] ;  /* 0x0010c00001547983 */ /* 0x004ea80000300800 */
[----:B------:R-:W2:Y:S04]  /*4ec50*/  LDL.LU R85, [R1+0x10c4] ;  /* 0x0010c40001557983 */ /* 0x000ea80000300800 */
[----:B---3--:R-:W2:Y:S04]  /*4ec60*/  LDL.LU R86, [R1+0x10c8] ;  /* 0x0010c80001567983 */ /* 0x008ea80000300800 */
        /* <DEDUP_REMOVED lines=57> */
[----:B------:R-:W-:Y:S01]  /*4f000*/  IMAD.MOV.U32 R162, RZ, RZ, R73 ;  /* 0x000000ffffa27224 */ /* 0x000fe200078e0049 */
[----:B------:R-:W-:Y:S01]  /*4f010*/  MOV R0, R75 ;  /* 0x0000004b00007202 */ /* 0x000fe20000000f00 */
[----:B------:R-:W-:-:S04]  /*4f020*/  IMAD.MOV.U32 R2, RZ, RZ, R74 ;  /* 0x000000ffff027224 */ /* 0x000fc800078e004a */
[----:B------:R-:W-:Y:S04]  /*4f030*/  STL [R1+0x49b8], R0 ;  /* 0x0049b80001007387 */ /* 0x000fe80000100800 */
[----:B------:R-:W-:Y:S04]  /*4f040*/  STL [R1+0x49b4], R162 ;  /* 0x0049b4a201007387 */ /* 0x000fe80000100800 */
[----:B------:R-:W-:Y:S01]  /*4f050*/  STL [R1+0x49b0], R2 ;  /* 0x0049b00201007387 */ /* 0x000fe20000100800 */
[C---:B-1----:R-:W-:Y:S03]  /*4f060*/  HMMA.1688.F32.TF32 R72, R76.reuse, R20, R240 ;  /* 0x000000144c48723c */ /* 0x042fe600000810f0 */
[----:B------:R-:W5:Y:S05]  /*4f070*/  LDL.LU R240, [R1+0x210] ;  /* 0x0002100001f07983 */ /* 0x000f6a0000300800 */
[C---:B--2---:R-:W-:Y:S11]  /*4f080*/  HMMA.1688.F32.TF32 R120, R76.reuse, R16, R120 ;  /* 0x000000104c78723c */ /* 0x044ff60000081078 */
[----:B------:R-:W-:Y:S11]  /*4f090*/  @!UPT UIADD3 URZ, URZ, URZ, URZ ;  /* 0x0000003f3f3ff290 */ /* 0x000ff6000fffe03f */
[----:B------:R-:W-:Y:S01]  /*4f0a0*/  @!UPT UIADD3 URZ, URZ, URZ, URZ ;  /* 0x0000003f3f3ff290 */ /* 0x000fe2000fffe03f */
[----:B------:R-:W-:Y:S04]  /*4f0b0*/  STL.64 [R1+0xe0], R120 ;  /* 0x0000e07801007387 */ /* 0x000fe80000100a00 */
[----:B------:R-:W-:Y:S04]  /*4f0c0*/  STL.64 [R1+0xe8], R122 ;  /* 0x0000e87a01007387 */ /* 0x000fe80000100a00 */
[----:B------:R-:W-:Y:S04]  /*4f0d0*/  STL.64 [R1+0xd0], R72 ;  /* 0x0000d04801007387 */ /* 0x000fe80000100a00 */
[----:B------:R3:W-:Y:S04]  /*4f0e0*/  STL.64 [R1+0xd8], R74 ;  /* 0x0000d84a01007387 */ /* 0x0007e80000100a00 */
[----:B------:R-:W2:Y:S04]  /*4f0f0*/  LDL.LU R241, [R1+0x214] ;  /* 0x0002140001f17983 */ /* 0x000ea80000300800 */
[----:B------:R-:W2:Y:S04]  /*4f100*/  LDL.LU R242, [R1+0x218] ;  /* 0x0002180001f27983 */ /* 0x000ea80000300800 */
[----:B------:R-:W2:Y:S01]  /*4f110*/  LDL.LU R243, [R1+0x21c] ;  /* 0x00021c0001f37983 */ /* 0x000ea20000300800 */
[C---:B---3--:R-:W-:Y:S08]  /*4f120*/  HMMA.1688.F32.TF32 R72, R76.reuse, R24, R116 ;  /* 0x000000184c48723c */ /* 0x048ff00000081074 */
[C---:B------:R-:W-:Y:S08]  /*4f130*/  HMMA.1688.F32.TF32 R112, R76.reuse, R28, R112 ;  /* 0x0000001c4c70723c */ /* 0x040ff00000081070 */
[C---:B------:R-:W-:Y:S07]  /*4f140*/  HMMA.1688.F32.TF32 R108, R76.reuse, R32, R108 ;  /* 0x000000204c6c723c */ /* 0x040fee000008106c */
[----:B------:R-:W-:Y:S04]  /*4f150*/  STL.64 [R1+0xc0], R72 ;  /* 0x0000c04801007387 */ /* 0x000fe80000100a00 */
[----:B------:R1:W-:Y:S02]  /*4f160*/  STL.64 [R1+0xc8], R74 ;  /* 0x0000c84a01007387 */ /* 0x0003e40000100a00 */
[C---:B-1----:R-:W-:Y:S02]  /*4f170*/  HMMA.1688.F32.TF32 R72, R76.reuse, R36, R104 ;  /* 0x000000244c48723c */ /* 0x042fe40000081068 */
[----:B------:R-:W-:Y:S04]  /*4f180*/  STL.64 [R1+0xb0], R112 ;  /* 0x0000b07001007387 */ /* 0x000fe80000100a00 */
[----:B------:R-:W-:Y:S02]  /*4f190*/  STL.64 [R1+0xb8], R114 ;  /* 0x0000b87201007387 */ /* 0x000fe40000100a00 */
[C---:B------:R-:W-:Y:S02]  /*4f1a0*/  HMMA.1688.F32.TF32 R104, R76.reuse, R40, R216 ;  /* 0x000000284c68723c */ /* 0x040fe400000810d8 */
[----:B------:R-:W-:Y:S04]  /*4f1b0*/  STL.64 [R1+0xa0], R108 ;  /* 0x0000a06c01007387 */ /* 0x000fe80000100a00 */
[----:B------:R-:W-:Y:S02]  /*4f1c0*/  STL.64 [R1+0xa8], R110 ;  /* 0x0000a86e01007387 */ /* 0x000fe40000100a00 */
        /* <DEDUP_REMOVED lines=12> */
[C---:B----4-:R-:W-:Y:S02]  /*4f290*/  HMMA.1688.F32.TF32 R72, R76.reuse, R60, R80 ;  /* 0x0000003c4c48723c */ /* 0x050fe40000081050 */
[----:B------:R-:W-:Y:S04]  /*4f2a0*/  STL.64 [R1+0x50], R88 ;  /* 0x0000505801007387 */ /* 0x000fe80000100a00 */
[----:B------:R-:W-:Y:S02]  /*4f2b0*/  STL.64 [R1+0x58], R90 ;  /* 0x0000585a01007387 */ /* 0x000fe40000100a00 */
[----:B------:R-:W-:Y:S02]  /*4f2c0*/  HMMA.1688.F32.TF32 R80, R76, R64, R220 ;  /* 0x000000404c50723c */ /* 0x000fe400000810dc */
[----:B------:R-:W-:Y:S04]  /*4f2d0*/  STL.64 [R1+0x40], R84 ;  /* 0x0000405401007387 */ /* 0x000fe80000100a00 */
[----:B------:R-:W-:Y:S02]  /*4f2e0*/  STL.64 [R1+0x48], R86 ;  /* 0x0000485601007387 */ /* 0x000fe40000100a00 */
[C---:B------:R-:W-:Y:S07]  /*4f2f0*/  HMMA.1688.F32.TF32 R76, R68.reuse, R4, R236 ;  /* 0x00000004444c723c */ /* 0x040fee00000810ec */
[----:B------:R-:W-:Y:S01]  /*4f300*/  STL.64 [R1+0x30], R72 ;  /* 0x0000304801007387 */ /* 0x000fe20000100a00 */
[C---:B-----5:R-:W-:Y:S03]  /*4f310*/  HMMA.1688.F32.TF32 R248, R68.reuse, R12, R248 ;  /* 0x0000000c44f8723c */ /* 0x060fe600000810f8 */
[----:B------:R1:W-:Y:S05]  /*4f320*/  STL.64 [R1+0x38], R74 ;  /* 0x0000384a01007387 */ /* 0x0003ea0000100a00 */
[C---:B-1----:R-:W-:Y:S01]  /*4f330*/  HMMA.1688.F32.TF32 R72, R68.reuse, R8, R224 ;  /* 0x000000084448723c */ /* 0x042fe200000810e0 */
[----:B------:R-:W-:Y:S04]  /*4f340*/  STL.64 [R1+0x20], R80 ;  /* 0x0000205001007387 */ /* 0x000fe80000100a00 */
[----:B------:R-:W-:Y:S04]  /*4f350*/  STL.64 [R1+0x28], R82 ;  /* 0x0000285201007387 */ /* 0x000fe80000100a00 */
[----:B------:R-:W-:Y:S04]  /*4f360*/  STL.64 [R1+0x10], R76 ;  /* 0x0000104c01007387 */ /* 0x000fe80000100a00 */
[----:B------:R-:W-:Y:S04]  /*4f370*/  STL.64 [R1+0x18], R78 ;  /* 0x0000184e01007387 */ /* 0x000fe80000100a00 */
[----:B------:R-:W-:Y:S06]  /*4f380*/  STL.64 [R1+0x4988], R250 ;  /* 0x004988fa01007387 */ /* 0x000fec0000100a00 */
[----:B------:R-:W-:Y:S04]  /*4f390*/  STL.64 [R1], R72 ;  /* 0x0000004801007387 */ /* 0x000fe80000100a00 */
[----:B------:R1:W-:Y:S02]  /*4f3a0*/  STL.64 [R1+0x8], R74 ;  /* 0x0000084a01007387 */ /* 0x0003e40000100a00 */
[C---:B-1----:R-:W-:Y:S02]  /*4f3b0*/  HMMA.1688.F32.TF32 R72, R68.reuse, R16, R228 ;  /* 0x000000104448723c */ /* 0x042fe400000810e4 */
[----:B------:R-:W-:Y:S06]  /*4f3c0*/  STL.64 [R1+0x4980], R248 ;  /* 0x004980f801007387 */ /* 0x000fec0000100a00 */
[C---:B------:R-:W-:Y:S11]  /*4f3d0*/  HMMA.1688.F32.TF32 R76, R68.reuse, R20, R232 ;  /* 0x00000014444c723c */ /* 0x040ff600000810e8 */
[----:B------:R-:W-:Y:S04]  /*4f3e0*/  @!UPT UIADD3 URZ, URZ, URZ, URZ ;  /* 0x0000003f3f3ff290 */ /* 0x000fe8000fffe03f */
[----:B------:R1:W-:Y:S01]  /*4f3f0*/  STL [R1+0x1ec], R75 ;  /* 0x0001ec4b01007387 */ /* 0x0003e20000100800 */
[----:B------:R-:W-:Y:S01]  /*4f400*/  IMAD.MOV.U32 R0, RZ, RZ, R72 ;  /* 0x000000ffff007224 */ /* 0x000fe200078e0048 */
[----:B------:R-:W-:Y:S01]  /*4f410*/  MOV R2, R74 ;  /* 0x0000004a00027202 */ /* 0x000fe20000000f00 */
[----:B------:R-:W-:Y:S01]  /*4f420*/  IMAD.MOV.U32 R162, RZ, RZ, R73 ;  /* 0x000000ffffa27224 */ /* 0x000fe200078e0049 */
[----:B------:R-:W3:Y:S01]  /*4f430*/  LDL.LU R232, [R1+0x220] ;  /* 0x0002200001e87983 */ /* 0x000ee20000300800 */
[C---:B-1----:R-:W-:Y:S03]  /*4f440*/  HMMA.1688.F32.TF32 R72, R68.reuse, R24, R244 ;  /* 0x000000184448723c */ /* 0x042fe600000810f4 */
[----:B------:R-:W-:Y:S04]  /*4f450*/  STL.64 [R1+0x1d0], R76 ;  /* 0x0001d04c01007387 */ /* 0x000fe80000100a00 */
[----:B------:R-:W-:Y:S11]  /*4f460*/  STL.64 [R1+0x1d8], R78 ;  /* 0x0001d84e01007387 */ /* 0x000ff60000100a00 */
[----:B------:R-:W-:Y:S05]  /*4f470*/  @!UPT UIADD3 URZ, URZ, URZ, URZ ;  /* 0x0000003f3f3ff290 */ /* 0x000fea000fffe03f */
[----:B------:R-:W-:Y:S04]  /*4f480*/  STL.64 [R1+0x1c0], R72 ;  /* 0x0001c04801007387 */ /* 0x000fe80000100a00 */
[----:B------:R2:W-:Y:S04]  /*4f490*/  STL.64 [R1+0x1c8], R74 ;  /* 0x0001c84a01007387 */ /* 0x0005e80000100a00 */
[----:B------:R-:W3:Y:S04]  /*4f4a0*/  LDL.LU R233, [R1+0x224] ;  /* 0x0002240001e97983 */ /* 0x000ee80000300800 */
[----:B------:R-:W3:Y:S04]  /*4f4b0*/  LDL.LU R234, [R1+0x228] ;  /* 0x0002280001ea7983 */ /* 0x000ee80000300800 */
[----:B------:R-:W3:Y:S04]  /*4f4c0*/  LDL.LU R235, [R1+0x22c] ;  /* 0x00022c0001eb7983 */ /* 0x000ee80000300800 */
[----:B------:R-:W4:Y:S04]  /*4f4d0*/  LDL.LU R244, [R1+0x230] ;  /* 0x0002300001f47983 */ /* 0x000f280000300800 */
[----:B------:R-:W4:Y:S04]  /*4f4e0*/  LDL.LU R245, [R1+0x234] ;  /* 0x0002340001f57983 */ /* 0x000f280000300800 */
[----:B------:R-:W4:Y:S04]  /*4f4f0*/  LDL.LU R246, [R1+0x238] ;  /* 0x0002380001f67983 */ /* 0x000f280000300800 */
[----:B------:R-:W4:Y:S04]  /*4f500*/  LDL.LU R247, [R1+0x23c] ;  /* 0x00023c0001f77983 */ /* 0x000f280000300800 */
[----:B------:R-:W5:Y:S01]  /*4f510*/  LDL.LU R80, [R1+0x280] ;  /* 0x0002800001507983 */ /* 0x000f620000300800 */
[C---:B--2---:R-:W-:Y:S11]  /*4f520*/  HMMA.1688.F32.TF32 R72, R68.reuse, R28, R240 ;  /* 0x0000001c4448723c */ /* 0x044ff600000810f0 */
[----:B------:R-:W-:Y:S11]  /*4f530*/  @!UPT UIADD3 URZ, URZ, URZ, URZ ;  /* 0x0000003f3f3ff290 */ /* 0x000ff6000fffe03f */
[----:B------:R-:W-:Y:S01]  /*4f540*/  @!UPT UIADD3 URZ, URZ, URZ, URZ ;  /* 0x0000003f3f3ff290 */ /* 0x000fe2000fffe03f */
[----:B------:R-:W-:Y:S04]  /*4f550*/  STL.64 [R1+0x1b0], R72 ;  /* 0x0001b04801007387 */ /* 0x000fe80000100a00 */
[----:B------:R3:W-:Y:S04]  /*4f560*/  STL.64 [R1+0x1b8], R74 ;  /* 0x0001b84a01007387 */ /* 0x0007e80000100a00 */
[----:B------:R-:W5:Y:S04]  /*4f570*/  LDL.LU R81, [R1+0x284] ;  /* 0x0002840001517983 */ /* 0x000f680000300800 */
[----:B------:R-:W5:Y:S04]  /*4f580*/  LDL.LU R82, [R1+0x288] ;  /* 0x0002880001527983 */ /* 0x000f680000300800 */
[----:B------:R-:W5:Y:S04]  /*4f590*/  LDL.LU R83, [R1+0x28c] ;  /* 0x00028c0001537983 */ /* 0x000f680000300800 */
[----:B------:R-:W2:Y:S04]  /*4f5a0*/  LDL.LU R88, [R1+0x260] ;  /* 0x0002600001587983 */ /* 0x000ea80000300800 */
[----:B------:R-:W2:Y:S04]  /*4f5b0*/  LDL.LU R89, [R1+0x264] ;  /* 0x0002640001597983 */ /* 0x000ea80000300800 */
[----:B------:R-:W2:Y:S04]  /*4f5c0*/  LDL.LU R90, [R1+0x268] ;  /* 0x00026800015a7983 */ /* 0x000ea80000300800 */
[----:B------:R-:W2:Y:S04]  /*4f5d0*/  LDL.LU R91, [R1+0x26c] ;  /* 0x00026c00015b7983 */ /* 0x000ea80000300800 */
        /* <DEDUP_REMOVED lines=22> */
[----:B------:R-:W-:Y:S09]  /*4f740*/  @!UPT UIADD3 URZ, URZ, URZ, URZ ;  /* 0x0000003f3f3ff290 */ /* 0x000ff2000fffe03f */
[----:B------:R-:W-:Y:S04]  /*4f750*/  STL.64 [R1+0x1a0], R72 ;  /* 0x0001a04801007387 */ /* 0x000fe80000100a00 */
        /* <DEDUP_REMOVED lines=12> */
[C---:B----4-:R-:W-:Y:S08]  /*4f820*/  HMMA.1688.F32.TF32 R244, R68.reuse, R36, R244 ;  /* 0x0000002444f4723c */ /* 0x050ff000000810f4 */
[C---:B--2---:R-:W-:Y:S08]  /*4f830*/  HMMA.1688.F32.TF32 R88, R68.reuse, R44, R88 ;  /* 0x0000002c4458723c */ /* 0x044ff00000081058 */
[C---:B-----5:R-:W-:Y:S07]  /*4f840*/  HMMA.1688.F32.TF32 R72, R68.reuse, R40, R92 ;  /* 0x000000284448723c */ /* 0x060fee000008105c */
[----:B------:R-:W-:Y:S04]  /*4f850*/  STL.64 [R1+0x4910], R246 ;  /* 0x004910f601007387 */ /* 0x000fe80000100a00 */
[----:B------:R-:W-:Y:S01]  /*4f860*/  STL.64 [R1+0x4908], R244 ;  /* 0x004908f401007387 */ /* 0x000fe20000100a00 */
[C---:B------:R-:W-:Y:S11]  /*4f870*/  HMMA.1688.F32.TF32 R76, R68.reuse, R48, R84 ;  /* 0x00000030444c723c */ /* 0x040ff60000081054 */
[----:B------:R-:W-:Y:S04]  /*4f880*/  STL.64 [R1+0x250], R72 ;  /* 0x0002504801007387 */ /* 0x000fe80000100a00 */
[----:B------:R1:W-:Y:S04]  /*4f890*/  STL.64 [R1+0x258], R74 ;  /* 0x0002584a01007387 */ /* 0x0003e80000100a00 */
[----:B------:R-:W-:Y:S01]  /*4f8a0*/  STL.64 [R1+0x240], R88 ;  /* 0x0002405801007387 */ /* 0x000fe20000100a00 */
[C---:B-1----:R-:W-:Y:S03]  /*4f8b0*/  HMMA.1688.F32.TF32 R72, R68.reuse, R52, R80 ;  /* 0x000000344448723c */ /* 0x042fe60000081050 */
[----:B------:R-:W-:Y:S04]  /*4f8c0*/  STL.64 [R1+0x248], R90 ;  /* 0x0002485a01007387 */ /* 0x000fe80000100a00 */
[----:B------:R-:W-:Y:S01]  /*4f8d0*/  STL.64 [R1+0x230], R76 ;  /* 0x0002304c01007387 */ /* 0x000fe20000100a00 */
[C---:B------:R-:W-:Y:S03]  /*4f8e0*/  HMMA.1688.F32.TF32 R80, R68.reuse, R56, R220 ;  /* 0x000000384450723c */ /* 0x040fe600000810dc */
[----:B------:R1:W-:Y:S05]  /*4f8f0*/  STL.64 [R1+0x238], R78 ;  /* 0x0002384e01007387 */ /* 0x0003ea0000100a00 */
[----:B-1----:R-:W-:Y:S08]  /*4f900*/  HMMA.1688.F32.TF32 R76, R68, R60, R236 ;  /* 0x0000003c444c723c */ /* 0x002ff000000810ec */
[----:B------:R-:W-:-:S02]  /*4f910*/  IMAD.MOV.U32 R244, RZ, RZ, R75 ;  /* 0x000000fffff47224 */ /* 0x000fc400078e004b */
[----:B------:R-:W-:Y:S01]  /*4f920*/  IMAD.MOV.U32 R246, RZ, RZ, R73 ;  /* 0x000000fffff67224 */ /* 0x000fe200078e0049 */
[----:B------:R-:W-:Y:S01]  /*4f930*/  MOV R245, R74 ;  /* 0x0000004a00f57202 */ /* 0x000fe20000000f00 */
[----:B------:R-:W-:Y:S01]  /*4f940*/  IMAD.MOV.U32 R247, RZ, RZ, R72 ;  /* 0x000000fffff77224 */ /* 0x000fe200078e0048 */
[----:B------:R1:W-:Y:S04]  /*4f950*/  STL [R1+0x4944], R244 ;  /* 0x004944f401007387 */ /* 0x0003e80000100800 */
[----:B------:R2:W-:Y:S04]  /*4f960*/  STL [R1+0x4940], R246 ;  /* 0x004940f601007387 */ /* 0x0005e80000100800 */
[----:B------:R4:W-:Y:S04]  /*4f970*/  STL [R1+0x493c], R247 ;  /* 0x00493cf701007387 */ /* 0x0009e80000100800 */
[----:B------:R5:W-:Y:S01]  /*4f980*/  STL [R1+0x4938], R245 ;  /* 0x004938f501007387 */ /* 0x000be20000100800 */
[----:B------:R-:W-:Y:S03]  /*4f990*/  HMMA.1688.F32.TF32 R72, R68, R64, R240 ;  /* 0x000000404448723c */ /* 0x000fe600000810f0 */
[----:B------:R-:W-:Y:S04]  /*4f9a0*/  STL.64 [R1+0x210], R80 ;  /* 0x0002105001007387 */ /* 0x000fe80000100a00 */
[----:B------:R-:W-:Y:S04]  /*4f9b0*/  STL.64 [R1+0x218], R82 ;  /* 0x0002185201007387 */ /* 0x000fe80000100a00 */
[----:B------:R-:W-:Y:S04]  /*4f9c0*/  STL.64 [R1+0x200], R76 ;  /* 0x0002004c01007387 */ /* 0x000fe80000100a00 */
[----:B------:R1:W-:Y:S04]  /*4f9d0*/  STL.64 [R1+0x208], R78 ;  /* 0x0002084e01007387 */ /* 0x0003e80000100a00 */
[----:B------:R-:W3:Y:S04]  /*4f9e0*/  LDL.LU R240, [R1+0x3a0] ;  /* 0x0003a00001f07983 */ /* 0x000ee80000300800 */
[----:B------:R-:W3:Y:S04]  /*4f9f0*/  LDL.LU R241, [R1+0x3a4] ;  /* 0x0003a40001f17983 */ /* 0x000ee80000300800 */
[----:B------:R-:W3:Y:S04]  /*4fa00*/  LDL.LU R242, [R1+0x3a8] ;  /* 0x0003a80001f27983 */ /* 0x000ee80000300800 */
[----:B------:R-:W3:Y:S01]  /*4fa10*/  LDL.LU R243, [R1+0x3ac] ;  /* 0x0003ac0001f37983 */ /* 0x000ee20000300800 */
[----:B-1----:R-:W-:Y:S01]  /*4fa20*/  IMAD.MOV.U32 R244, RZ, RZ, R72 ;  /* 0x000000fffff47224 */ /* 0x002fe200078e0048 */
[----:B--2---:R-:W-:Y:S01]  /*4fa30*/  MOV R246, R73 ;  /* 0x0000004900f67202 */ /* 0x004fe20000000f00 */
[----:B----4-:R-:W-:-:S02]  /*4fa40*/  IMAD.MOV.U32 R247, RZ, RZ, R74 ;  /* 0x000000fffff77224 */ /* 0x010fc400078e004a */
[----:B-----5:R-:W-:Y:S01]  /*4fa50*/  IMAD.MOV.U32 R245, RZ, RZ, R75 ;  /* 0x000000fffff57224 */ /* 0x020fe200078e004b */
[----:B------:R-:W-:Y:S04]  /*4fa60*/  STL [R1+0x4954], R244 ;  /* 0x004954f401007387 */ /* 0x000fe80000100800 */
[----:B------:R-:W-:Y:S04]  /*4fa70*/  STL [R1+0x4950], R246 ;  /* 0x004950f601007387 */ /* 0x000fe80000100800 */
[----:B------:R1:W-:Y:S04]  /*4fa80*/  STL [R1+0x494c], R247 ;  /* 0x00494cf701007387 */ /* 0x0003e80000100800 */
[----:B------:R2:W-:Y:S01]  /*4fa90*/  STL [R1+0x4948], R245 ;  /* 0x004948f501007387 */ /* 0x0005e20000100800 */
[C---:B---3--:R-:W-:Y:S08]  /*4faa0*/  HMMA.1688.F32.TF32 R68, R100.reuse, R12, R232 ;  /* 0x0000000c6444723c */ /* 0x048ff000000810e8 */
[C---:B------:R-:W-:Y:S08]  /*4fab0*/  HMMA.1688.F32.TF32 R76, R100.reuse, R4, R224 ;  /* 0x00000004644c723c */ /* 0x040ff000000810e0 */
[----:B------:R-:W-:Y:S11]  /*4fac0*/  HMMA.1688.F32.TF32 R72, R100, R8, R228 ;  /* 0x000000086448723c */ /* 0x000ff600000810e4 */
[----:B------:R-:W-:Y:S04]  /*4fad0*/  @!UPT UIADD3 URZ, URZ, URZ, URZ ;  /* 0x0000003f3f3ff290 */ /* 0x000fe8000fffe03f */
[----:B------:R-:W-:Y:S04]  /*4fae0*/  STL.64 [R1+0x2e0], R76 ;  /* 0x0002e04c01007387 */ /* 0x000fe80000100a00 */
[----:B------:R-:W-:Y:S04]  /*4faf0*/  STL.64 [R1+0x2e8], R78 ;  /* 0x0002e84e01007387 */ /* 0x000fe80000100a00 */
[----:B------:R-:W-:Y:S04]  /*4fb00*/  STL.64 [R1+0x2d0], R72 ;  /* 0x0002d04801007387 */ /* 0x000fe80000100a00 */
[----:B------:R-:W-:Y:S04]  /*4fb10*/  STL.64 [R1+0x2d8], R74 ;  /* 0x0002d84a01007387 */ /* 0x000fe80000100a00 */
        /* <DEDUP_REMOVED lines=19> */
[----:B-1----:R-:W-:-:S03]  /*4fc50*/  MOV R247, R68 ;  /* 0x0000004400f77202 */ /* 0x002fc60000000f00 */
[----:B------:R-:W4:Y:S01]  /*4fc60*/  LDL.LU R226, [R1+0x3e8] ;  /* 0x0003e80001e27983 */ /* 0x000f220000300800 */
[----:B--2---:R-:W-:-:S03]  /*4fc70*/  IMAD.MOV.U32 R245, RZ, RZ, R69 ;  /* 0x000000fffff57224 */ /* 0x004fc600078e0045 */
[----:B------:R-:W2:Y:S04]  /*4fc80*/  LDL.LU R227, [R1+0x3ec] ;  /* 0x0003ec0001e37983 */ /* 0x000ea80000300800 */
[----:B------:R-:W-:Y:S04]  /*4fc90*/  STL [R1+0x495c], R247 ;  /* 0x00495cf701007387 */ /* 0x000fe80000100800 */
[----:B------:R-:W-:Y:S01]  /*4fca0*/  STL [R1+0x4958], R245 ;  /* 0x004958f501007387 */ /* 0x000fe20000100800 */
[----:B---3--:R-:W-:Y:S11]  /*4fcb0*/  HMMA.1688.F32.TF32 R68, R100, R16, R240 ;  /* 0x000000106444723c */ /* 0x008ff600000810f0 */
[----:B------:R-:W-:Y:S11]  /*4fcc0*/  @!UPT UIADD3 URZ, URZ, URZ, URZ ;  /* 0x0000003f3f3ff290 */ /* 0x000ff6000fffe03f */
[----:B------:R-:W-:Y:S01]  /*4fcd0*/  @!UPT UIADD3 URZ, URZ, URZ, URZ ;  /* 0x0000003f3f3ff290 */ /* 0x000fe2000fffe03f */
[----:B------:R5:W-:Y:S04]  /*4fce0*/  STL.64 [R1+0x2b0], R68 ;  /* 0x0002b04401007387 */ /* 0x000be80000100a00 */
[----:B------:R-:W3:Y:S04]  /*4fcf0*/  LDL.LU R240, [R1+0x1090] ;  /* 0x0010900001f07983 */ /* 0x000ee80000300800 */
[----:B------:R-:W3:Y:S04]  /*4fd00*/  LDL.LU R241, [R1+0x1094] ;  /* 0x0010940001f17983 */ /* 0x000ee80000300800 */
[----:B------:R-:W3:Y:S04]  /*4fd10*/  LDL.LU R242, [R1+0x1098] ;  /* 0x0010980001f27983 */ /* 0x000ee80000300800 */
[----:B------:R-:W3:Y:S04]  /*4fd20*/  LDL.LU R243, [R1+0x109c] ;  /* 0x00109c0001f37983 */ /* 0x000ee80000300800 */
[----:B------:R-:W3:Y:S04]  /*4fd30*/  LDL.LU R232, [R1+0x10a0] ;  /* 0x0010a00001e87983 */ /* 0x000ee80000300800 */
[----:B------:R-:W3:Y:S04]  /*4fd40*/  LDL.LU R233, [R1+0x10a4] ;  /* 0x0010a40001e97983 */ /* 0x000ee80000300800 */
[----:B------:R-:W3:Y:S01]  /*4fd50*/  LDL.LU R234, [R1+0x10a8] ;  /* 0x0010a80001ea7983 */ /* 0x000ee20000300800 */
[----:B------:R-:W-:Y:S01]  /*4fd60*/  IMAD.MOV.U32 R244, RZ, RZ, R70 ;  /* 0x000000fffff47224 */ /* 0x000fe200078e0046 */
[----:B------:R-:W-:-:S05]  /*4fd70*/  MOV R246, R71 ;  /* 0x0000004700f67202 */ /* 0x000fca0000000f00 */
[----:B------:R-:W-:Y:S04]  /*4fd80*/  STL [R1+0x4964], R246 ;  /* 0x004964f601007387 */ /* 0x000fe80000100800 */
[----:B------:R-:W-:Y:S01]  /*4fd90*/  STL [R1+0x4960], R244 ;  /* 0x004960f401007387 */ /* 0x000fe20000100800 */
[----:B------:R-:W-:Y:S01]  /*4fda0*/  IMAD.MOV.U32 R235, RZ, RZ, R188 ;  /* 0x000000ffffeb7224 */ /* 0x000fe200078e00bc */
[C---:B-----5:R-:W-:Y:S11]  /*4fdb0*/  HMMA.1688.F32.TF32 R68, R100.reuse, R20, R80 ;  /* 0x000000146444723c */ /* 0x060ff60000081050 */
[----:B------:R-:W-:Y:S11]  /*4fdc0*/  @!UPT UIADD3 URZ, URZ, URZ, URZ ;  /* 0x0000003f3f3ff290 */ /* 0x000ff6000fffe03f */
[----:B------:R-:W-:Y:S01]  /*4fdd0*/  @!UPT UIADD3 URZ, URZ, URZ, URZ ;  /* 0x0000003f3f3ff290 */ /* 0x000fe2000fffe03f */
[----:B------:R4:W-:Y:S01]  /*4fde0*/  STL.64 [R1+0x2a0], R68 ;  /* 0x0002a04401007387 */ /* 0x0009e20000100a00 */
[----:B------:R-:W-:Y:S01]  /*4fdf0*/  IMAD.MOV.U32 R247, RZ, RZ, R70 ;  /* 0x000000fffff77224 */ /* 0x000fe200078e0046 */
[----:B------:R-:W-:Y:S02]  /*4fe00*/  MOV R245, R71 ;  /* 0x0000004700f57202 */ /* 0x000fe40000000f00 */
[C---:B----4-:R-:W-:Y:S02]  /*4fe10*/  HMMA.1688.F32.TF32 R68, R100.reuse, R28, R236 ;  /* 0x0000001c6444723c */ /* 0x050fe400000810ec */
[----:B------:R1:W-:Y:S06]  /*4fe20*/  STL [R1+0x496c], R247 ;  /* 0x00496cf701007387 */ /* 0x0003ec0000100800 */
[C---:B------:R-:W-:Y:S01]  /*4fe30*/  HMMA.1688.F32.TF32 R72, R100.reuse, R24, R220 ;  /* 0x000000186448723c */ /* 0x040fe200000810dc */
[----:B------:R4:W-:Y:S11]  /*4fe40*/  STL [R1+0x4968], R245 ;  /* 0x004968f501007387 */ /* 0x0009f60000100800 */
[----:B------:R-:W-:Y:S04]  /*4fe50*/  @!UPT UIADD3 URZ, URZ, URZ, URZ ;  /* 0x0000003f3f3ff290 */ /* 0x000fe8000fffe03f */
[----:B-1----:R-:W-:Y:S01]  /*4fe60*/  IMAD.MOV.U32 R247, RZ, RZ, R68 ;  /* 0x000000fffff77224 */ /* 0x002fe200078e0044 */
[----:B------:R-:W-:Y:S01]  /*4fe70*/  MOV R246, R70 ;  /* 0x0000004600f67202 */ /* 0x000fe20000000f00 */
[----:B----4-:R-:W-:Y:S02]  /*4fe80*/  IMAD.MOV.U32 R245, RZ, RZ, R69 ;  /* 0x000000fffff57224 */ /* 0x010fe400078e0045 */
[----:B------:R-:W-:Y:S02]  /*4fe90*/  IMAD.MOV.U32 R244, RZ, RZ, R71 ;  /* 0x000000fffff47224 */ /* 0x000fe400078e0047 */
[C---:B--2---:R-:W-:Y:S01]  /*4fea0*/  HMMA.1688.F32.TF32 R68, R100.reuse, R32, R224 ;  /* 0x000000206444723c */ /* 0x044fe200000810e0 */
[----:B------:R-:W-:Y:S04]  /*4feb0*/  STL.64 [R1+0x290], R72 ;  /* 0x0002904801007387 */ /* 0x000fe80000100a00 */
[----:B------:R-:W-:Y:S04]  /*4fec0*/  STL.64 [R1+0x298], R74 ;  /* 0x0002984a01007387 */ /* 0x000fe80000100a00 */
[----:B------:R-:W-:Y:S04]  /*4fed0*/  STL [R1+0x497c], R247 ;  /* 0x00497cf701007387 */ /* 0x000fe80000100800 */
[----:B------:R-:W-:Y:S04]  /*4fee0*/  STL [R1+0x4978], R244 ;  /* 0x004978f401007387 */ /* 0x000fe80000100800 */
[----:B------:R-:W-:Y:S04]  /*4fef0*/  STL [R1+0x4974], R245 ;  /* 0x004974f501007387 */ /* 0x000fe80000100800 */
[----:B------:R-:W-:Y:S03]  /*4ff00*/  STL [R1+0x4970], R246 ;  /* 0x004970f601007387 */ /* 0x000fe60000100800 */
[----:B------:R-:W-:Y:S01]  /*4ff10*/  IMAD.MOV.U32 R188, RZ, RZ, R71 ;  /* 0x000000ffffbc7224 */ /* 0x000fe200078e0047 */
[----:B------:R-:W-:Y:S04]  /*4ff20*/  STL.64 [R1+0x270], R68 ;  /* 0x0002704401007387 */ /* 0x000fe80000100a00 */
[----:B------:R1:W-:Y:S02]  /*4ff30*/  STL [R1+0x278], R70 ;  /* 0x0002784601007387 */ /* 0x0003e40000100800 */
[C---:B-1----:R-:W-:Y:S08]  /*4ff40*/  HMMA.1688.F32.TF32 R68, R100.reuse, R36, R228 ;  /* 0x000000246444723c */ /* 0x042ff000000810e4 */
[----:B---3--:R-:W-:Y:S11]  /*4ff50*/  HMMA.1688.F32.TF32 R84, R100, R40, R232 ;  /* 0x000000286454723c */ /* 0x008ff600000810e8 */
[----:B------:R-:W-:Y:S05]  /*4ff60*/  @!UPT UIADD3 URZ, URZ, URZ, URZ ;  /* 0x0000003f3f3ff290 */ /* 0x000fea000fffe03f */
[----:B------:R-:W-:Y:S01]  /*4ff70*/  MOV R247, R68 ;  /* 0x0000004400f77202 */ /* 0x000fe20000000f00 */
[----:B------:R-:W-:Y:S01]  /*4ff80*/  IMAD.MOV.U32 R244, RZ, RZ, R69 ;  /* 0x000000fffff47224 */ /* 0x000fe200078e0045 */
[----:B------:R-:W-:Y:S01]  /*4ff90*/  MOV R246, R71 ;  /* 0x0000004700f67202 */ /* 0x000fe20000000f00 */
[----:B------:R-:W-:-:S04]  /*4ffa0*/  IMAD.MOV.U32 R245, RZ, RZ, R70 ;  /* 0x000000fffff57224 */ /* 0x000fc800078e0046 */
[----:B------:R-:W-:Y:S04]  /*4ffb0*/  STL.64 [R1+0x4998], R246 ;  /* 0x004998f601007387 */ /* 0x000fe80000100a00 */
[----:B------:R1:W-:Y:S04]  /*4ffc0*/  STL.64 [R1+0x4990], R244 ;  /* 0x004990f401007387 */ /* 0x0003e80000100a00 */
        /* <DEDUP_REMOVED lines=34> */
[C---:B------:R-:W-:Y:S03]  /*501f0*/  HMMA.1688.F32.TF32 R88, R100.reuse, R44, R240 ;  /* 0x0000002c6458723c */ /* 0x040fe600000810f0 */
[----:B------:R-:W5:Y:S04]  /*50200*/  LDL.LU R240, [R1+0x1010] ;  /* 0x0010100001f07983 */ /* 0x000f680000300800 */
[----:B------:R-:W5:Y:S04]  /*50210*/  LDL.LU R241, [R1+0x1014] ;  /* 0x0010140001f17983 */ /* 0x000f680000300800 */
[----:B------:R-:W5:Y:S04]  /*50220*/  LDL.LU R242, [R1+0x1018] ;  /* 0x0010180001f27983 */ /* 0x000f680000300800 */
[----:B------:R-:W5:Y:S08]  /*50230*/  LDL.LU R243, [R1+0x101c] ;  /* 0x00101c0001f37983 */ /* 0x000f700000300800 */
[----:B------:R-:W-:Y:S04]  /*50240*/  STL.64 [R1+0x4840], R90 ;  /* 0x0048405a01007387 */ /* 0x000fe80000100a00 */
[----:B------:R1:W-:Y:S01]  /*50250*/  STL.64 [R1+0x4838], R88 ;  /* 0x0048385801007387 */ /* 0x0003e20000100a00 */
[C---:B--2---:R-:W-:Y:S08]  /*50260*/  HMMA.1688.F32.TF32 R76, R100.reuse, R52, R96 ;  /* 0x00000034644c723c */ /* 0x044ff00000081060 */
[C---:B---3--:R-:W-:Y:S08]  /*50270*/  HMMA.1688.F32.TF32 R92, R100.reuse, R48, R92 ;  /* 0x00000030645c723c */ /* 0x048ff0000008105c */
[C---:B----4-:R-:W-:Y:S08]  /*50280*/  HMMA.1688.F32.TF32 R80, R100.reuse, R56, R80 ;  /* 0x000000386450723c */ /* 0x050ff00000081050 */
[C---:B-----5:R-:W-:Y:S07]  /*50290*/  HMMA.1688.F32.TF32 R96, R100.reuse, R60, R220 ;  /* 0x0000003c6460723c */ /* 0x060fee00000810dc */
[----:B------:R-:W-:Y:S01]  /*502a0*/  STL.64 [R1+0x4850], R94 ;  /* 0x0048505e01007387 */ /* 0x000fe20000100a00 */
[----:B------:R-:W-:Y:S03]  /*502b0*/  HMMA.1688.F32.TF32 R100, R100, R64, R232 ;  /* 0x000000406464723c */ /* 0x000fe600000810e8 */
[----:B------:R2:W-:Y:S05]  /*502c0*/  STL.64 [R1+0x4848], R92 ;  /* 0x0048485c01007387 */ /* 0x0005ea0000100a00 */
[C---:B------:R-:W-:Y:S01]  /*502d0*/  HMMA.1688.F32.TF32 R104, R208.reuse, R4, R236 ;  /* 0x00000004d068723c */ /* 0x040fe200000810ec */
[----:B------:R-:W-:Y:S07]  /*502e0*/  STL.64 [R1+0x4860], R78 ;  /* 0x0048604e01007387 */ /* 0x000fee0000100a00 */
[C---:B------:R-:W-:Y:S01]  /*502f0*/  HMMA.1688.F32.TF32 R108, R208.reuse, R8, R224 ;  /* 0x00000008d06c723c */ /* 0x040fe200000810e0 */
[----:B------:R3:W-:Y:S07]  /*50300*/  STL.64 [R1+0x4858], R76 ;  /* 0x0048584c01007387 */ /* 0x0007ee0000100a00 */
        /* <DEDUP_REMOVED lines=55> */
[----:B------:R-:W4:Y:S04]  /*50680*/  LDL.LU R241, [R1+0xf64] ;  /* 0x000f640001f17983 */ /* 0x000f280000300800 */
[----:B------:R-:W4:Y:S04]  /*50690*/  LDL.LU R242, [R1+0xf68] ;  /* 0x000f680001f27983 */ /* 0x000f280000300800 */
[----:B------:R-:W4:Y:S04]  /*506a0*/  LDL.LU R243, [R1+0xf6c] ;  /* 0x000f6c0001f37983 */ /* 0x000f280000300800 */
[----:B------:R-:W-:Y:S04]  /*506b0*/  LDS R232, [R161+0x8780] ;  /* 0x00878000a1e87984 */ /* 0x000fe80000000800 */
[----:B------:R-:W-:Y:S04]  /*506c0*/  STL.64 [R1+0x48d0], R218 ;  /* 0x0048d0da01007387 */ /* 0x000fe80000100a00 */
[----:B------:R-:W-:Y:S04]  /*506d0*/  STL.64 [R1+0x48c8], R216 ;  /* 0x0048c8d801007387 */ /* 0x000fe80000100a00 */
[----:B------:R-:W-:Y:S04]  /*506e0*/  LDS R234, [R161+0xa780] ;  /* 0x00a78000a1ea7984 */ /* 0x000fe80000000800 */
[----:B------:R-:W-:Y:S04]  /*506f0*/  LDS R233, [R189+0x8780] ;  /* 0x00878000bde97984 */ /* 0x000fe80000000800 */
[----:B------:R-:W1:Y:S01]  /*50700*/  LDS R235, [R189+0xa780] ;  /* 0x00a78000bdeb7984 */ /* 0x000e620000000800 */
[C---:B-----5:R-:W-:Y:S08]  /*50710*/  HMMA.1688.F32.TF32 R144, R208.reuse, R40, R116 ;  /* 0x00000028d090723c */ /* 0x060ff00000081074 */
[C---:B--2---:R-:W-:Y:S08]  /*50720*/  HMMA.1688.F32.TF32 R124, R208.reuse, R24, R124 ;  /* 0x00000018d07c723c */ /* 0x044ff0000008107c */
[C---:B---3--:R-:W-:Y:S08]  /*50730*/  HMMA.1688.F32.TF32 R128, R208.reuse, R20, R128 ;  /* 0x00000014d080723c */ /* 0x048ff00000081080 */
[C---:B----4-:R-:W-:Y:S08]  /*50740*/  HMMA.1688.F32.TF32 R72, R208.reuse, R28, R132 ;  /* 0x0000001cd048723c */ /* 0x050ff00000081084 */
[C---:B------:R-:W-:Y:S07]  /*50750*/  HMMA.1688.F32.TF32 R112, R208.reuse, R32, R112 ;  /* 0x00000020d070723c */ /* 0x040fee0000081070 */
[----:B------:R-:W-:Y:S01]  /*50760*/  STL.64 [R1+0x48e0], R130 ;  /* 0x0048e08201007387 */ /* 0x000fe20000100a00 */
[C---:B------:R-:W-:Y:S03]  /*50770*/  HMMA.1688.F32.TF32 R148, R208.reuse, R36, R120 ;  /* 0x00000024d094723c */ /* 0x040fe60000081078 */
[----:B------:R-:W-:Y:S05]  /*50780*/  STL.64 [R1+0x48d8], R128 ;  /* 0x0048d88001007387 */ /* 0x000fea0000100a00 */
        /* <DEDUP_REMOVED lines=31> */
[----:B-1----:R-:W4:Y:S04]  /*50980*/  LDL.LU R244, [R1+0x6f0] ;  /* 0x0006f00001f47983 */ /* 0x002f280000300800 */
        /* <DEDUP_REMOVED lines=82> */
[----:B------:R-:W-:Y:S04]  /*50eb0*/  STL.64 [R1+0x4a08], R206 ;  /* 0x004a08ce01007387 */ /* 0x000fe80000100a00 */
[----:B------:R-:W-:Y:S01]  /*50ec0*/  STL.64 [R1+0x4a00], R204 ;  /* 0x004a00cc01007387 */ /* 0x000fe20000100a00 */
[----:B------:R-:W-:Y:S01]  /*50ed0*/  IMAD.MOV.U32 R239, RZ, RZ, R160 ;  /* 0x000000ffffef7224 */ /* 0x000fe200078e00a0 */
[----:B--2---:R-:W-:Y:S08]  /*50ee0*/  HMMA.1688.F32.TF32 R68, R196, R4, R68 ;  /* 0x00000004c444723c */ /* 0x004ff00000081044 */
[----:B---3--:R-:W-:Y:S08]  /*50ef0*/  HMMA.1688.F32.TF32 R208, R208, R64, R76 ;  /* 0x00000040d0d0723c */ /* 0x008ff0000008104c */
[----:B----4-:R-:W-:Y:S11]  /*50f00*/  HMMA.1688.F32.TF32 R220, R196, R8, R220 ;  /* 0x00000008c4dc723c */ /* 0x010ff600000810dc */
[----:B------:R-:W-:Y:S04]  /*50f10*/  @!UPT UIADD3 URZ, URZ, URZ, URZ ;  /* 0x0000003f3f3ff290 */ /* 0x000fe8000fffe03f */
[----:B------:R-:W-:Y:S04]  /*50f20*/  STL.64 [R1+0x4a18], R210 ;  /* 0x004a18d201007387 */ /* 0x000fe80000100a00 */
[----:B------:R-:W-:Y:S04]  /*50f30*/  STL.64 [R1+0x4a10], R208 ;  /* 0x004a10d001007387 */ /* 0x000fe80000100a00 */
[----:B------:R-:W-:Y:S04]  /*50f40*/  STL.64 [R1+0x4a28], R70 ;  /* 0x004a284601007387 */ /* 0x000fe80000100a00 */
[----:B------:R5:W-:Y:S02]  /*50f50*/  STL.64 [R1+0x4a20], R68 ;  /* 0x004a204401007387 */ /* 0x000be40000100a00 */
[----:B-----5:R-:W-:Y:S02]  /*50f60*/  HMMA.1688.F32.TF32 R68, R232, R4, R88 ;  /* 0x00000004e844723c */ /* 0x020fe40000081058 */
[----:B------:R-:W-:Y:S04]  /*50f70*/  STL.64 [R1+0x4a38], R222 ;  /* 0x004a38de01007387 */ /* 0x000fe80000100a00 */
[----:B------:R-:W-:Y:S11]  /*50f80*/  STL.64 [R1+0x4a30], R220 ;  /* 0x004a30dc01007387 */ /* 0x000ff60000100a00 */
[----:B------:R-:W-:Y:S06]  /*50f90*/  @!UPT UIADD3 URZ, URZ, URZ, URZ ;  /* 0x0000003f3f3ff290 */ /* 0x000fec000fffe03f */
[----:B------:R-:W-:Y:S01]  /*50fa0*/  STL [R1+0x1480], R68 ;  /* 0x0014804401007387 */ /* 0x000fe20000100800 */
[----:B------:R-:W-:-:S03]  /*50fb0*/  IMAD.MOV.U32 R160, RZ, RZ, R69 ;  /* 0x000000ffffa07224 */ /* 0x000fc600078e0045 */
[----:B------:R1:W-:Y:S02]  /*50fc0*/  STL.64 [R1+0x1488], R70 ;  /* 0x0014884601007387 */ /* 0x0003e40000100a00 */
[C---:B-1----:R-:W-:Y:S08]  /*50fd0*/  HMMA.1688.F32.TF32 R68, R232.reuse, R12, R244 ;  /* 0x0000000ce844723c */ /* 0x042ff000000810f4 */
[C---:B------:R-:W-:Y:S08]  /*50fe0*/  HMMA.1688.F32.TF32 R72, R232.reuse, R8, R84 ;  /* 0x00000008e848723c */ /* 0x040ff00000081054 */
[C---:B------:R-:W-:Y:S11]  /*50ff0*/  HMMA.1688.F32.TF32 R76, R232.reuse, R16, R248 ;  /* 0x00000010e84c723c */ /* 0x040ff600000810f8 */
[----:B------:R-:W-:Y:S04]  /*51000*/  @!UPT UIADD3 URZ, URZ, URZ, URZ ;  /* 0x0000003f3f3ff290 */ /* 0x000fe8000fffe03f */
[----:B------:R-:W-:Y:S04]  /*51010*/  STL.64 [R1+0x1470], R72 ;  /* 0x0014704801007387 */ /* 0x000fe80000100a00 */
[----:B------:R1:W-:Y:S04]  /*51020*/  STL.64 [R1+0x1478], R74 ;  /* 0x0014784a01007387 */ /* 0x0003e80000100a00 */
[----:B------:R-:W-:Y:S04]  /*51030*/  STL.64 [R1+0x1460], R68 ;  /* 0x0014604401007387 */ /* 0x000fe80000100a00 */
[----:B------:R2:W-:Y:S01]  /*51040*/  STL.64 [R1+0x1468], R70 ;  /* 0x0014684601007387 */ /* 0x0005e20000100a00 */
[C---:B-1----:R-:W-:Y:S08]  /*51050*/  HMMA.1688.F32.TF32 R72, R232.reuse, R20, R236 ;  /* 0x00000014e848723c */ /* 0x042ff000000810ec */
[----:B--2---:R-:W-:Y:S01]  /*51060*/  HMMA.1688.F32.TF32 R68, R232, R24, R240 ;  /* 0x00000018e844723c */ /* 0x004fe200000810f0 */
[----:B------:R-:W-:Y:S01]  /*51070*/  STL.64 [R1+0x1450], R76 ;  /* 0x0014504c01007387 */ /* 0x000fe20000100a00 */
[----:B------:R-:W-:-:S03]  /*51080*/  MOV R248, R15 ;  /* 0x0000000f00f87202 */ /* 0x000fc60000000f00 */
[----:B------:R-:W-:Y:S01]  /*51090*/  STL.64 [R1+0x1458], R78 ;  /* 0x0014584e01007387 */ /* 0x000fe20000100a00 */
[----:B------:R-:W-:Y:S01]  /*510a0*/  IMAD.MOV.U32 R249, RZ, RZ, R14 ;  /* 0x000000fffff97224 */ /* 0x000fe200078e000e */
[----:B------:R-:W-:Y:S01]  /*510b0*/  MOV R251, R42 ;  /* 0x0000002a00fb7202 */ /* 0x000fe20000000f00 */
[----:B------:R-:W-:Y:S02]  /*510c0*/  IMAD.MOV.U32 R250, RZ, RZ, R19 ;  /* 0x000000fffffa7224 */ /* 0x000fe400078e0013 */
[----:B------:R-:W-:Y:S01]  /*510d0*/  IMAD.MOV.U32 R244, RZ, RZ, R27 ;  /* 0x000000fffff47224 */ /* 0x000fe200078e001b */
[----:B------:R-:W-:Y:S01]  /*510e0*/  MOV R246, R23 ;  /* 0x0000001700f67202 */ /* 0x000fe20000000f00 */
[----:B------:R-:W-:Y:S02]  /*510f0*/  IMAD.MOV.U32 R245, RZ, RZ, R22 ;  /* 0x000000fffff57224 */ /* 0x000fe400078e0016 */
[----:B------:R-:W-:Y:S01]  /*51100*/  IMAD.MOV.U32 R247, RZ, RZ, R34 ;  /* 0x000000fffff77224 */ /* 0x000fe200078e0022 */
[----:B------:R1:W-:Y:S04]  /*51110*/  STL.64 [R1+0x1440], R72 ;  /* 0x0014404801007387 */ /* 0x0003e80000100a00 */
[----:B------:R2:W-:Y:S04]  /*51120*/  STL.64 [R1+0x1448], R74 ;  /* 0x0014484a01007387 */ /* 0x0005e80000100a00 */
[----:B------:R-:W3:Y:S04]  /*51130*/  LDL.LU R15, [R1+0x4b48] ;  /* 0x004b4800010f7983 */ /* 0x000ee80000300800 */
[----:B------:R-:W-:Y:S04]  /*51140*/  STL.64 [R1+0x1430], R68 ;  /* 0x0014304401007387 */ /* 0x000fe80000100a00 */
[----:B------:R4:W-:Y:S04]  /*51150*/  STL.64 [R1+0x1438], R70 ;  /* 0x0014384601007387 */ /* 0x0009e80000100a00 */
[----:B------:R-:W4:Y:S04]  /*51160*/  LDL.LU R14, [R1+0x4b44] ;  /* 0x004b4400010e7983 */ /* 0x000f280000300800 */
[----:B------:R-:W2:Y:S04]  /*51170*/  LDL.LU R19, [R1+0x4b40] ;  /* 0x004b400001137983 */ /* 0x000ea80000300800 */
[----:B------:R-:W2:Y:S04]  /*51180*/  LDL.LU R42, [R1+0x4b3c] ;  /* 0x004b3c00012a7983 */ /* 0x000ea80000300800 */
[----:B------:R-:W2:Y:S04]  /*51190*/  LDL.LU R27, [R1+0x4b38] ;  /* 0x004b3800011b7983 */ /* 0x000ea80000300800 */
[----:B------:R-:W3:Y:S04]  /*511a0*/  LDL.LU R22, [R1+0x4b34] ;  /* 0x004b340001167983 */ /* 0x000ee80000300800 */
[----:B------:R-:W4:Y:S01]  /*511b0*/  LDL.LU R23, [R1+0x4b30] ;  /* 0x004b300001177983 */ /* 0x000f220000300800 */
[----:B------:R-:W-:Y:S01]  /*511c0*/  IMAD.MOV.U32 R88, RZ, RZ, R39 ;  /* 0x000000ffff587224 */ /* 0x000fe200078e0027 */
[----:B------:R-:W-:-:S02]  /*511d0*/  MOV R89, R38 ;  /* 0x0000002600597202 */ /* 0x000fc40000000f00 */
[----:B------:R-:W4:Y:S01]  /*511e0*/  LDL.LU R34, [R1+0x4b2c] ;  /* 0x004b2c0001227983 */ /* 0x000f220000300800 */
[----:B------:R-:W-:-:S03]  /*511f0*/  IMAD.MOV.U32 R90, RZ, RZ, R43 ;  /* 0x000000ffff5a7224 */ /* 0x000fc600078e002b */
[----:B------:R-:W4:Y:S04]  /*51200*/  LDL.LU R39, [R1+0x4b28] ;  /* 0x004b280001277983 */ /* 0x000f280000300800 */
[----:B------:R-:W4:Y:S04]  /*51210*/  LDL.LU R38, [R1+0x4b24] ;  /* 0x004b240001267983 */ /* 0x000f280000300800 */
[----:B------:R-:W4:Y:S01]  /*51220*/  LDL.LU R43, [R1+0x4b20] ;  /* 0x004b2000012b7983 */ /* 0x000f220000300800 */
[----:B------:R-:W-:Y:S01]  /*51230*/  HMMA.1688.F32.TF32 R132, R196, R12, R132 ;  /* 0x0000000cc484723c */ /* 0x000fe20000081084 */
[----:B------:R-:W-:-:S02]  /*51240*/  IMAD.MOV.U32 R91, RZ, RZ, R26 ;  /* 0x000000ffff5b7224 */ /* 0x000fc400078e001a */
[----:B------:R-:W4:Y:S05]  /*51250*/  LDL.LU R26, [R1+0x4b1c] ;  /* 0x004b1c00011a7983 */ /* 0x000f2a0000300800 */
        /* <DEDUP_REMOVED lines=11> */
[----:B------:R-:W-:Y:S01]  /*51310*/  HMMA.1688.F32.TF32 R192, R196, R60, R192 ;  /* 0x0000003cc4c0723c */ /* 0x000fe200000810c0 */
[----:B------:R-:W-:Y:S01]  /*51320*/  MOV R84, R11 ;  /* 0x0000000b00547202 */ /* 0x000fe20000000f00 */
[----:B------:R-:W-:Y:S01]  /*51330*/  IMAD.MOV.U32 R85, RZ, RZ, R6 ;  /* 0x000000ffff557224 */ /* 0x000fe200078e0006 */
[----:B------:R-:W-:Y:S01]  /*51340*/  LDS R236, [R161+0xc000] ;  /* 0x00c00000a1ec7984 */ /* 0x000fe20000000800 */
[----:B------:R-:W-:-:S03]  /*51350*/  IMAD.MOV.U32 R86, RZ, RZ, R7 ;  /* 0x000000ffff567224 */ /* 0x000fc600078e0007 */
[----:B------:R-:W-:Y:S01]  /*51360*/  LDS R238, [R161+0xe000] ;  /* 0x00e00000a1ee7984 */ /* 0x000fe20000000800 */
[----:B------:R-:W-:Y:S03]  /*51370*/  HMMA.1688.F32.TF32 R196, R196, R64, R92 ;  /* 0x00000040c4c4723c */ /* 0x000fe6000008105c */
[----:B------:R-:W-:Y:S04]  /*51380*/  LDS R237, [R189+0xc000] ;  /* 0x00c00000bded7984 */ /* 0x000fe80000000800 */
[----:B------:R-:W-:Y:S01]  /*51390*/  MOV R92, R31 ;  /* 0x0000001f005c7202 */ /* 0x000fe20000000f00 */
[----:B------:R-:W-:Y:S01]  /*513a0*/  IMAD.MOV.U32 R93, RZ, RZ, R30 ;  /* 0x000000ffff5d7224 */ /* 0x000fe200078e001e */
[----:B------:R-:W5:Y:S01]  /*513b0*/  LDL.LU R31, [R1+0x4b18] ;  /* 0x004b1800011f7983 */ /* 0x000f620000300800 */
[----:B------:R-:W-:Y:S01]  /*513c0*/  IMAD.MOV.U32 R94, RZ, RZ, R35 ;  /* 0x000000ffff5e7224 */ /* 0x000fe200078e0023 */
[----:B------:R-:W-:-:S02]  /*513d0*/  MOV R95, R18 ;  /* 0x00000012005f7202 */ /* 0x000fc40000000f00 */
[----:B------:R-:W5:Y:S04]  /*513e0*/  LDL.LU R30, [R1+0x4b14] ;  /* 0x004b1400011e7983 */ /* 0x000f680000300800 */
[----:B------:R-:W5:Y:S04]  /*513f0*/  LDL.LU R35, [R1+0x4b10] ;  /* 0x004b100001237983 */ /* 0x000f680000300800 */
[----:B------:R-:W5:Y:S04]  /*51400*/  LDL.LU R18, [R1+0x4b0c] ;  /* 0x004b0c0001127983 */ /* 0x000f680000300800 */
[----:B------:R-:W1:Y:S01]  /*51410*/  LDS R239, [R189+0xe000] ;  /* 0x00e00000bdef7984 */ /* 0x000e620000000800 */
[----:B--2---:R-:W-:Y:S01]  /*51420*/  MOV R82, R27 ;  /* 0x0000001b00527202 */ /* 0x004fe20000000f00 */
[----:B---3--:R-:W-:-:S02]  /*51430*/  IMAD.MOV.U32 R81, RZ, RZ, R22 ;  /* 0x000000ffff517224 */ /* 0x008fc400078e0016 */
[----:B----4-:R-:W-:Y:S02]  /*51440*/  IMAD.MOV.U32 R80, RZ, RZ, R23 ;  /* 0x000000ffff507224 */ /* 0x010fe400078e0017 */
[----:B------:R-:W2:Y:S04]  /*51450*/  LDL.LU R23, [R1+0x4b08] ;  /* 0x004b080001177983 */ /* 0x000ea80000300800 */
[----:B------:R-:W3:Y:S04]  /*51460*/  LDL.LU R22, [R1+0x4b04] ;  /* 0x004b040001167983 */ /* 0x000ee80000300800 */
[----:B------:R-:W4:Y:S01]  /*51470*/  LDL.LU R27, [R1+0x4b00] ;  /* 0x004b0000011b7983 */ /* 0x000f220000300800 */
[----:B------:R-:W-:Y:S01]  /*51480*/  IMAD.MOV.U32 R83, RZ, RZ, R42 ;  /* 0x000000ffff537224 */ /* 0x000fe200078e002a */
[----:B------:R-:W-:-:S02]  /*51490*/  MOV R97, R38 ;  /* 0x0000002600617202 */ /* 0x000fc40000000f00 */
[----:B------:R-:W4:Y:S01]  /*514a0*/  LDL.LU R42, [R1+0x4afc] ;  /* 0x004afc00012a7983 */ /* 0x000f220000300800 */
[----:B------:R-:W-:-:S03]  /*514b0*/  IMAD.MOV.U32 R96, RZ, RZ, R43 ;  /* 0x000000ffff607224 */ /* 0x000fc600078e002b */
[----:B------:R-:W4:Y:S01]  /*514c0*/  LDL.LU R43, [R1+0x4af8] ;  /* 0x004af800012b7983 */ /* 0x000f220000300800 */
[----:B------:R-:W-:Y:S02]  /*514d0*/  IMAD.MOV.U32 R98, RZ, RZ, R39 ;  /* 0x000000ffff627224 */ /* 0x000fe400078e0027 */
[----:B------:R-:W-:Y:S01]  /*514e0*/  IMAD.MOV.U32 R99, RZ, RZ, R34 ;  /* 0x000000ffff637224 */ /* 0x000fe200078e0022 */
        /* <DEDUP_REMOVED lines=43> */
[----:B-----5:R-:W-:Y:S01]  /*517a0*/  MOV R100, R35 ;  /* 0x0000002300647202 */ /* 0x020fe20000000f00 */
[----:B------:R-:W-:-:S02]  /*517b0*/  IMAD.MOV.U32 R101, RZ, RZ, R30 ;  /* 0x000000ffff657224 */ /* 0x000fc400078e001e */
[----:B------:R-:W5:Y:S01]  /*517c0*/  LDL.LU R35, [R1+0x4ae8] ;  /* 0x004ae80001237983 */ /* 0x000f620000300800 */
[----:B------:R-:W-:Y:S01]  /*517d0*/  IMAD.MOV.U32 R102, RZ, RZ, R31 ;  /* 0x000000ffff667224 */ /* 0x000fe200078e001f */
[----:B------:R-:W-:Y:S02]  /*517e0*/  MOV R103, R26 ;  /* 0x0000001a00677202 */ /* 0x000fe40000000f00 */
[----:B------:R-:W5:Y:S04]  /*517f0*/  LDL.LU R30, [R1+0x4ae4] ;  /* 0x004ae400011e7983 */ /* 0x000f680000300800 */
[----:B------:R-:W5:Y:S01]  /*51800*/  LDL.LU R31, [R1+0x4ae0] ;  /* 0x004ae000011f7983 */ /* 0x000f620000300800 */
[----:B------:R-:W-:-:S03]  /*51810*/  IMAD.MOV.U32 R107, RZ, RZ, R18 ;  /* 0x000000ffff6b7224 */ /* 0x000fc600078e0012 */
[----:B------:R-:W5:Y:S01]  /*51820*/  LDL.LU R26, [R1+0x4adc] ;  /* 0x004adc00011a7983 */ /* 0x000f620000300800 */
[----:B------:R-:W-:Y:S01]  /*51830*/  IMAD.MOV.U32 R76, RZ, RZ, R19 ;  /* 0x000000ffff4c7224 */ /* 0x000fe200078e0013 */
[----:B------:R-:W-:Y:S01]  /*51840*/  MOV R77, R14 ;  /* 0x0000000e004d7202 */ /* 0x000fe20000000f00 */
[----:B------:R-:W-:Y:S02]  /*51850*/  IMAD.MOV.U32 R78, RZ, RZ, R15 ;  /* 0x000000ffff4e7224 */ /* 0x000fe400078e000f */
[----:B------:R-:W-:Y:S01]  /*51860*/  IMAD.MOV.U32 R79, RZ, RZ, R10 ;  /* 0x000000ffff4f7224 */ /* 0x000fe200078e000a */
[----:B--2---:R-:W-:Y:S01]  /*51870*/  MOV R106, R23 ;  /* 0x00000017006a7202 */ /* 0x004fe20000000f00 */
[----:B---3--:R-:W-:Y:S02]  /*51880*/  IMAD.MOV.U32 R105, RZ, RZ, R22 ;  /* 0x000000ffff697224 */ /* 0x008fe400078e0016 */
[----:B----4-:R-:W-:Y:S02]  /*51890*/  IMAD.MOV.U32 R104, RZ, RZ, R27 ;  /* 0x000000ffff687224 */ /* 0x010fe400078e001b */
[----:B------:R-:W5:Y:S04]  /*518a0*/  LDL.LU R27, [R1+0x4ad8] ;  /* 0x004ad800011b7983 */ /* 0x000f680000300800 */
[----:B------:R-:W2:Y:S04]  /*518b0*/  LDL.LU R22, [R1+0x4ad4] ;  /* 0x004ad40001167983 */ /* 0x000ea80000300800 */
[----:B------:R-:W2:Y:S04]  /*518c0*/  LDL.LU R23, [R1+0x4ad0] ;  /* 0x004ad00001177983 */ /* 0x000ea80000300800 */
[----:B------:R-:W3:Y:S04]  /*518d0*/  LDL.LU R18, [R1+0x4acc] ;  /* 0x004acc0001127983 */ /* 0x000ee80000300800 */
[----:B------:R-:W3:Y:S04]  /*518e0*/  LDL.LU R19, [R1+0x4ac8] ;  /* 0x004ac80001137983 */ /* 0x000ee80000300800 */
[----:B------:R-:W4:Y:S04]  /*518f0*/  LDL.LU R14, [R1+0x4ac4] ;  /* 0x004ac400010e7983 */ /* 0x000f280000300800 */
[----:B------:R-:W4:Y:S04]  /*51900*/  LDL.LU R15, [R1+0x4ac0] ;  /* 0x004ac000010f7983 */ /* 0x000f280000300800 */
[----:B------:R-:W2:Y:S04]  /*51910*/  LDL.LU R10, [R1+0x4abc] ;  /* 0x004abc00010a7983 */ /* 0x000ea80000300800 */
[----:B------:R-:W2:Y:S04]  /*51920*/  LDL.LU R11, [R1+0x4ab8] ;  /* 0x004ab800010b7983 */ /* 0x000ea80000300800 */
[----:B------:R-:W3:Y:S04]  /*51930*/  LDL.LU R6, [R1+0x4ab4] ;  /* 0x004ab40001067983 */ /* 0x000ee80000300800 */
[----:B------:R-:W3:Y:S01]  /*51940*/  LDL.LU R7, [R1+0x4ab0] ;  /* 0x004ab00001077983 */ /* 0x000ee20000300800 */
[C---:B------:R-:W-:Y:S08]  /*51950*/  HMMA.1688.F32.TF32 R68, R232.reuse, R32, R148 ;  /* 0x00000020e844723c */ /* 0x040ff00000081094 */
[C---:B------:R-:W-:Y:S08]  /*51960*/  HMMA.1688.F32.TF32 R116, R232.reuse, R28, R144 ;  /* 0x0000001ce874723c */ /* 0x040ff00000081090 */
[C---:B------:R-:W-:Y:S08]  /*51970*/  HMMA.1688.F32.TF32 R72, R232.reuse, R40, R72 ;  /* 0x00000028e848723c */ /* 0x040ff00000081048 */
[C---:B------:R-:W-:Y:S07]  /*51980*/  HMMA.1688.F32.TF32 R112, R232.reuse, R36, R112 ;  /* 0x00000024e870723c */ /* 0x040fee0000081070 */
[----:B------:R-:W-:Y:S04]  /*51990*/  STL.64 [R1+0x630], R116 ;  /* 0x0006307401007387 */ /* 0x000fe80000100a00 */
[----:B------:R-:W-:Y:S04]  /*519a0*/  STL.64 [R1+0x638], R118 ;  /* 0x0006387601007387 */ /* 0x000fe80000100a00 */
[----:B------:R-:W-:Y:S04]  /*519b0*/  STL.64 [R1+0x1420], R68 ;  /* 0x0014204401007387 */ /* 0x000fe80000100a00 */
[----:B------:R1:W-:Y:S02]  /*519c0*/  STL.64 [R1+0x1428], R70 ;  /* 0x0014284601007387 */ /* 0x0003e40000100a00 */
[----:B-1----:R-:W-:Y:S02]  /*519d0*/  HMMA.1688.F32.TF32 R68, R232, R44, R240 ;  /* 0x0000002ce844723c */ /* 0x002fe400000810f0 */
[----:B------:R-:W-:Y:S04]  /*519e0*/  STL.64 [R1+0x1410], R112 ;  /* 0x0014107001007387 */ /* 0x000fe80000100a00 */
[----:B------:R-:W-:Y:S04]  /*519f0*/  STL.64 [R1+0x1418], R114 ;  /* 0x0014187201007387 */ /* 0x000fe80000100a00 */
[----:B------:R-:W-:Y:S04]  /*51a00*/  STL.64 [R1+0x1400], R72 ;  /* 0x0014004801007387 */ /* 0x000fe80000100a00 */
[----:B------:R1:W-:Y:S01]  /*51a10*/  STL.64 [R1+0x1408], R74 ;  /* 0x0014084a01007387 */ /* 0x0003e20000100a00 */
[----:B------:R-:W-:-:S03]  /*51a20*/  MOV R87, R3 ;  /* 0x0000000300577202 */ /* 0x000fc60000000f00 */
[----:B------:R-:W-:Y:S04]  /*51a30*/  LDS R240, [R161+0xc080] ;  /* 0x00c08000a1f07984 */ /* 0x000fe80000000800 */
[----:B------:R-:W-:Y:S04]  /*51a40*/  LDS R242, [R161+0xe080] ;  /* 0x00e08000a1f27984 */ /* 0x000fe80000000800 */
[----:B------:R-:W-:Y:S01]  /*51a50*/  STL.64 [R1+0x13f0], R68 ;  /* 0x0013f04401007387 */ /* 0x000fe20000100a00 */
[C---:B-1----:R-:W-:Y:S03]  /*51a60*/  HMMA.1688.F32.TF32 R72, R232.reuse, R48, R124 ;  /* 0x00000030e848723c */ /* 0x042fe6000008107c */
[----:B------:R1:W-:Y:S04]  /*51a70*/  STL.64 [R1+0x13f8], R70 ;  /* 0x0013f84601007387 */ /* 0x0003e80000100a00 */
[----:B------:R-:W-:Y:S04]  /*51a80*/  LDS R241, [R189+0xc080] ;  /* 0x00c08000bdf17984 */ /* 0x000fe80000000800 */
[----:B------:R-:W2:Y:S01]  /*51a90*/  LDS R243, [R189+0xe080] ;  /* 0x00e08000bdf37984 */ /* 0x000ea20000000800 */
[C---:B-1----:R-:W-:Y:S08]  /*51aa0*/  HMMA.1688.F32.TF32 R68, R232.reuse, R52, R128 ;  /* 0x00000034e844723c */ /* 0x042ff00000081080 */
[C---:B------:R-:W-:Y:S03]  /*51ab0*/  HMMA.1688.F32.TF32 R112, R232.reuse, R56, R216 ;  /* 0x00000038e870723c */ /* 0x040fe600000810d8 */
[----:B------:R-:W-:Y:S04]  /*51ac0*/  STL.64 [R1+0x13e0], R72 ;  /* 0x0013e04801007387 */ /* 0x000fe80000100a00 */
[----:B------:R1:W-:Y:S08]  /*51ad0*/  STL.64 [R1+0x13e8], R74 ;  /* 0x0013e84a01007387 */ /* 0x0003f00000100a00 */
[----:B------:R-:W-:Y:S01]  /*51ae0*/  STL.64 [R1+0x13d0], R68 ;  /* 0x0013d04401007387 */ /* 0x000fe20000100a00 */
[C---:B-1----:R-:W-:Y:S03]  /*51af0*/  HMMA.1688.F32.TF32 R72, R232.reuse, R60, R212 ;  /* 0x0000003ce848723c */ /* 0x042fe600000810d4 */
[----:B------:R1:W-:Y:S05]  /*51b00*/  STL.64 [R1+0x13d8], R70 ;  /* 0x0013d84601007387 */ /* 0x0003ea0000100a00 */
[----:B-1----:R-:W-:Y:S01]  /*51b10*/  HMMA.1688.F32.TF32 R68, R232, R64, R108 ;  /* 0x00000040e844723c */ /* 0x002fe2000008106c */
[----:B------:R-:W-:Y:S04]  /*51b20*/  STL.64 [R1+0x13c0], R112 ;  /* 0x0013c07001007387 */ /* 0x000fe80000100a00 */
[----:B------:R-:W-:Y:S10]  /*51b30*/  STL.64 [R1+0x13c8], R114 ;  /* 0x0013c87201007387 */ /* 0x000ff40000100a00 */
[----:B------:R-:W-:Y:S04]  /*51b40*/  STL.64 [R1+0x13b0], R72 ;  /* 0x0013b04801007387 */ /* 0x000fe80000100a00 */
[----:B------:R-:W-:Y:S04]  /*51b50*/  STL.64 [R1+0x13b8], R74 ;  /* 0x0013b84a01007387 */ /* 0x000fe80000100a00 */
[----:B------:R-:W-:Y:S04]  /*51b60*/  LDS R232, [R161+0xc100] ;  /* 0x00c10000a1e87984 */ /* 0x000fe80000000800 */
[----:B------:R-:W-:Y:S04]  /*51b70*/  LDS R234, [R161+0xe100] ;  /* 0x00e10000a1ea7984 */ /* 0x000fe80000000800 */
[----:B------:R-:W-:Y:S04]  /*51b80*/  STL.64 [R1+0x390], R68 ;  /* 0x0003904401007387 */ /* 0x000fe80000100a00 */
[----:B------:R2:W-:Y:S04]  /*51b90*/  STL.64 [R1+0x398], R70 ;  /* 0x0003984601007387 */ /* 0x0005e80000100a00 */
[----:B------:R-:W-:Y:S04]  /*51ba0*/  LDS R233, [R189+0xc100] ;  /* 0x00c10000bde97984 */ /* 0x000fe80000000800 */
[----:B------:R-:W1:Y:S01]  /*51bb0*/  LDS R235, [R189+0xe100] ;  /* 0x00e10000bdeb7984 */ /* 0x000e620000000800 */
        /* <DEDUP_REMOVED lines=8> */
[C---:B--2---:R-:W-:Y:S08]  /*51c40*/  HMMA.1688.F32.TF32 R72, R236.reuse, R18, R80 ;  /* 0x00000012ec48723c */ /* 0x044ff00000081050 */
[----:B---3--:R-:W-:Y:S01]  /*51c50*/  HMMA.1688.F32.TF32 R68, R236, R22, R76 ;  /* 0x00000016ec44723c */ /* 0x008fe2000008104c */
[----:B------:R-:W-:Y:S04]  /*51c60*/  STL.64 [R1+0x3c0], R96 ;  /* 0x0003c06001007387 */ /* 0x000fe80000100a00 */
[----:B------:R-:W-:Y:S11]  /*51c70*/  STL.64 [R1+0x3c8], R98 ;  /* 0x0003c86201007387 */ /* 0x000ff60000100a00 */
[----:B------:R-:W-:Y:S07]  /*51c80*/  @!UPT UIADD3 URZ, URZ, URZ, URZ ;  /* 0x0000003f3f3ff290 */ /* 0x000fee000fffe03f */
[----:B------:R-:W-:Y:S04]  /*51c90*/  STL.64 [R1+0x3e0], R68 ;  /* 0x0003e04401007387 */ /* 0x000fe80000100a00 */
[----:B------:R-:W-:Y:S01]  /*51ca0*/  STL.64 [R1+0x3d0], R72 ;  /* 0x0003d04801007387 */ /* 0x000fe20000100a00 */
[----:B------:R-:W-:-:S03]  /*51cb0*/  IMAD.MOV.U32 R3, RZ, RZ, R71 ;  /* 0x000000ffff037224 */ /* 0x000fc600078e0047 */
[----:B------:R5:W-:Y:S04]  /*51cc0*/  STL.64 [R1+0x3d8], R74 ;  /* 0x0003d84a01007387 */ /* 0x000be80000100a00 */
[----:B------:R2:W-:Y:S01]  /*51cd0*/  STL [R1+0x3e8], R70 ;  /* 0x0003e84601007387 */ /* 0x0005e20000100800 */
[C---:B-----5:R-:W-:Y:S08]  /*51ce0*/  HMMA.1688.F32.TF32 R72, R236.reuse, R26, R92 ;  /* 0x0000001aec48723c */ /* 0x060ff0000008105c */
[C---:B--2---:R-:W-:Y:S08]  /*51cf0*/  HMMA.1688.F32.TF32 R68, R236.reuse, R30, R88 ;  /* 0x0000001eec44723c */ /* 0x044ff00000081058 */
[C---:B------:R-:W-:Y:S07]  /*51d00*/  HMMA.1688.F32.TF32 R76, R236.reuse, R34, R84 ;  /* 0x00000022ec4c723c */ /* 0x040fee0000081054 */
[----:B------:R-:W-:Y:S04]  /*51d10*/  STL.64 [R1+0x3f0], R72 ;  /* 0x0003f04801007387 */ /* 0x000fe80000100a00 */
[----:B------:R2:W-:Y:S04]  /*51d20*/  STL.64 [R1+0x3f8], R74 ;  /* 0x0003f84a01007387 */ /* 0x0005e80000100a00 */
[----:B------:R-:W-:Y:S04]  /*51d30*/  STL.64 [R1+0x400], R68 ;  /* 0x0004004401007387 */ /* 0x000fe80000100a00 */
[----:B------:R3:W-:Y:S01]  /*51d40*/  STL.64 [R1+0x408], R70 ;  /* 0x0004084601007387 */ /* 0x0007e20000100a00 */
[C---:B--2---:R-:W-:Y:S08]  /*51d50*/  HMMA.1688.F32.TF32 R72, R236.reuse, R38, R244 ;  /* 0x00000026ec48723c */ /* 0x044ff000000810f4 */
[----:B---3--:R-:W-:Y:S01]  /*51d60*/  HMMA.1688.F32.TF32 R68, R236, R42, R248 ;  /* 0x0000002aec44723c */ /* 0x008fe200000810f8 */
[----:B------:R2:W-:Y:S01]  /*51d70*/  STL.64 [R1+0x410], R76 ;  /* 0x0004104c01007387 */ /* 0x0005e20000100a00 */
[----:B------:R-:W-:-:S03]  /*51d80*/  IMAD.MOV.U32 R244, RZ, RZ, R54 ;  /* 0x000000fffff47224 */ /* 0x000fc600078e0036 */
[----:B------:R3:W-:Y:S01]  /*51d90*/  STL.64 [R1+0x418], R78 ;  /* 0x0004184e01007387 */ /* 0x0007e20000100a00 */
[----:B------:R-:W-:Y:S01]  /*51da0*/  MOV R245, R50 ;  /* 0x0000003200f57202 */ /* 0x000fe20000000f00 */
[----:B------:R-:W-:Y:S02]  /*51db0*/  IMAD.MOV.U32 R246, RZ, RZ, R66 ;  /* 0x000000fffff67224 */ /* 0x000fe400078e0042 */
[----:B------:R-:W-:-:S06]  /*51dc0*/  IMAD.MOV.U32 R247, RZ, RZ, R58 ;  /* 0x000000fffff77224 */ /* 0x000fcc00078e003a */
[----:B------:R4:W-:Y:S04]  /*51dd0*/  STL.64 [R1+0x420], R72 ;  /* 0x0004204801007387 */ /* 0x0009e80000100a00 */
[----:B------:R5:W-:Y:S04]  /*51de0*/  STL.64 [R1+0x428], R74 ;  /* 0x0004284a01007387 */ /* 0x000be80000100a00 */
[----:B------:R-:W2:Y:S04]  /*51df0*/  LDL.LU R54, [R1+0x4aac] ;  /* 0x004aac0001367983 */ /* 0x000ea80000300800 */
[----:B------:R-:W-:Y:S04]  /*51e00*/  STL.64 [R1+0x430], R68 ;  /* 0x0004304401007387 */ /* 0x000fe80000100a00 */
[----:B------:R1:W-:Y:S04]  /*51e10*/  STL.64 [R1+0x438], R70 ;  /* 0x0004384601007387 */ /* 0x0003e80000100a00 */
[----:B------:R-:W3:Y:S04]  /*51e20*/  LDL.LU R50, [R1+0x4aa8] ;  /* 0x004aa80001327983 */ /* 0x000ee80000300800 */
[----:B------:R-:W4:Y:S04]  /*51e30*/  LDL.LU R66, [R1+0x4aa4] ;  /* 0x004aa40001427983 */ /* 0x000f280000300800 */
[----:B------:R-:W5:Y:S01]  /*51e40*/  LDL.LU R58, [R1+0x4aa0] ;  /* 0x004aa000013a7983 */ /* 0x000f620000300800 */
[----:B------:R-:W-:Y:S01]  /*51e50*/  MOV R84, R55 ;  /* 0x0000003700547202 */ /* 0x000fe20000000f00 */
[----:B------:R-:W-:-:S02]  /*51e60*/  IMAD.MOV.U32 R85, RZ, RZ, R47 ;  /* 0x000000ffff557224 */ /* 0x000fc400078e002f */
[----:B------:R-:W5:Y:S01]  /*51e70*/  LDL.LU R55, [R1+0x4a9c] ;  /* 0x004a9c0001377983 */ /* 0x000f620000300800 */
[----:B------:R-:W-:Y:S01]  /*51e80*/  IMAD.MOV.U32 R86, RZ, RZ, R46 ;  /* 0x000000ffff567224 */ /* 0x000fe200078e002e */
[----:B------:R-:W-:Y:S02]  /*51e90*/  MOV R87, R51 ;  /* 0x0000003300577202 */ /* 0x000fe40000000f00 */
[----:B------:R-:W5:Y:S04]  /*51ea0*/  LDL.LU R47, [R1+0x4a98] ;  /* 0x004a9800012f7983 */ /* 0x000f680000300800 */
[----:B------:R-:W5:Y:S04]  /*51eb0*/  LDL.LU R46, [R1+0x4a94] ;  /* 0x004a9400012e7983 */ /* 0x000f680000300800 */
[----:B------:R-:W5:Y:S01]  /*51ec0*/  LDL.LU R51, [R1+0x4a90] ;  /* 0x004a900001337983 */ /* 0x000f620000300800 */
[----:B--2---:R-:W-:Y:S01]  /*51ed0*/  IMAD.MOV.U32 R91, RZ, RZ, R54 ;  /* 0x000000ffff5b7224 */ /* 0x004fe200078e0036 */
[----:B---3--:R-:W-:Y:S01]  /*51ee0*/  MOV R90, R50 ;  /* 0x00000032005a7202 */ /* 0x008fe20000000f00 */
[----:B----4-:R-:W-:-:S02]  /*51ef0*/  IMAD.MOV.U32 R88, RZ, RZ, R66 ;  /* 0x000000ffff587224 */ /* 0x010fc400078e0042 */
[----:B------:R-:W2:Y:S01]  /*51f00*/  LDL.LU R66, [R1+0x4a8c] ;  /* 0x004a8c0001427983 */ /* 0x000ea20000300800 */
[----:B-----5:R-:W-:-:S03]  /*51f10*/  IMAD.MOV.U32 R89, RZ, RZ, R58 ;  /* 0x000000ffff597224 */ /* 0x020fc600078e003a */
[----:B------:R-:W3:Y:S04]  /*51f20*/  LDL.LU R58, [R1+0x4a88] ;  /* 0x004a8800013a7983 */ /* 0x000ee80000300800 */
[----:B------:R-:W4:Y:S04]  /*51f30*/  LDL.LU R50, [R1+0x4a84] ;  /* 0x004a840001327983 */ /* 0x000f280000300800 */
[----:B------:R-:W5:Y:S04]  /*51f40*/  LDL.LU R54, [R1+0x4a80] ;  /* 0x004a800001367983 */ /* 0x000f680000300800 */
[----:B------:R-:W5:Y:S04]  /*51f50*/  LDL.LU R76, [R1+0x9f0] ;  /* 0x0009f000014c7983 */ /* 0x000f680000300800 */
[----:B------:R-:W5:Y:S04]  /*51f60*/  LDL.LU R77, [R1+0x9f4] ;  /* 0x0009f400014d7983 */ /* 0x000f680000300800 */
[----:B------:R-:W5:Y:S04]  /*51f70*/  LDL.LU R78, [R1+0x9f8] ;  /* 0x0009f800014e7983 */ /* 0x000f680000300800 */
[----:B------:R-:W5:Y:S01]  /*51f80*/  LDL.LU R79, [R1+0x9fc] ;  /* 0x0009fc00014f7983 */ /* 0x000f620000300800 */
[----:B--2---:R-:W-:-:S02]  /*51f90*/  IMAD.MOV.U32 R83, RZ, RZ, R66 ;  /* 0x000000ffff537224 */ /* 0x004fc400078e0042 */
[----:B---3--:R-:W-:Y:S02]  /*51fa0*/  IMAD.MOV.U32 R82, RZ, RZ, R58 ;  /* 0x000000ffff527224 */ /* 0x008fe400078e003a */
[----:B----4-:R-:W-:Y:S02]  /*51fb0*/  IMAD.MOV.U32 R80, RZ, RZ, R50 ;  /* 0x000000ffff507224 */ /* 0x010fe400078e0032 */
[----:B------:R-:W2:Y:S01]  /*51fc0*/  LDL.LU R50, [R1+0x4a7c] ;  /* 0x004a7c0001327983 */ /* 0x000ea20000300800 */
[----:B-----5:R-:W-:-:S03]  /*51fd0*/  MOV R81, R54 ;  /* 0x0000003600517202 */ /* 0x020fc60000000f00 */
[----:B------:R-:W3:Y:S04]  /*51fe0*/  LDL.LU R54, [R1+0x4a78] ;  /* 0x004a780001367983 */ /* 0x000ee80000300800 */
        /* <DEDUP_REMOVED lines=73> */
[----:B--2---:R-:W-:Y:S01]  /*52480*/  MOV R103, R50 ;  /* 0x0000003200677202 */ /* 0x004fe20000000f00 */
[----:B---3--:R-:W-:-:S02]  /*52490*/  IMAD.MOV.U32 R102, RZ, RZ, R54 ;  /* 0x000000ffff667224 */ /* 0x008fc400078e0036 */
[----:B----4-:R-:W-:Y:S01]  /*524a0*/  IMAD.MOV.U32 R101, RZ, RZ, R58 ;  /* 0x000000ffff657224 */ /* 0x010fe200078e003a */
[----:B-----5:R-:W-:Y:S02]  /*524b0*/  MOV R100, R66 ;  /* 0x0000004200647202 */ /* 0x020fe40000000f00 */
[----:B------:R-:W2:Y:S04]  /*524c0*/  LDL.LU R66, [R1+0x4a6c] ;  /* 0x004a6c0001427983 */ /* 0x000ea80000300800 */
[----:B------:R-:W3:Y:S04]  /*524d0*/  LDL.LU R58, [R1+0x4a68] ;  /* 0x004a6800013a7983 */ /* 0x000ee80000300800 */
[----:B------:R-:W4:Y:S04]  /*524e0*/  LDL.LU R54, [R1+0x4a64] ;  /* 0x004a640001367983 */ /* 0x000f280000300800 */
[----:B------:R-:W5:Y:S04]  /*524f0*/  LDL.LU R50, [R1+0x4a60] ;  /* 0x004a600001327983 */ /* 0x000f680000300800 */
[----:B------:R-:W5:Y:S04]  /*52500*/  LDL.LU R51, [R1+0x4a5c] ;  /* 0x004a5c0001337983 */ /* 0x000f680000300800 */
[----:B------:R-:W1:Y:S04]  /*52510*/  LDL.LU R46, [R1+0x4a58] ;  /* 0x004a5800012e7983 */ /* 0x000e680000300800 */
[----:B------:R-:W1:Y:S01]  /*52520*/  LDL.LU R47, [R1+0x4a54] ;  /* 0x004a5400012f7983 */ /* 0x000e620000300800 */
[----:B------:R-:W-:-:S02]  /*52530*/  IMAD.MOV.U32 R95, RZ, RZ, R55 ;  /* 0x000000ffff5f7224 */ /* 0x000fc400078e0037 */
[----:B------:R-:W-:Y:S01]  /*52540*/  IMAD.MOV.U32 R248, RZ, RZ, R59 ;  /* 0x000000fffff87224 */ /* 0x000fe200078e003b */
[----:B------:R-:W4:Y:S04]  /*52550*/  LDL.LU R55, [R1+0x4a50] ;  /* 0x004a500001377983 */ /* 0x000f280000300800 */
[----:B------:R-:W3:Y:S01]  /*52560*/  LDL.LU R59, [R1+0x4a4c] ;  /* 0x004a4c00013b7983 */ /* 0x000ee20000300800 */
[----:B------:R-:W-:Y:S01]  /*52570*/  MOV R249, R62 ;  /* 0x0000003e00f97202 */ /* 0x000fe20000000f00 */
[----:B------:R-:W-:Y:S02]  /*52580*/  IMAD.MOV.U32 R250, RZ, RZ, R63 ;  /* 0x000000fffffa7224 */ /* 0x000fe400078e003f */
[----:B------:R-:W2:Y:S01]  /*52590*/  LDL.LU R62, [R1+0x4a48] ;  /* 0x004a4800013e7983 */ /* 0x000ea20000300800 */
[----:B------:R-:W-:-:S03]  /*525a0*/  IMAD.MOV.U32 R251, RZ, RZ, R67 ;  /* 0x000000fffffb7224 */ /* 0x000fc600078e0043 */
[----:B------:R-:W2:Y:S04]  /*525b0*/  LDL.LU R63, [R1+0x4a44] ;  /* 0x004a4400013f7983 */ /* 0x000ea80000300800 */
[----:B------:R-:W2:Y:S01]  /*525c0*/  LDL.LU R67, [R1+0x4a40] ;  /* 0x004a400001437983 */ /* 0x000ea20000300800 */
[----:B------:R-:W-:Y:S08]  /*525d0*/  HMMA.1688.F32.TF32 R112, R240, R14, R112 ;  /* 0x0000000ef070723c */ /* 0x000ff00000081070 */
[C---:B-1----:R-:W-:Y:S08]  /*525e0*/  HMMA.1688.F32.TF32 R68, R236.reuse, R46, R208 ;  /* 0x0000002eec44723c */ /* 0x042ff000000810d0 */
[C---:B-----5:R-:W-:Y:S08]  /*525f0*/  HMMA.1688.F32.TF32 R204, R236.reuse, R50, R204 ;  /* 0x00000032eccc723c */ /* 0x060ff000000810cc */
[C---:B----4-:R-:W-:Y:S07]  /*52600*/  HMMA.1688.F32.TF32 R120, R236.reuse, R54, R120 ;  /* 0x00000036ec78723c */ /* 0x050fee0000081078 */
[----:B------:R-:W-:Y:S04]  /*52610*/  STL.64 [R1+0x440], R68 ;  /* 0x0004404401007387 */ /* 0x000fe80000100a00 */
[----:B------:R3:W-:Y:S02]  /*52620*/  STL.64 [R1+0x448], R70 ;  /* 0x0004484601007387 */ /* 0x0007e40000100a00 */
[C---:B---3--:R-:W-:Y:S02]  /*52630*/  HMMA.1688.F32.TF32 R68, R236.reuse, R58, R116 ;  /* 0x0000003aec44723c */ /* 0x048fe40000081074 */
[----:B------:R-:W-:Y:S04]  /*52640*/  STL.64 [R1+0x450], R204 ;  /* 0x000450cc01007387 */ /* 0x000fe80000100a00 */
[----:B------:R-:W-:Y:S02]  /*52650*/  STL.64 [R1+0x458], R206 ;  /* 0x000458ce01007387 */ /* 0x000fe40000100a00 */
[C---:B--2---:R-:W-:Y:S02]  /*52660*/  HMMA.1688.F32.TF32 R116, R236.reuse, R62, R200 ;  /* 0x0000003eec74723c */ /* 0x044fe400000810c8 */
[----:B------:R-:W-:Y:S04]  /*52670*/  STL.64 [R1+0x460], R120 ;  /* 0x0004607801007387 */ /* 0x000fe80000100a00 */
[----:B------:R1:W-:Y:S09]  /*52680*/  STL.64 [R1+0x468], R122 ;  /* 0x0004687a01007387 */ /* 0x0003f20000100a00 */
[----:B------:R-:W-:Y:S01]  /*52690*/  STL.64 [R1+0x470], R68 ;  /* 0x0004704401007387 */ /* 0x000fe20000100a00 */
[----:B-1----:R-:W-:Y:S03]  /*526a0*/  HMMA.1688.F32.TF32 R120, R236, R66, R224 ;  /* 0x00000042ec78723c */ /* 0x002fe600000810e0 */
[----:B------:R1:W-:Y:S04]  /*526b0*/  STL.64 [R1+0x478], R70 ;  /* 0x0004784601007387 */ /* 0x0003e80000100a00 */
[----:B------:R-:W-:Y:S01]  /*526c0*/  LDS R236, [R161+0xc180] ;  /* 0x00c18000a1ec7984 */ /* 0x000fe20000000800 */
[C---:B------:R-:W-:Y:S03]  /*526d0*/  HMMA.1688.F32.TF32 R100, R240.reuse, R46, R100 ;  /* 0x0000002ef064723c */ /* 0x040fe60000081064 */
[----:B------:R-:W-:Y:S04]  /*526e0*/  LDS R238, [R161+0xe180] ;  /* 0x00e18000a1ee7984 */ /* 0x000fe80000000800 */
[----:B------:R-:W-:Y:S01]  /*526f0*/  LDS R237, [R189+0xc180] ;  /* 0x00c18000bded7984 */ /* 0x000fe20000000800 */
[C---:B-1----:R-:W-:Y:S03]  /*52700*/  HMMA.1688.F32.TF32 R68, R240.reuse, R6, R144 ;  /* 0x00000006f044723c */ /* 0x042fe60000081090 */
[----:B------:R-:W-:Y:S04]  /*52710*/  STL.64 [R1+0x490], R116 ;  /* 0x0004907401007387 */ /* 0x000fe80000100a00 */
[----:B------:R1:W-:Y:S04]  /*52720*/  STL.64 [R1+0x498], R118 ;  /* 0x0004987601007387 */ /* 0x0003e80000100a00 */
[----:B------:R-:W-:Y:S04]  /*52730*/  STL.64 [R1+0x480], R120 ;  /* 0x0004807801007387 */ /* 0x000fe80000100a00 */
[----:B------:R-:W-:Y:S01]  /*52740*/  STL.64 [R1+0x488], R122 ;  /* 0x0004887a01007387 */ /* 0x000fe20000100a00 */
[C---:B-1----:R-:W-:Y:S03]  /*52750*/  HMMA.1688.F32.TF32 R116, R240.reuse, R10, R148 ;  /* 0x0000000af074723c */ /* 0x042fe60000081094 */
[----:B------:R-:W1:Y:S04]  /*52760*/  LDS R239, [R189+0xe180] ;  /* 0x00e18000bdef7984 */ /* 0x000e680000000800 */
[----:B------:R-:W-:Y:S04]  /*52770*/  STL.64 [R1+0x4a0], R68 ;  /* 0x0004a04401007387 */ /* 0x000fe80000100a00 */
[----:B------:R2:W-:Y:S02]  /*52780*/  STL.64 [R1+0x4a8], R70 ;  /* 0x0004a84601007387 */ /* 0x0005e40000100a00 */
[C---:B--2---:R-:W-:Y:S10]  /*52790*/  HMMA.1688.F32.TF32 R68, R240.reuse, R18, R72 ;  /* 0x00000012f044723c */ /* 0x044ff40000081048 */
[----:B------:R-:W-:Y:S04]  /*527a0*/  STL.64 [R1+0x4c0], R116 ;  /* 0x0004c07401007387 */ /* 0x000fe80000100a00 */
[----:B------:R-:W-:Y:S01]  /*527b0*/  STL.64 [R1+0x4c8], R118 ;  /* 0x0004c87601007387 */ /* 0x000fe20000100a00 */
[----:B------:R-:W-:Y:S03]  /*527c0*/  HMMA.1688.F32.TF32 R72, R240, R22, R124 ;  /* 0x00000016f048723c */ /* 0x000fe6000008107c */
[----:B------:R-:W-:Y:S04]  /*527d0*/  STL.64 [R1+0x4e0], R112 ;  /* 0x0004e07001007387 */ /* 0x000fe80000100a00 */
[----:B------:R-:W-:Y:S04]  /*527e0*/  STL.64 [R1+0x4e8], R114 ;  /* 0x0004e87201007387 */ /* 0x000fe80000100a00 */
[----:B------:R2:W-:Y:S01]  /*527f0*/  STL.64 [R1+0x510], R68 ;  /* 0x0005104401007387 */ /* 0x0005e20000100a00 */
[----:B------:R-:W-:Y:S01]  /*52800*/  MOV R17, R70 ;  /* 0x0000004600117202 */ /* 0x000fe20000000f00 */
[----:B------:R-:W-:-:S02]  /*52810*/  IMAD.MOV.U32 R16, RZ, RZ, R71 ;  /* 0x000000ffff107224 */ /* 0x000fc400078e0047 */
[----:B--2---:R-:W-:Y:S03]  /*52820*/  HMMA.1688.F32.TF32 R68, R240, R26, R128 ;  /* 0x0000001af044723c */ /* 0x004fe60000081080 */
[----:B------:R2:W-:Y:S04]  /*52830*/  STL [R1+0x481c], R16 ;  /* 0x00481c1001007387 */ /* 0x0005e80000100800 */
[----:B------:R3:W-:Y:S04]  /*52840*/  STL [R1+0x4818], R17 ;  /* 0x0048181101007387 */ /* 0x0007e80000100800 */
[----:B------:R-:W-:Y:S04]  /*52850*/  STL.64 [R1+0x550], R72 ;  /* 0x0005504801007387 */ /* 0x000fe80000100a00 */
[----:B------:R-:W-:Y:S08]  /*52860*/  STL.64 [R1+0x558], R74 ;  /* 0x0005584a01007387 */ /* 0x000ff00000100a00 */
[----:B------:R4:W-:Y:S01]  /*52870*/  STL.64 [R1+0x570], R68 ;  /* 0x0005704401007387 */ /* 0x0009e20000100a00 */
[----:B--2---:R-:W-:Y:S01]  /*52880*/  IMAD.MOV.U32 R16, RZ, RZ, R70 ;  /* 0x000000ffff107224 */ /* 0x004fe200078e0046 */
[----:B---3--:R-:W-:-:S02]  /*52890*/  MOV R17, R71 ;  /* 0x0000004700117202 */ /* 0x008fc40000000f00 */
[C---:B----4-:R-:W-:Y:S08]  /*528a0*/  HMMA.1688.F32.TF32 R68, R240.reuse, R30, R216 ;  /* 0x0000001ef044723c */ /* 0x050ff000000810d8 */
[C---:B------:R-:W-:Y:S08]  /*528b0*/  HMMA.1688.F32.TF32 R112, R240.reuse, R34, R212 ;  /* 0x00000022f070723c */ /* 0x040ff000000810d4 */
[C---:B------:R-:W-:Y:S07]  /*528c0*/  HMMA.1688.F32.TF32 R72, R240.reuse, R38, R108 ;  /* 0x00000026f048723c */ /* 0x040fee000008106c */
[----:B------:R-:W-:Y:S04]  /*528d0*/  STL.64 [R1+0x590], R68 ;  /* 0x0005904401007387 */ /* 0x000fe80000100a00 */
[----:B------:R2:W-:Y:S02]  /*528e0*/  STL.64 [R1+0x598], R70 ;  /* 0x0005984601007387 */ /* 0x0005e40000100a00 */
[C---:B--2---:R-:W-:Y:S02]  /*528f0*/  HMMA.1688.F32.TF32 R68, R240.reuse, R42, R104 ;  /* 0x0000002af044723c */ /* 0x044fe40000081068 */
[----:B------:R-:W-:Y:S04]  /*52900*/  STL.64 [R1+0x5a0], R112 ;  /* 0x0005a07001007387 */ /* 0x000fe80000100a00 */
[----:B------:R-:W-:Y:S04]  /*52910*/  STL.64 [R1+0x5a8], R114 ;  /* 0x0005a87201007387 */ /* 0x000fe80000100a00 */
[----:B------:R-:W-:Y:S04]  /*52920*/  STL.64 [R1+0x5b0], R72 ;  /* 0x0005b04801007387 */ /* 0x000fe80000100a00 */
[----:B------:R2:W-:Y:S09]  /*52930*/  STL.64 [R1+0x5b8], R74 ;  /* 0x0005b84a01007387 */ /* 0x0005f20000100a00 */
[----:B------:R-:W-:Y:S01]  /*52940*/  STL.64 [R1+0x13a0], R68 ;  /* 0x0013a04401007387 */ /* 0x000fe20000100a00 */
[C---:B--2---:R-:W-:Y:S03]  /*52950*/  HMMA.1688.F32.TF32 R72, R240.reuse, R50, R96 ;  /* 0x00000032f048723c */ /* 0x044fe60000081060 */
[----:B------:R2:W-:Y:S05]  /*52960*/  STL.64 [R1+0x13a8], R70 ;  /* 0x0013a84601007387 */ /* 0x0005ea0000100a00 */
[C---:B--2---:R-:W-:Y:S01]  /*52970*/  HMMA.1688.F32.TF32 R68, R240.reuse, R54, R80 ;  /* 0x00000036f044723c */ /* 0x044fe20000081050 */
[----:B------:R-:W-:Y:S04]  /*52980*/  STL.64 [R1+0x1390], R100 ;  /* 0x0013906401007387 */ /* 0x000fe80000100a00 */
[----:B------:R-:W-:Y:S03]  /*52990*/  STL.64 [R1+0x1398], R102 ;  /* 0x0013986601007387 */ /* 0x000fe60000100a00 */
[C---:B------:R-:W-:Y:S07]  /*529a0*/  HMMA.1688.F32.TF32 R76, R240.reuse, R58, R76 ;  /* 0x0000003af04c723c */ /* 0x040fee000008104c */
[----:B------:R-:W-:Y:S04]  /*529b0*/  STL.64 [R1+0x1380], R72 ;  /* 0x0013804801007387 */ /* 0x000fe80000100a00 */
[----:B------:R2:W-:Y:S04]  /*529c0*/  STL.64 [R1+0x1388], R74 ;  /* 0x0013884a01007387 */ /* 0x0005e80000100a00 */
[----:B------:R-:W-:Y:S01]  /*529d0*/  STL.64 [R1+0x1370], R68 ;  /* 0x0013704401007387 */ /* 0x000fe20000100a00 */
[C---:B--2---:R-:W-:Y:S03]  /*529e0*/  HMMA.1688.F32.TF32 R72, R240.reuse, R62, R92 ;  /* 0x0000003ef048723c */ /* 0x044fe6000008105c */
[----:B------:R2:W-:Y:S05]  /*529f0*/  STL.64 [R1+0x1378], R70 ;  /* 0x0013784601007387 */ /* 0x0005ea0000100a00 */
[----:B--2---:R-:W-:Y:S01]  /*52a00*/  HMMA.1688.F32.TF32 R68, R240, R66, R88 ;  /* 0x00000042f044723c */ /* 0x004fe20000081058 */
[----:B------:R-:W-:Y:S04]  /*52a10*/  STL.64 [R1+0x1360], R76 ;  /* 0x0013604c01007387 */ /* 0x000fe80000100a00 */
[----:B------:R2:W-:Y:S10]  /*52a20*/  STL.64 [R1+0x1368], R78 ;  /* 0x0013684e01007387 */ /* 0x0005f40000100a00 */
[----:B------:R-:W-:Y:S04]  /*52a30*/  STL.64 [R1+0x1350], R72 ;  /* 0x0013504801007387 */ /* 0x000fe80000100a00 */
[----:B------:R3:W-:Y:S01]  /*52a40*/  STL.64 [R1+0x1358], R74 ;  /* 0x0013584a01007387 */ /* 0x0007e20000100a00 */
[C---:B--2---:R-:W-:Y:S03]  /*52a50*/  HMMA.1688.F32.TF32 R76, R232.reuse, R6, R84 ;  /* 0x00000006e84c723c */ /* 0x044fe60000081054 */
[----:B------:R-:W-:Y:S04]  /*52a60*/  LDS R240, [R161+0xc200] ;  /* 0x00c20000a1f07984 */ /* 0x000fe80000000800 */
[----:B------:R-:W-:Y:S01]  /*52a70*/  LDS R242, [R161+0xe200] ;  /* 0x00e20000a1f27984 */ /* 0x000fe20000000800 */
[C---:B---3--:R-:W-:Y:S03]  /*52a80*/  HMMA.1688.F32.TF32 R72, R232.reuse, R10, R244 ;  /* 0x0000000ae848723c */ /* 0x048fe600000810f4 */
[----:B------:R-:W-:Y:S04]  /*52a90*/  STL.64 [R1+0x5c0], R68 ;  /* 0x0005c04401007387 */ /* 0x000fe80000100a00 */
[----:B------:R2:W-:Y:S04]  /*52aa0*/  STL.64 [R1+0x5c8], R70 ;  /* 0x0005c84601007387 */ /* 0x0005e80000100a00 */
[----:B------:R-:W-:Y:S04]  /*52ab0*/  LDS R241, [R189+0xc200] ;  /* 0x00c20000bdf17984 */ /* 0x000fe80000000800 */
[----:B------:R-:W3:Y:S01]  /*52ac0*/  LDS R243, [R189+0xe200] ;  /* 0x00e20000bdf37984 */ /* 0x000ee20000000800 */
[C---:B--2---:R-:W-:Y:S03]  /*52ad0*/  HMMA.1688.F32.TF32 R68, R232.reuse, R14, R248 ;  /* 0x0000000ee844723c */ /* 0x044fe600000810f8 */
[----:B------:R-:W-:Y:S04]  /*52ae0*/  STL.64 [R1+0x1340], R76 ;  /* 0x0013404c01007387 */ /* 0x000fe80000100a00 */
[----:B------:R-:W-:Y:S04]  /*52af0*/  STL.64 [R1+0x1348], R78 ;  /* 0x0013484e01007387 */ /* 0x000fe80000100a00 */
[----:B------:R-:W2:Y:S04]  /*52b00*/  LDL.LU R248, [R1+0xc10] ;  /* 0x000c100001f87983 */ /* 0x000ea80000300800 */
[----:B------:R4:W-:Y:S04]  /*52b10*/  STL.64 [R1+0x1330], R72 ;  /* 0x0013304801007387 */ /* 0x0009e80000100a00 */
[----:B------:R5:W-:Y:S04]  /*52b20*/  STL.64 [R1+0x1338], R74 ;  /* 0x0013384a01007387 */ /* 0x000be80000100a00 */
[----:B------:R-:W-:Y:S04]  /*52b30*/  STL.64 [R1+0x1320], R68 ;  /* 0x0013204401007387 */ /* 0x000fe80000100a00 */
        /* <DEDUP_REMOVED lines=71> */
[----:B------:R-:W5:Y:S01]  /*52fb0*/  LDL.LU R247, [R1+0xbfc] ;  /* 0x000bfc0001f77983 */ /* 0x000f620000300800 */
[C---:B-1----:R-:W-:Y:S08]  /*52fc0*/  HMMA.1688.F32.TF32 R68, R232.reuse, R18, R148 ;  /* 0x00000012e844723c */ /* 0x042ff00000081094 */
[C---:B--2---:R-:W-:Y:S11]  /*52fd0*/  HMMA.1688.F32.TF32 R116, R232.reuse, R22, R112 ;  /* 0x00000016e874723c */ /* 0x044ff60000081070 */
[----:B------:R-:W-:Y:S04]  /*52fe0*/  @!UPT UIADD3 URZ, URZ, URZ, URZ ;  /* 0x0000003f3f3ff290 */ /* 0x000fe8000fffe03f */
[----:B------:R-:W-:Y:S04]  /*52ff0*/  STL.64 [R1+0x1310], R68 ;  /* 0x0013104401007387 */ /* 0x000fe80000100a00 */
[----:B------:R4:W-:Y:S02]  /*53000*/  STL.64 [R1+0x1318], R70 ;  /* 0x0013184601007387 */ /* 0x0009e40000100a00 */
[C---:B----4-:R-:W-:Y:S02]  /*53010*/  HMMA.1688.F32.TF32 R68, R232.reuse, R26, R72 ;  /* 0x0000001ae844723c */ /* 0x050fe40000081048 */
[----:B------:R-:W-:Y:S04]  /*53020*/  STL.64 [R1+0x1300], R116 ;  /* 0x0013007401007387 */ /* 0x000fe80000100a00 */
[----:B------:R-:W-:Y:S02]  /*53030*/  STL.64 [R1+0x1308], R118 ;  /* 0x0013087601007387 */ /* 0x000fe40000100a00 */
[C---:B------:R-:W-:Y:S08]  /*53040*/  HMMA.1688.F32.TF32 R112, R232.reuse, R30, R124 ;  /* 0x0000001ee870723c */ /* 0x040ff0000008107c */
[C---:B------:R-:W-:Y:S07]  /*53050*/  HMMA.1688.F32.TF32 R72, R232.reuse, R34, R128 ;  /* 0x00000022e848723c */ /* 0x040fee0000081080 */
[----:B------:R-:W-:Y:S04]  /*53060*/  STL.64 [R1+0x12f0], R68 ;  /* 0x0012f04401007387 */ /* 0x000fe80000100a00 */
[----:B------:R1:W-:Y:S02]  /*53070*/  STL.64 [R1+0x12f8], R70 ;  /* 0x0012f84601007387 */ /* 0x0003e40000100a00 */
[C---:B-1----:R-:W-:Y:S02]  /*53080*/  HMMA.1688.F32.TF32 R68, R232.reuse, R38, R216 ;  /* 0x00000026e844723c */ /* 0x042fe400000810d8 */
[----:B------:R-:W-:Y:S04]  /*53090*/  STL.64 [R1+0x12e0], R112 ;  /* 0x0012e07001007387 */ /* 0x000fe80000100a00 */
[----:B------:R-:W-:Y:S04]  /*530a0*/  STL.64 [R1+0x12e8], R114 ;  /* 0x0012e87201007387 */ /* 0x000fe80000100a00 */
[----:B------:R-:W-:Y:S04]  /*530b0*/  STL.64 [R1+0x12d0], R72 ;  /* 0x0012d04801007387 */ /* 0x000fe80000100a00 */
[----:B------:R1:W-:Y:S01]  /*530c0*/  STL.64 [R1+0x12d8], R74 ;  /* 0x0012d84a01007387 */ /* 0x0003e20000100a00 */
[C---:B---3--:R-:W-:Y:S08]  /*530d0*/  HMMA.1688.F32.TF32 R108, R232.reuse, R46, R108 ;  /* 0x0000002ee86c723c */ /* 0x048ff0000008106c */
[----:B------:R-:W-:Y:S04]  /*530e0*/  STL.64 [R1+0x12c0], R68 ;  /* 0x0012c04401007387 */ /* 0x000fe80000100a00 */
[----:B------:R5:W-:Y:S01]  /*530f0*/  STL.64 [R1+0x12c8], R70 ;  /* 0x0012c84601007387 */ /* 0x000be20000100a00 */
[C---:B-1----:R-:W-:Y:S08]  /*53100*/  HMMA.1688.F32.TF32 R72, R232.reuse, R50, R104 ;  /* 0x00000032e848723c */ /* 0x042ff00000081068 */
[C---:B-----5:R-:W-:Y:S08]  /*53110*/  HMMA.1688.F32.TF32 R68, R232.reuse, R42, R212 ;  /* 0x0000002ae844723c */ /* 0x060ff000000810d4 */
[C---:B------:R-:W-:Y:S11]  /*53120*/  HMMA.1688.F32.TF32 R96, R232.reuse, R58, R96 ;  /* 0x0000003ae860723c */ /* 0x040ff60000081060 */
[----:B------:R-:W-:Y:S04]  /*53130*/  @!UPT UIADD3 URZ, URZ, URZ, URZ ;  /* 0x0000003f3f3ff290 */ /* 0x000fe8000fffe03f */
[----:B------:R-:W-:Y:S04]  /*53140*/  STL.64 [R1+0x12b0], R68 ;  /* 0x0012b04401007387 */ /* 0x000fe80000100a00 */
[----:B------:R1:W-:Y:S04]  /*53150*/  STL.64 [R1+0x12b8], R70 ;  /* 0x0012b84601007387 */ /* 0x0003e80000100a00 */
[----:B------:R-:W-:Y:S04]  /*53160*/  STL.64 [R1+0x12a0], R108 ;  /* 0x0012a06c01007387 */ /* 0x000fe80000100a00 */
[----:B------:R-:W-:Y:S01]  /*53170*/  STL.64 [R1+0x12a8], R110 ;  /* 0x0012a86e01007387 */ /* 0x000fe20000100a00 */
[C---:B-1----:R-:W-:Y:S03]  /*53180*/  HMMA.1688.F32.TF32 R68, R232.reuse, R54, R100 ;  /* 0x00000036e844723c */ /* 0x042fe60000081064 */
[----:B------:R-:W-:Y:S04]  /*53190*/  STL.64 [R1+0x1290], R72 ;  /* 0x0012904801007387 */ /* 0x000fe80000100a00 */
[----:B------:R1:W-:Y:S02]  /*531a0*/  STL.64 [R1+0x1298], R74 ;  /* 0x0012984a01007387 */ /* 0x0003e40000100a00 */
[C---:B-1----:R-:W-:Y:S11]  /*531b0*/  HMMA.1688.F32.TF32 R72, R232.reuse, R62, R80 ;  /* 0x0000003ee848723c */ /* 0x042ff60000081050 */
[----:B------:R-:W-:Y:S03]  /*531c0*/  @!UPT UIADD3 URZ, URZ, URZ, URZ ;  /* 0x0000003f3f3ff290 */ /* 0x000fe6000fffe03f */
[----:B------:R1:W-:Y:S01]  /*531d0*/  STL.64 [R1+0x1280], R68 ;  /* 0x0012804401007387 */ /* 0x0003e20000100a00 */
[----:B------:R-:W-:Y:S02]  /*531e0*/  IMAD.MOV.U32 R13, RZ, RZ, R70 ;  /* 0x000000ffff0d7224 */ /* 0x000fe400078e0046 */
[----:B------:R-:W-:Y:S01]  /*531f0*/  IMAD.MOV.U32 R12, RZ, RZ, R71 ;  /* 0x000000ffff0c7224 */ /* 0x000fe200078e0047 */
[----:B------:R-:W-:Y:S04]  /*53200*/  STL.64 [R1+0x1270], R96 ;  /* 0x0012706001007387 */ /* 0x000fe80000100a00 */
[----:B------:R-:W-:Y:S01]  /*53210*/  STL.64 [R1+0x1278], R98 ;  /* 0x0012786201007387 */ /* 0x000fe20000100a00 */
[----:B-1----:R-:W-:Y:S03]  /*53220*/  HMMA.1688.F32.TF32 R68, R232, R66, R76 ;  /* 0x00000042e844723c */ /* 0x002fe6000008104c */
[----:B------:R-:W-:Y:S04]  /*53230*/  LDS R232, [R161+0xc280] ;  /* 0x00c28000a1e87984 */ /* 0x000fe80000000800 */
[----:B------:R-:W-:Y:S04]  /*53240*/  STL.64 [R1+0x1260], R72 ;  /* 0x0012604801007387 */ /* 0x000fe80000100a00 */
[----:B------:R1:W-:Y:S04]  /*53250*/  STL.64 [R1+0x1268], R74 ;  /* 0x0012684a01007387 */ /* 0x0003e80000100a00 */
[----:B------:R-:W-:Y:S04]  /*53260*/  LDS R234, [R161+0xe280] ;  /* 0x00e28000a1ea7984 */ /* 0x000fe80000000800 */
[----:B------:R-:W-:Y:S01]  /*53270*/  LDS R233, [R189+0xc280] ;  /* 0x00c28000bde97984 */ /* 0x000fe20000000800 */
[C---:B-1----:R-:W-:Y:S03]  /*53280*/  HMMA.1688.F32.TF32 R72, R236.reuse, R6, R92 ;  /* 0x00000006ec48723c */ /* 0x042fe6000008105c */
[----:B------:R-:W1:Y:S04]  /*53290*/  LDS R235, [R189+0xe280] ;  /* 0x00e28000bdeb7984 */ /* 0x000e680000000800 */
[----:B------:R-:W-:Y:S04]  /*532a0*/  STL.64 [R1+0x5d0], R68 ;  /* 0x0005d04401007387 */ /* 0x000fe80000100a00 */
[----:B------:R2:W-:Y:S01]  /*532b0*/  STL.64 [R1+0x5d8], R70 ;  /* 0x0005d84601007387 */ /* 0x0005e20000100a00 */
[C---:B------:R-:W-:Y:S08]  /*532c0*/  HMMA.1688.F32.TF32 R76, R236.reuse, R14, R84 ;  /* 0x0000000eec4c723c */ /* 0x040ff00000081054 */
[C---:B--2---:R-:W-:Y:S03]  /*532d0*/  HMMA.1688.F32.TF32 R68, R236.reuse, R10, R88 ;  /* 0x0000000aec44723c */ /* 0x044fe60000081058 */
[----:B------:R-:W-:Y:S04]  /*532e0*/  STL.64 [R1+0x5e0], R72 ;  /* 0x0005e04801007387 */ /* 0x000fe80000100a00 */
[----:B------:R2:W-:Y:S02]  /*532f0*/  STL.64 [R1+0x5e8], R74 ;  /* 0x0005e84a01007387 */ /* 0x0005e40000100a00 */
[C---:B--2---:R-:W-:Y:S11]  /*53300*/  HMMA.1688.F32.TF32 R72, R236.reuse, R18, R244 ;  /* 0x00000012ec48723c */ /* 0x044ff600000810f4 */
[----:B------:R-:W-:Y:S03]  /*53310*/  @!UPT UIADD3 URZ, URZ, URZ, URZ ;  /* 0x0000003f3f3ff290 */ /* 0x000fe6000fffe03f */
[----:B------:R-:W-:Y:S04]  /*53320*/  STL.64 [R1+0x5f0], R68 ;  /* 0x0005f04401007387 */ /* 0x000fe80000100a00 */
[----:B------:R-:W-:Y:S04]  /*53330*/  STL.64 [R1+0x5f8], R70 ;  /* 0x0005f84601007387 */ /* 0x000fe80000100a00 */
[----:B------:R2:W-:Y:S04]  /*53340*/  STL.64 [R1+0x600], R76 ;  /* 0x0006004c01007387 */ /* 0x0005e80000100a00 */
[----:B------:R3:W-:Y:S04]  /*53350*/  STL.64 [R1+0x608], R78 ;  /* 0x0006084e01007387 */ /* 0x0007e80000100a00 */
        /* <DEDUP_REMOVED lines=41> */
[----:B------:R-:W2:Y:S01]  /*535f0*/  LDL.LU R79, [R1+0xcfc] ;  /* 0x000cfc00014f7983 */ /* 0x000ea20000300800 */
[----:B------:R-:W-:Y:S03]  /*53600*/  HMMA.1688.F32.TF32 R68, R236, R22, R248 ;  /* 0x00000016ec44723c */ /* 0x000fe600000810f8 */
[----:B------:R-:W3:Y:S04]  /*53610*/  LDL.LU R248, [R1+0xd90] ;  /* 0x000d900001f87983 */ /* 0x000ee80000300800 */
[----:B------:R-:W3:Y:S04]  /*53620*/  LDL.LU R249, [R1+0xd94] ;  /* 0x000d940001f97983 */ /* 0x000ee80000300800 */
[----:B------:R-:W3:Y:S04]  /*53630*/  LDL.LU R250, [R1+0xd98] ;  /* 0x000d980001fa7983 */ /* 0x000ee80000300800 */
[----:B------:R-:W3:Y:S04]  /*53640*/  LDL.LU R251, [R1+0xd9c] ;  /* 0x000d9c0001fb7983 */ /* 0x000ee80000300800 */
[----:B------:R-:W2:Y:S04]  /*53650*/  LDL.LU R244, [R1+0xd60] ;  /* 0x000d600001f47983 */ /* 0x000ea80000300800 */
[----:B------:R-:W2:Y:S04]  /*53660*/  LDL.LU R245, [R1+0xd64] ;  /* 0x000d640001f57983 */ /* 0x000ea80000300800 */
[----:B------:R-:W2:Y:S04]  /*53670*/  LDL.LU R246, [R1+0xd68] ;  /* 0x000d680001f67983 */ /* 0x000ea80000300800 */
[----:B------:R-:W2:Y:S01]  /*53680*/  LDL.LU R247, [R1+0xd6c] ;  /* 0x000d6c0001f77983 */ /* 0x000ea20000300800 */
[----:B------:R-:W-:Y:S01]  /*53690*/  MOV R45, R68 ;  /* 0x00000044002d7202 */ /* 0x000fe20000000f00 */
[----:B------:R-:W-:Y:S01]  /*536a0*/  IMAD.MOV.U32 R44, RZ, RZ, R69 ;  /* 0x000000ffff2c7224 */ /* 0x000fe200078e0045 */
[----:B------:R-:W-:Y:S01]  /*536b0*/  MOV R40, R71 ;  /* 0x0000004700287202 */ /* 0x000fe20000000f00 */
[----:B------:R-:W-:-:S04]  /*536c0*/  IMAD.MOV.U32 R41, RZ, RZ, R70 ;  /* 0x000000ffff297224 */ /* 0x000fc800078e0046 */
[----:B------:R1:W-:Y:S04]  /*536d0*/  STL [R1+0x4814], R40 ;  /* 0x0048142801007387 */ /* 0x0003e80000100800 */
[----:B------:R1:W-:Y:S04]  /*536e0*/  STL [R1+0x4810], R41 ;  /* 0x0048102901007387 */ /* 0x0003e80000100800 */
[----:B------:R1:W-:Y:S04]  /*536f0*/  STL [R1+0x480c], R44 ;  /* 0x00480c2c01007387 */ /* 0x0003e80000100800 */
[----:B------:R1:W-:Y:S01]  /*53700*/  STL [R1+0x4808], R45 ;  /* 0x0048082d01007387 */ /* 0x0003e20000100800 */
        /* <DEDUP_REMOVED lines=10> */
[----:B-1----:R-:W-:Y:S01]  /*537b0*/  IMAD.MOV.U32 R40, RZ, RZ, R68 ;  /* 0x000000ffff287224 */ /* 0x002fe200078e0044 */
[----:B------:R-:W-:Y:S01]  /*537c0*/  MOV R41, R69 ;  /* 0x0000004500297202 */ /* 0x000fe20000000f00 */
[----:B------:R-:W-:Y:S02]  /*537d0*/  IMAD.MOV.U32 R44, RZ, RZ, R70 ;  /* 0x000000ffff2c7224 */ /* 0x000fe400078e0046 */
[----:B------:R-:W-:Y:S02]  /*537e0*/  IMAD.MOV.U32 R45, RZ, RZ, R71 ;  /* 0x000000ffff2d7224 */ /* 0x000fe400078e0047 */
        /* <DEDUP_REMOVED lines=8> */
[C---:B------:R-:W-:Y:S08]  /*53870*/  HMMA.1688.F32.TF32 R96, R236.reuse, R42, R96 ;  /* 0x0000002aec60723c */ /* 0x040ff00000081060 */
[C---:B------:R-:W-:Y:S07]  /*53880*/  HMMA.1688.F32.TF32 R72, R236.reuse, R46, R80 ;  /* 0x0000002eec48723c */ /* 0x040fee0000081050 */
[----:B------:R-:W-:Y:S04]  /*53890*/  STL.64 [R1+0x680], R68 ;  /* 0x0006804401007387 */ /* 0x000fe80000100a00 */
[----:B------:R2:W-:Y:S02]  /*538a0*/  STL.64 [R1+0x688], R70 ;  /* 0x0006884601007387 */ /* 0x0005e40000100a00 */
[C---:B--2---:R-:W-:Y:S02]  /*538b0*/  HMMA.1688.F32.TF32 R68, R236.reuse, R50, R76 ;  /* 0x00000032ec44723c */ /* 0x044fe4000008104c */
        /* <DEDUP_REMOVED lines=13> */
[----:B------:R1:W-:Y:S01]  /*53990*/  STL.64 [R1+0x6f0], R68 ;  /* 0x0006f04401007387 */ /* 0x0003e20000100a00 */
[----:B------:R-:W-:-:S02]  /*539a0*/  IMAD.MOV.U32 R65, RZ, RZ, R70 ;  /* 0x000000ffff417224 */ /* 0x000fc400078e0046 */
[----:B------:R-:W-:Y:S02]  /*539b0*/  IMAD.MOV.U32 R64, RZ, RZ, R71 ;  /* 0x000000ffff407224 */ /* 0x000fe400078e0047 */
[----:B-1----:R-:W-:Y:S03]  /*539c0*/  HMMA.1688.F32.TF32 R68, R236, R66, R244 ;  /* 0x00000042ec44723c */ /* 0x002fe600000810f4 */
[----:B------:R-:W-:Y:S04]  /*539d0*/  STL [R1+0x47fc], R64 ;  /* 0x0047fc4001007387 */ /* 0x000fe80000100800 */
[----:B------:R-:W-:Y:S04]  /*539e0*/  STL [R1+0x47f8], R65 ;  /* 0x0047f84101007387 */ /* 0x000fe80000100800 */
[----:B------:R-:W-:Y:S04]  /*539f0*/  LDS R236, [R161+0xc380] ;  /* 0x00c38000a1ec7984 */ /* 0x000fe80000000800 */
[----:B------:R-:W-:Y:S04]  /*53a00*/  LDS R238, [R161+0xe380] ;  /* 0x00e38000a1ee7984 */ /* 0x000fe80000000800 */
[----:B------:R-:W-:Y:S04]  /*53a10*/  LDS R237, [R189+0xc380] ;  /* 0x00c38000bded7984 */ /* 0x000fe80000000800 */
[----:B------:R-:W-:Y:S01]  /*53a20*/  LDS R239, [R189+0xe380] ;  /* 0x00e38000bdef7984 */ /* 0x000fe20000000800 */
[----:B------:R-:W-:Y:S01]  /*53a30*/  IMAD.MOV.U32 R60, RZ, RZ, R69 ;  /* 0x000000ffff3c7224 */ /* 0x000fe200078e0045 */
[----:B------:R-:W-:Y:S01]  /*53a40*/  MOV R61, R68 ;  /* 0x00000044003d7202 */ /* 0x000fe20000000f00 */
[----:B------:R-:W-:Y:S01]  /*53a50*/  IMAD.MOV.U32 R57, RZ, RZ, R70 ;  /* 0x000000ffff397224 */ /* 0x000fe200078e0046 */
[----:B------:R-:W-:-:S02]  /*53a60*/  MOV R56, R71 ;  /* 0x0000004700387202 */ /* 0x000fc40000000f00 */
[----:B------:R1:W-:Y:S01]  /*53a70*/  STL [R1+0x4804], R60 ;  /* 0x0048043c01007387 */ /* 0x0003e20000100800 */
[----:B---3--:R-:W-:Y:S03]  /*53a80*/  HMMA.1688.F32.TF32 R68, R240, R6, R248 ;  /* 0x00000006f044723c */ /* 0x008fe600000810f8 */
[----:B------:R2:W-:Y:S04]  /*53a90*/  STL [R1+0x4800], R61 ;  /* 0x0048003d01007387 */ /* 0x0005e80000100800 */
        /* <DEDUP_REMOVED lines=82> */
[----:B------:R-:W-:-:S02]  /*53fc0*/  IMAD.MOV.U32 R52, RZ, RZ, R69 ;  /* 0x000000ffff347224 */ /* 0x000fc400078e0045 */
[----:B------:R-:W-:Y:S02]  /*53fd0*/  IMAD.MOV.U32 R48, RZ, RZ, R71 ;  /* 0x000000ffff307224 */ /* 0x000fe400078e0047 */
[C---:B--2---:R-:W-:Y:S11]  /*53fe0*/  HMMA.1688.F32.TF32 R68, R240.reuse, R10, R224 ;  /* 0x0000000af044723c */ /* 0x044ff600000810e0 */
[----:B------:R-:W-:Y:S11]  /*53ff0*/  @!UPT UIADD3 URZ, URZ, URZ, URZ ;  /* 0x0000003f3f3ff290 */ /* 0x000ff6000fffe03f */
[----:B------:R-:W-:Y:S02]  /*54000*/  @!UPT UIADD3 URZ, URZ, URZ, URZ ;  /* 0x0000003f3f3ff290 */ /* 0x000fe4000fffe03f */
[----:B-1----:R-:W-:Y:S01]  /*54010*/  IMAD.MOV.U32 R60, RZ, RZ, R68 ;  /* 0x000000ffff3c7224 */ /* 0x002fe200078e0044 */
[----:B------:R-:W-:Y:S01]  /*54020*/  MOV R61, R69 ;  /* 0x00000045003d7202 */ /* 0x000fe20000000f00 */
[----:B------:R-:W-:Y:S02]  /*54030*/  IMAD.MOV.U32 R64, RZ, RZ, R70 ;  /* 0x000000ffff407224 */ /* 0x000fe400078e0046 */
[----:B------:R-:W-:Y:S02]  /*54040*/  IMAD.MOV.U32 R65, RZ, RZ, R71 ;  /* 0x000000ffff417224 */ /* 0x000fe400078e0047 */
[C---:B---3--:R-:W-:Y:S08]  /*54050*/  HMMA.1688.F32.TF32 R68, R240.reuse, R14, R144 ;  /* 0x0000000ef044723c */ /* 0x048ff00000081090 */
[C---:B----4-:R-:W-:Y:S08]  /*54060*/  HMMA.1688.F32.TF32 R116, R240.reuse, R22, R112 ;  /* 0x00000016f074723c */ /* 0x050ff00000081070 */
[----:B-----5:R-:W-:Y:S08]  /*54070*/  HMMA.1688.F32.TF32 R120, R240, R18, R148 ;  /* 0x00000012f078723c */ /* 0x020ff00000081094 */
[----:B------:R-:W-:Y:S01]  /*54080*/  MOV R37, R68 ;  /* 0x0000004400257202 */ /* 0x000fe20000000f00 */
[----:B------:R-:W-:Y:S01]  /*54090*/  IMAD.MOV.U32 R36, RZ, RZ, R69 ;  /* 0x000000ffff247224 */ /* 0x000fe200078e0045 */
[----:B------:R-:W-:Y:S01]  /*540a0*/  MOV R32, R71 ;  /* 0x0000004700207202 */ /* 0x000fe20000000f00 */
[----:B------:R-:W-:-:S02]  /*540b0*/  IMAD.MOV.U32 R33, RZ, RZ, R70 ;  /* 0x000000ffff217224 */ /* 0x000fc400078e0046 */
[C---:B------:R-:W-:Y:S08]  /*540c0*/  HMMA.1688.F32.TF32 R68, R240.reuse, R26, R72 ;  /* 0x0000001af044723c */ /* 0x040ff00000081048 */
[C---:B------:R-:W-:Y:S02]  /*540d0*/  HMMA.1688.F32.TF32 R112, R240.reuse, R30, R124 ;  /* 0x0000001ef070723c */ /* 0x040fe4000008107c */
[----:B------:R-:W-:Y:S04]  /*540e0*/  STL.64 [R1+0x730], R120 ;  /* 0x0007307801007387 */ /* 0x000fe80000100a00 */
[----:B------:R-:W-:Y:S02]  /*540f0*/  STL.64 [R1+0x738], R122 ;  /* 0x0007387a01007387 */ /* 0x000fe40000100a00 */
[C---:B------:R-:W-:Y:S02]  /*54100*/  HMMA.1688.F32.TF32 R72, R240.reuse, R34, R128 ;  /* 0x00000022f048723c */ /* 0x040fe40000081080 */
[----:B------:R-:W-:Y:S04]  /*54110*/  STL.64 [R1+0x740], R116 ;  /* 0x0007407401007387 */ /* 0x000fe80000100a00 */
[----:B------:R-:W-:Y:S04]  /*54120*/  STL.64 [R1+0x748], R118 ;  /* 0x0007487601007387 */ /* 0x000fe80000100a00 */
[----:B------:R-:W-:Y:S04]  /*54130*/  STL.64 [R1+0x750], R68 ;  /* 0x0007504401007387 */ /* 0x000fe80000100a00 */
[----:B------:R1:W-:Y:S02]  /*54140*/  STL.64 [R1+0x758], R70 ;  /* 0x0007584601007387 */ /* 0x0003e40000100a00 */
[C---:B-1----:R-:W-:Y:S02]  /*54150*/  HMMA.1688.F32.TF32 R68, R240.reuse, R38, R216 ;  /* 0x00000026f044723c */ /* 0x042fe400000810d8 */
[----:B------:R-:W-:Y:S04]  /*54160*/  STL.64 [R1+0x760], R112 ;  /* 0x0007607001007387 */ /* 0x000fe80000100a00 */
[----:B------:R1:W-:Y:S04]  /*54170*/  STL.64 [R1+0x768], R114 ;  /* 0x0007687201007387 */ /* 0x0003e80000100a00 */
[----:B------:R-:W-:Y:S04]  /*54180*/  STL.64 [R1+0x770], R72 ;  /* 0x0007704801007387 */ /* 0x000fe80000100a00 */
[----:B------:R2:W-:Y:S01]  /*54190*/  STL.64 [R1+0x778], R74 ;  /* 0x0007784a01007387 */ /* 0x0005e20000100a00 */
[C---:B-1----:R-:W-:Y:S08]  /*541a0*/  HMMA.1688.F32.TF32 R112, R240.reuse, R42, R212 ;  /* 0x0000002af070723c */ /* 0x042ff000000810d4 */
[----:B------:R-:W-:Y:S01]  /*541b0*/  STL.64 [R1+0x780], R68 ;  /* 0x0007804401007387 */ /* 0x000fe20000100a00 */
[C---:B--2---:R-:W-:Y:S03]  /*541c0*/  HMMA.1688.F32.TF32 R72, R240.reuse, R46, R108 ;  /* 0x0000002ef048723c */ /* 0x044fe6000008106c */
[----:B------:R1:W-:Y:S05]  /*541d0*/  STL.64 [R1+0x788], R70 ;  /* 0x0007884601007387 */ /* 0x0003ea0000100a00 */
[----:B-1----:R-:W-:Y:S06]  /*541e0*/  HMMA.1688.F32.TF32 R68, R240, R50, R104 ;  /* 0x00000032f044723c */ /* 0x002fec0000081068 */
[----:B------:R-:W-:Y:S04]  /*541f0*/  STL.64 [R1+0x1250], R112 ;  /* 0x0012507001007387 */ /* 0x000fe80000100a00 */
[----:B------:R-:W-:Y:S05]  /*54200*/  STL.64 [R1+0x1258], R114 ;  /* 0x0012587201007387 */ /* 0x000fea0000100a00 */
[----:B------:R-:W-:Y:S04]  /*54210*/  STL.64 [R1+0x1240], R72 ;  /* 0x0012404801007387 */ /* 0x000fe80000100a00 */
[----:B------:R-:W-:Y:S04]  /*54220*/  STL.64 [R1+0x1248], R74 ;  /* 0x0012484a01007387 */ /* 0x000fe80000100a00 */
[----:B------:R1:W-:Y:S01]  /*54230*/  STL.64 [R1+0x1230], R68 ;  /* 0x0012304401007387 */ /* 0x0003e20000100a00 */
[----:B------:R-:W-:-:S02]  /*54240*/  IMAD.MOV.U32 R5, RZ, RZ, R70 ;  /* 0x000000ffff057224 */ /* 0x000fc400078e0046 */
[----:B------:R-:W-:Y:S02]  /*54250*/  IMAD.MOV.U32 R4, RZ, RZ, R71 ;  /* 0x000000ffff047224 */ /* 0x000fe400078e0047 */
[C---:B-1----:R-:W-:Y:S08]  /*54260*/  HMMA.1688.F32.TF32 R68, R240.reuse, R54, R100 ;  /* 0x00000036f044723c */ /* 0x042ff00000081064 */
[C---:B------:R-:W-:Y:S08]  /*54270*/  HMMA.1688.F32.TF32 R96, R240.reuse, R58, R96 ;  /* 0x0000003af060723c */ /* 0x040ff00000081060 */
[C---:B------:R-:W-:Y:S07]  /*54280*/  HMMA.1688.F32.TF32 R72, R240.reuse, R62, R80 ;  /* 0x0000003ef048723c */ /* 0x040fee0000081050 */
[----:B------:R-:W-:Y:S04]  /*54290*/  STL.64 [R1+0x1220], R68 ;  /* 0x0012204401007387 */ /* 0x000fe80000100a00 */
[----:B------:R1:W-:Y:S02]  /*542a0*/  STL.64 [R1+0x1228], R70 ;  /* 0x0012284601007387 */ /* 0x0003e40000100a00 */
[----:B-1----:R-:W-:Y:S02]  /*542b0*/  HMMA.1688.F32.TF32 R68, R240, R66, R76 ;  /* 0x00000042f044723c */ /* 0x002fe4000008104c */
[----:B------:R-:W-:Y:S04]  /*542c0*/  STL.64 [R1+0x1210], R96 ;  /* 0x0012106001007387 */ /* 0x000fe80000100a00 */
[----:B------:R-:W-:Y:S02]  /*542d0*/  STL.64 [R1+0x1218], R98 ;  /* 0x0012186201007387 */ /* 0x000fe40000100a00 */
[C---:B------:R-:W-:Y:S02]  /*542e0*/  HMMA.1688.F32.TF32 R76, R232.reuse, R6, R92 ;  /* 0x00000006e84c723c */ /* 0x040fe4000008105c */
[----:B------:R-:W-:Y:S04]  /*542f0*/  STL.64 [R1+0x1200], R72 ;  /* 0x0012004801007387 */ /* 0x000fe80000100a00 */
[----:B------:R1:W-:Y:S04]  /*54300*/  STL.64 [R1+0x1208], R74 ;  /* 0x0012084a01007387 */ /* 0x0003e80000100a00 */
[----:B------:R-:W-:Y:S04]  /*54310*/  LDS R240, [R161+0xc300] ;  /* 0x00c30000a1f07984 */ /* 0x000fe80000000800 */
[----:B------:R-:W-:Y:S01]  /*54320*/  LDS R242, [R161+0xe300] ;  /* 0x00e30000a1f27984 */ /* 0x000fe20000000800 */
[C---:B-1----:R-:W-:Y:S03]  /*54330*/  HMMA.1688.F32.TF32 R72, R232.reuse, R10, R88 ;  /* 0x0000000ae848723c */ /* 0x042fe60000081058 */
[----:B------:R-:W-:Y:S04]  /*54340*/  STL.64 [R1+0xd10], R68 ;  /* 0x000d104401007387 */ /* 0x000fe80000100a00 */
[----:B------:R1:W-:Y:S04]  /*54350*/  STL.64 [R1+0xd18], R70 ;  /* 0x000d184601007387 */ /* 0x0003e80000100a00 */
[----:B------:R-:W-:Y:S04]  /*54360*/  LDS R241, [R189+0xc300] ;  /* 0x00c30000bdf17984 */ /* 0x000fe80000000800 */
[----:B------:R-:W2:Y:S01]  /*54370*/  LDS R243, [R189+0xe300] ;  /* 0x00e30000bdf37984 */ /* 0x000ea20000000800 */
[C---:B-1----:R-:W-:Y:S03]  /*54380*/  HMMA.1688.F32.TF32 R68, R232.reuse, R14, R84 ;  /* 0x0000000ee844723c */ /* 0x042fe60000081054 */
[----:B------:R-:W-:Y:S04]  /*54390*/  STL.64 [R1+0x11f0], R76 ;  /* 0x0011f04c01007387 */ /* 0x000fe80000100a00 */
[----:B------:R-:W-:Y:S04]  /*543a0*/  STL.64 [R1+0x11f8], R78 ;  /* 0x0011f84e01007387 */ /* 0x000fe80000100a00 */
[----:B------:R-:W-:Y:S04]  /*543b0*/  STL.64 [R1+0x11e0], R72 ;  /* 0x0011e04801007387 */ /* 0x000fe80000100a00 */
[----:B------:R1:W-:Y:S08]  /*543c0*/  STL.64 [R1+0x11e8], R74 ;  /* 0x0011e84a01007387 */ /* 0x0003f00000100a00 */
[----:B------:R-:W-:Y:S01]  /*543d0*/  STL.64 [R1+0x11d0], R68 ;  /* 0x0011d04401007387 */ /* 0x000fe20000100a00 */
[C---:B-1----:R-:W-:Y:S03]  /*543e0*/  HMMA.1688.F32.TF32 R72, R232.reuse, R18, R244 ;  /* 0x00000012e848723c */ /* 0x042fe600000810f4 */
[----:B------:R1:W-:Y:S05]  /*543f0*/  STL.64 [R1+0x11d8], R70 ;  /* 0x0011d84601007387 */ /* 0x0003ea0000100a00 */
[----:B-1----:R-:W-:Y:S11]  /*54400*/  HMMA.1688.F32.TF32 R68, R232, R22, R248 ;  /* 0x00000016e844723c */ /* 0x002ff600000810f8 */
[----:B------:R-:W-:Y:S04]  /*54410*/  @!UPT UIADD3 URZ, URZ, URZ, URZ ;  /* 0x0000003f3f3ff290 */ /* 0x000fe8000fffe03f */
[----:B------:R1:W-:Y:S04]  /*54420*/  STL.64 [R1+0x11c0], R72 ;  /* 0x0011c04801007387 */ /* 0x0003e80000100a00 */
[----:B------:R3:W-:Y:S04]  /*54430*/  STL.64 [R1+0x11c8], R74 ;  /* 0x0011c84a01007387 */ /* 0x0007e80000100a00 */
[----:B------:R-:W4:Y:S04]  /*54440*/  LDL.LU R244, [R1+0xaf0] ;  /* 0x000af00001f47983 */ /* 0x000f280000300800 */
[----:B------:R-:W-:Y:S04]  /*54450*/  STL.64 [R1+0x11b0], R68 ;  /* 0x0011b04401007387 */ /* 0x000fe80000100a00 */
[----:B------:R5:W-:Y:S04]  /*54460*/  STL.64 [R1+0x11b8], R70 ;  /* 0x0011b84601007387 */ /* 0x000be80000100a00 */
        /* <DEDUP_REMOVED lines=41> */
[----:B---3--:R-:W4:Y:S04]  /*54700*/  LDL.LU R74, [R1+0xce8] ;  /* 0x000ce800014a7983 */ /* 0x008f280000300800 */
[----:B------:R-:W4:Y:S04]  /*54710*/  LDL.LU R75, [R1+0xcec] ;  /* 0x000cec00014b7983 */ /* 0x000f280000300800 */
        /* <DEDUP_REMOVED lines=48> */
[----:B--2---:R-:W-:Y:S08]  /*54a20*/  HMMA.1688.F32.TF32 R76, R240, R30, R76 ;  /* 0x0000001ef04c723c */ /* 0x004ff0000008104c */
[C---:B-----5:R-:W-:Y:S08]  /*54a30*/  HMMA.1688.F32.TF32 R68, R232.reuse, R26, R120 ;  /* 0x0000001ae844723c */ /* 0x060ff00000081078 */
[C---:B---3--:R-:W-:Y:S08]  /*54a40*/  HMMA.1688.F32.TF32 R120, R232.reuse, R30, R116 ;  /* 0x0000001ee878723c */ /* 0x048ff00000081074 */
[C---:B----4-:R-:W-:Y:S07]  /*54a50*/  HMMA.1688.F32.TF32 R116, R232.reuse, R34, R200 ;  /* 0x00000022e874723c */ /* 0x050fee00000810c8 */
[----:B------:R-:W-:Y:S04]  /*54a60*/  STL.64 [R1+0x11a0], R68 ;  /* 0x0011a04401007387 */ /* 0x000fe80000100a00 */
[----:B------:R1:W-:Y:S02]  /*54a70*/  STL.64 [R1+0x11a8], R70 ;  /* 0x0011a84601007387 */ /* 0x0003e40000100a00 */
[C---:B-1----:R-:W-:Y:S02]  /*54a80*/  HMMA.1688.F32.TF32 R68, R232.reuse, R38, R224 ;  /* 0x00000026e844723c */ /* 0x042fe400000810e0 */
[----:B------:R-:W-:Y:S04]  /*54a90*/  STL.64 [R1+0x1190], R120 ;  /* 0x0011907801007387 */ /* 0x000fe80000100a00 */
[----:B------:R-:W-:Y:S04]  /*54aa0*/  STL.64 [R1+0x1198], R122 ;  /* 0x0011987a01007387 */ /* 0x000fe80000100a00 */
[----:B------:R-:W-:Y:S04]  /*54ab0*/  STL.64 [R1+0x1180], R116 ;  /* 0x0011807401007387 */ /* 0x000fe80000100a00 */
[----:B------:R-:W-:Y:S09]  /*54ac0*/  STL.64 [R1+0x1188], R118 ;  /* 0x0011887601007387 */ /* 0x000ff20000100a00 */
[----:B------:R-:W-:Y:S04]  /*54ad0*/  STL.64 [R1+0x1170], R68 ;  /* 0x0011704401007387 */ /* 0x000fe80000100a00 */
[----:B------:R1:W-:Y:S02]  /*54ae0*/  STL.64 [R1+0x1178], R70 ;  /* 0x0011784601007387 */ /* 0x0003e40000100a00 */
[C---:B-1----:R-:W-:Y:S08]  /*54af0*/  HMMA.1688.F32.TF32 R68, R232.reuse, R42, R144 ;  /* 0x0000002ae844723c */ /* 0x042ff00000081090 */
        /* <DEDUP_REMOVED lines=13> */
[----:B-1----:R-:W-:Y:S02]  /*54bd0*/  HMMA.1688.F32.TF32 R68, R232, R66, R216 ;  /* 0x00000042e844723c */ /* 0x002fe400000810d8 */
[----:B------:R-:W-:Y:S04]  /*54be0*/  STL.64 [R1+0x1120], R112 ;  /* 0x0011207001007387 */ /* 0x000fe80000100a00 */
[----:B------:R1:W-:Y:S04]  /*54bf0*/  STL.64 [R1+0x1128], R114 ;  /* 0x0011287201007387 */ /* 0x0003e80000100a00 */
[----:B------:R-:W-:Y:S04]  /*54c00*/  STL.64 [R1+0x1110], R72 ;  /* 0x0011104801007387 */ /* 0x000fe80000100a00 */
[----:B------:R2:W-:Y:S01]  /*54c10*/  STL.64 [R1+0x1118], R74 ;  /* 0x0011184a01007387 */ /* 0x0005e20000100a00 */
[C---:B-1----:R-:W-:Y:S03]  /*54c20*/  HMMA.1688.F32.TF32 R112, R240.reuse, R6, R212 ;  /* 0x00000006f070723c */ /* 0x042fe600000810d4 */
[----:B------:R-:W-:Y:S04]  /*54c30*/  LDS R232, [R161+0xc400] ;  /* 0x00c40000a1e87984 */ /* 0x000fe80000000800 */
[----:B------:R-:W-:Y:S01]  /*54c40*/  LDS R234, [R161+0xe400] ;  /* 0x00e40000a1ea7984 */ /* 0x000fe20000000800 */
[C---:B--2---:R-:W-:Y:S03]  /*54c50*/  HMMA.1688.F32.TF32 R72, R240.reuse, R10, R108 ;  /* 0x0000000af048723c */ /* 0x044fe6000008106c */
[----:B------:R-:W-:Y:S04]  /*54c60*/  STL.64 [R1+0xd00], R68 ;  /* 0x000d004401007387 */ /* 0x000fe80000100a00 */
[----:B------:R1:W-:Y:S01]  /*54c70*/  STL.64 [R1+0xd08], R70 ;  /* 0x000d084601007387 */ /* 0x0003e20000100a00 */
[C---:B------:R-:W-:Y:S03]  /*54c80*/  HMMA.1688.F32.TF32 R100, R240.reuse, R18, R100 ;  /* 0x00000012f064723c */ /* 0x040fe60000081064 */
        /* <DEDUP_REMOVED lines=10> */
[C---:B-1----:R-:W-:Y:S01]  /*54d30*/  HMMA.1688.F32.TF32 R68, R240.reuse, R26, R80 ;  /* 0x0000001af044723c */ /* 0x042fe20000081050 */
[----:B------:R-:W-:Y:S04]  /*54d40*/  STL.64 [R1+0xcc0], R100 ;  /* 0x000cc06401007387 */ /* 0x000fe80000100a00 */
[----:B------:R-:W-:Y:S10]  /*54d50*/  STL.64 [R1+0xcc8], R102 ;  /* 0x000cc86601007387 */ /* 0x000ff40000100a00 */
[----:B------:R-:W-:Y:S04]  /*54d60*/  STL.64 [R1+0xcb0], R72 ;  /* 0x000cb04801007387 */ /* 0x000fe80000100a00 */
[----:B------:R1:W-:Y:S04]  /*54d70*/  STL.64 [R1+0xcb8], R74 ;  /* 0x000cb84a01007387 */ /* 0x0003e80000100a00 */
[----:B------:R-:W-:Y:S01]  /*54d80*/  STL.64 [R1+0xca0], R68 ;  /* 0x000ca04401007387 */ /* 0x000fe20000100a00 */
[C---:B-1----:R-:W-:Y:S03]  /*54d90*/  HMMA.1688.F32.TF32 R72, R240.reuse, R34, R92 ;  /* 0x00000022f048723c */ /* 0x042fe6000008105c */
[----:B------:R1:W-:Y:S05]  /*54da0*/  STL.64 [R1+0xca8], R70 ;  /* 0x000ca84601007387 */ /* 0x0003ea0000100a00 */
[C---:B-1----:R-:W-:Y:S01]  /*54db0*/  HMMA.1688.F32.TF32 R68, R240.reuse, R38, R88 ;  /* 0x00000026f044723c */ /* 0x042fe20000081058 */
[----:B------:R-:W-:Y:S04]  /*54dc0*/  STL.64 [R1+0xc90], R76 ;  /* 0x000c904c01007387 */ /* 0x000fe80000100a00 */
[----:B------:R1:W-:Y:S10]  /*54dd0*/  STL.64 [R1+0xc98], R78 ;  /* 0x000c984e01007387 */ /* 0x0003f40000100a00 */
[----:B------:R-:W-:Y:S04]  /*54de0*/  STL.64 [R1+0xc80], R72 ;  /* 0x000c804801007387 */ /* 0x000fe80000100a00 */
[----:B------:R3:W-:Y:S01]  /*54df0*/  STL.64 [R1+0xc88], R74 ;  /* 0x000c884a01007387 */ /* 0x0007e20000100a00 */
[C---:B-1----:R-:W-:Y:S03]  /*54e00*/  HMMA.1688.F32.TF32 R76, R240.reuse, R42, R84 ;  /* 0x0000002af04c723c */ /* 0x042fe60000081054 */
[----:B------:R-:W-:Y:S05]  /*54e10*/  STL.64 [R1+0xc70], R68 ;  /* 0x000c704401007387 */ /* 0x000fea0000100a00 */
[C---:B---3--:R-:W-:Y:S01]  /*54e20*/  HMMA.1688.F32.TF32 R72, R240.reuse, R46, R244 ;  /* 0x0000002ef048723c */ /* 0x048fe200000810f4 */
[----:B------:R1:W-:Y:S07]  /*54e30*/  STL.64 [R1+0xc78], R70 ;  /* 0x000c784601007387 */ /* 0x0003ee0000100a00 */
[----:B-1----:R-:W-:Y:S07]  /*54e40*/  HMMA.1688.F32.TF32 R68, R240, R50, R248 ;  /* 0x00000032f044723c */ /* 0x002fee00000810f8 */
[----:B------:R1:W-:Y:S04]  /*54e50*/  STL.64 [R1+0xc60], R76 ;  /* 0x000c604c01007387 */ /* 0x0003e80000100a00 */
[----:B------:R3:W-:Y:S04]  /*54e60*/  STL.64 [R1+0xc68], R78 ;  /* 0x000c684e01007387 */ /* 0x0007e80000100a00 */
[----:B------:R-:W4:Y:S04]  /*54e70*/  LDL.LU R244, [R1+0x580] ;  /* 0x0005800001f47983 */ /* 0x000f280000300800 */
[----:B------:R5:W-:Y:S04]  /*54e80*/  STL.64 [R1+0xc50], R72 ;  /* 0x000c504801007387 */ /* 0x000be80000100a00 */
[----:B------:R1:W-:Y:S04]  /*54e90*/  STL.64 [R1+0xc58], R74 ;  /* 0x000c584a01007387 */ /* 0x0003e80000100a00 */
[----:B------:R1:W-:Y:S04]  /*54ea0*/  STL.64 [R1+0xc40], R68 ;  /* 0x000c404401007387 */ /* 0x0003e80000100a00 */
        /* <DEDUP_REMOVED lines=8> */
[----:B-1----:R-:W2:Y:S04]  /*54f30*/  LDL.LU R76, [R1+0x830] ;  /* 0x00083000014c7983 */ /* 0x002ea80000300800 */
[----:B------:R-:W2:Y:S04]  /*54f40*/  LDL.LU R77, [R1+0x834] ;  /* 0x00083400014d7983 */ /* 0x000ea80000300800 */
[----:B---3--:R-:W3:Y:S04]  /*54f50*/  LDL.LU R78, [R1+0x838] ;  /* 0x00083800014e7983 */ /* 0x008ee80000300800 */
        /* <DEDUP_REMOVED lines=29> */
[----:B-----5:R-:W5:Y:S04]  /*55130*/  LDL.LU R72, [R1+0x920] ;  /* 0x0009200001487983 */ /* 0x020f680000300800 */
        /* <DEDUP_REMOVED lines=73> */
[----:B------:R-:W-:Y:S07]  /*555d0*/  HMMA.1688.F32.TF32 R240, R240, R66, R204 ;  /* 0x00000042f0f0723c */ /* 0x000fee00000810cc */
[----:B------:R-:W-:Y:S04]  /*555e0*/  STL.64 [R1+0xc30], R220 ;  /* 0x000c30dc01007387 */ /* 0x000fe80000100a00 */
[----:B------:R1:W-:Y:S04]  /*555f0*/  STL.64 [R1+0xc38], R222 ;  /* 0x000c38de01007387 */ /* 0x0003e80000100a00 */
[----:B-1----:R-:W2:Y:S04]  /*55600*/  LDL.LU.64 R222, [R1+0x4a38] ;  /* 0x004a380001de7983 */ /* 0x002ea80000300a00 */
[----:B------:R-:W2:Y:S04]  /*55610*/  LDL.LU.64 R220, [R1+0x4a30] ;  /* 0x004a300001dc7983 */ /* 0x000ea80000300a00 */
[----:B------:R-:W-:Y:S04]  /*55620*/  STL.64 [R1+0xc20], R68 ;  /* 0x000c204401007387 */ /* 0x000fe80000100a00 */
[----:B------:R1:W-:Y:S01]  /*55630*/  STL.64 [R1+0xc28], R70 ;  /* 0x000c284601007387 */ /* 0x0003e20000100a00 */
[C---:B------:R-:W-:Y:S03]  /*55640*/  HMMA.1688.F32.TF32 R200, R236.reuse, R14, R200 ;  /* 0x0000000eecc8723c */ /* 0x040fe600000810c8 */
[----:B-1----:R-:W3:Y:S04]  /*55650*/  LDL.LU.64 R70, [R1+0x4a28] ;  /* 0x004a280001467983 */ /* 0x002ee80000300a00 */
[----:B------:R-:W3:Y:S04]  /*55660*/  LDL.LU.64 R68, [R1+0x4a20] ;  /* 0x004a200001447983 */ /* 0x000ee80000300a00 */
[----:B------:R-:W-:Y:S04]  /*55670*/  STL.64 [R1+0xc10], R208 ;  /* 0x000c10d001007387 */ /* 0x000fe80000100a00 */
[----:B------:R1:W-:Y:S04]  /*55680*/  STL.64 [R1+0xc18], R210 ;  /* 0x000c18d201007387 */ /* 0x0003e80000100a00 */
[----:B-1----:R-:W4:Y:S04]  /*55690*/  LDL.LU.64 R210, [R1+0x4a18] ;  /* 0x004a180001d27983 */ /* 0x002f280000300a00 */
[----:B------:R-:W4:Y:S04]  /*556a0*/  LDL.LU.64 R208, [R1+0x4a10] ;  /* 0x004a100001d07983 */ /* 0x000f280000300a00 */
[----:B------:R-:W5:Y:S04]  /*556b0*/  LDL.LU.64 R206, [R1+0x4a08] ;  /* 0x004a080001ce7983 */ /* 0x000f680000300a00 */
[----:B------:R-:W5:Y:S04]  /*556c0*/  LDL.LU.64 R204, [R1+0x4a00] ;  /* 0x004a000001cc7983 */ /* 0x000f680000300a00 */
[----:B------:R-:W-:Y:S04]  /*556d0*/  STL.64 [R1+0x7f0], R240 ;  /* 0x0007f0f001007387 */ /* 0x000fe80000100a00 */
[----:B------:R-:W-:Y:S04]  /*556e0*/  STL.64 [R1+0x7f8], R242 ;  /* 0x0007f8f201007387 */ /* 0x000fe80000100a00 */
[----:B------:R-:W-:Y:S04]  /*556f0*/  STL.64 [R1+0x7d0], R120 ;  /* 0x0007d07801007387 */ /* 0x000fe80000100a00 */
[----:B------:R1:W-:Y:S04]  /*55700*/  STL.64 [R1+0x7d8], R122 ;  /* 0x0007d87a01007387 */ /* 0x0003e80000100a00 */
[----:B------:R-:W-:Y:S04]  /*55710*/  STL.64 [R1+0x7c0], R116 ;  /* 0x0007c07401007387 */ /* 0x000fe80000100a00 */
[----:B------:R1:W-:Y:S02]  /*55720*/  STL.64 [R1+0x7c8], R118 ;  /* 0x0007c87601007387 */ /* 0x0003e40000100a00 */
[C---:B-1----:R-:W-:Y:S02]  /*55730*/  HMMA.1688.F32.TF32 R120, R236.reuse, R18, R224 ;  /* 0x00000012ec78723c */ /* 0x042fe400000810e0 */
[----:B------:R-:W-:Y:S04]  /*55740*/  LDS R240, [R161+0xc480] ;  /* 0x00c48000a1f07984 */ /* 0x000fe80000000800 */
[----:B------:R-:W-:Y:S02]  /*55750*/  LDS R242, [R161+0xe480] ;  /* 0x00e48000a1f27984 */ /* 0x000fe40000000800 */
[C---:B------:R-:W-:Y:S02]  /*55760*/  HMMA.1688.F32.TF32 R116, R236.reuse, R22, R144 ;  /* 0x00000016ec74723c */ /* 0x040fe40000081090 */
[----:B------:R-:W-:Y:S04]  /*55770*/  STL.64 [R1+0x790], R200 ;  /* 0x000790c801007387 */ /* 0x000fe80000100a00 */
[----:B------:R-:W-:Y:S02]  /*55780*/  STL.64 [R1+0x798], R202 ;  /* 0x000798ca01007387 */ /* 0x000fe40000100a00 */
[C---:B------:R-:W-:Y:S02]  /*55790*/  HMMA.1688.F32.TF32 R144, R236.reuse, R26, R148 ;  /* 0x0000001aec90723c */ /* 0x040fe40000081094 */
[----:B------:R-:W-:Y:S04]  /*557a0*/  LDS R241, [R189+0xc480] ;  /* 0x00c48000bdf17984 */ /* 0x000fe80000000800 */
[----:B------:R-:W1:Y:S04]  /*557b0*/  LDS R243, [R189+0xe480] ;  /* 0x00e48000bdf37984 */ /* 0x000e680000000800 */
[----:B------:R-:W-:Y:S04]  /*557c0*/  STL.64 [R1+0xc00], R120 ;  /* 0x000c007801007387 */ /* 0x000fe80000100a00 */
[----:B------:R1:W-:Y:S04]  /*557d0*/  STL.64 [R1+0xc08], R122 ;  /* 0x000c087a01007387 */ /* 0x0003e80000100a00 */
        /* <DEDUP_REMOVED lines=11> */
[----:B------:R1:W-:Y:S04]  /*55890*/  STL.64 [R1+0x9b8], R118 ;  /* 0x0009b87601007387 */ /* 0x0003e80000100a00 */
[----:B------:R-:W-:Y:S04]  /*558a0*/  STL.64 [R1+0x9a0], R112 ;  /* 0x0009a07001007387 */ /* 0x000fe80000100a00 */
[----:B------:R1:W-:Y:S02]  /*558b0*/  STL.64 [R1+0x9a8], R114 ;  /* 0x0009a87201007387 */ /* 0x0003e40000100a00 */
[C---:B-1----:R-:W-:Y:S02]  /*558c0*/  HMMA.1688.F32.TF32 R116, R236.reuse, R46, R216 ;  /* 0x0000002eec74723c */ /* 0x042fe400000810d8 */
[----:B------:R-:W-:Y:S04]  /*558d0*/  STL.64 [R1+0x1100], R72 ;  /* 0x0011004801007387 */ /* 0x000fe80000100a00 */
[----:B------:R1:W-:Y:S02]  /*558e0*/  STL.64 [R1+0x1108], R74 ;  /* 0x0011084a01007387 */ /* 0x0003e40000100a00 */
[C---:B------:R-:W-:Y:S08]  /*558f0*/  HMMA.1688.F32.TF32 R112, R236.reuse, R50, R212 ;  /* 0x00000032ec70723c */ /* 0x040ff000000810d4 */
[C---:B-1----:R-:W-:Y:S07]  /*55900*/  HMMA.1688.F32.TF32 R72, R236.reuse, R54, R108 ;  /* 0x00000036ec48723c */ /* 0x042fee000008106c */
[----:B------:R-:W-:Y:S04]  /*55910*/  STL.64 [R1+0x10f0], R116 ;  /* 0x0010f07401007387 */ /* 0x000fe80000100a00 */
[----:B------:R-:W-:Y:S01]  /*55920*/  STL.64 [R1+0x10f8], R118 ;  /* 0x0010f87601007387 */ /* 0x000fe20000100a00 */
[C---:B------:R-:W-:Y:S03]  /*55930*/  HMMA.1688.F32.TF32 R100, R236.reuse, R62, R100 ;  /* 0x0000003eec64723c */ /* 0x040fe60000081064 */
[----:B------:R-:W-:Y:S04]  /*55940*/  STL.64 [R1+0x10e0], R112 ;  /* 0x0010e07001007387 */ /* 0x000fe80000100a00 */
[----:B------:R-:W-:Y:S04]  /*55950*/  STL.64 [R1+0x10e8], R114 ;  /* 0x0010e87201007387 */ /* 0x000fe80000100a00 */
[----:B------:R-:W-:Y:S04]  /*55960*/  STL.64 [R1+0x10d0], R72 ;  /* 0x0010d04801007387 */ /* 0x000fe80000100a00 */
[----:B------:R1:W-:Y:S02]  /*55970*/  STL.64 [R1+0x10d8], R74 ;  /* 0x0010d84a01007387 */ /* 0x0003e40000100a00 */
[----:B-1----:R-:W-:Y:S02]  /*55980*/  HMMA.1688.F32.TF32 R72, R236, R66, R96 ;  /* 0x00000042ec48723c */ /* 0x002fe40000081060 */
[----:B------:R-:W-:Y:S04]  /*55990*/  STL.64 [R1+0x10c0], R104 ;  /* 0x0010c06801007387 */ /* 0x000fe80000100a00 */
[----:B------:R-:W-:Y:S02]  /*559a0*/  STL.64 [R1+0x10c8], R106 ;  /* 0x0010c86a01007387 */ /* 0x000fe40000100a00 */
[C---:B------:R-:W-:Y:S02]  /*559b0*/  HMMA.1688.F32.TF32 R80, R232.reuse, R6, R80 ;  /* 0x00000006e850723c */ /* 0x040fe40000081050 */
[----:B------:R-:W-:Y:S04]  /*559c0*/  STL.64 [R1+0x10b0], R100 ;  /* 0x0010b06401007387 */ /* 0x000fe80000100a00 */
[----:B------:R-:W-:Y:S02]  /*559d0*/  STL.64 [R1+0x10b8], R102 ;  /* 0x0010b86601007387 */ /* 0x000fe40000100a00 */
[C---:B------:R-:W-:Y:S02]  /*559e0*/  HMMA.1688.F32.TF32 R76, R232.reuse, R10, R76 ;  /* 0x0000000ae84c723c */ /* 0x040fe4000008104c */
[----:B------:R-:W-:Y:S04]  /*559f0*/  LDS R236, [R161+0xc500] ;  /* 0x00c50000a1ec7984 */ /* 0x000fe80000000800 */
[----:B------:R-:W-:Y:S04]  /*55a00*/  LDS R238, [R161+0xe500] ;  /* 0x00e50000a1ee7984 */ /* 0x000fe80000000800 */
        /* <DEDUP_REMOVED lines=8> */
[----:B------:R-:W-:Y:S08]  /*55a90*/  STL.64 [R1+0x1098], R78 ;  /* 0x0010984e01007387 */ /* 0x000ff00000100a00 */
        /* <DEDUP_REMOVED lines=9> */
[----:B------:R-:W-:Y:S04]  /*55b30*/  STL.64 [R1+0x1068], R82 ;  /* 0x0010685201007387 */ /* 0x000fe80000100a00 */
[----:B------:R-:W2:Y:S04]  /*55b40*/  LDL.LU R244, [R1+0x190] ;  /* 0x0001900001f47983 */ /* 0x000ea80000300800 */
[----:B------:R1:W-:Y:S04]  /*55b50*/  STL.64 [R1+0x1050], R76 ;  /* 0x0010504c01007387 */ /* 0x0003e80000100a00 */
[----:B------:R1:W-:Y:S05]  /*55b60*/  STL.64 [R1+0x1058], R78 ;  /* 0x0010584e01007387 */ /* 0x0003ea0000100a00 */
        /* <DEDUP_REMOVED lines=73> */
[----:B------:R-:W-:Y:S01]  /*56000*/  MOV R248, R252 ;  /* 0x000000fc00f87202 */ /* 0x000fe20000000f00 */
[----:B------:R-:W-:Y:S01]  /*56010*/  IMAD.MOV.U32 R249, RZ, RZ, R191 ;  /* 0x000000fffff97224 */ /* 0x000fe200078e00bf */
[----:B------:R-:W-:Y:S01]  /*56020*/  MOV R251, R163 ;  /* 0x000000a300fb7202 */ /* 0x000fe20000000f00 */
[----:B------:R-:W-:Y:S01]  /*56030*/  IMAD.MOV.U32 R250, RZ, RZ, R190 ;  /* 0x000000fffffa7224 */ /* 0x000fe200078e00be */
[C---:B--2---:R-:W-:Y:S08]  /*56040*/  HMMA.1688.F32.TF32 R116, R232.reuse, R38, R148 ;  /* 0x00000026e874723c */ /* 0x044ff00000081094 */
[C---:B---3--:R-:W-:Y:S08]  /*56050*/  HMMA.1688.F32.TF32 R120, R232.reuse, R34, R144 ;  /* 0x00000022e878723c */ /* 0x048ff00000081090 */
[----:B----4-:R-:W-:Y:S11]  /*56060*/  HMMA.1688.F32.TF32 R112, R232, R42, R112 ;  /* 0x0000002ae870723c */ /* 0x010ff60000081070 */
[----:B------:R-:W-:Y:S04]  /*56070*/  @!UPT UIADD3 URZ, URZ, URZ, URZ ;  /* 0x0000003f3f3ff290 */ /* 0x000fe8000fffe03f */
[----:B------:R-:W-:Y:S04]  /*56080*/  STL.64 [R1+0x1030], R120 ;  /* 0x0010307801007387 */ /* 0x000fe80000100a00 */
[----:B------:R-:W-:Y:S04]  /*56090*/  STL.64 [R1+0x1038], R122 ;  /* 0x0010387a01007387 */ /* 0x000fe80000100a00 */
[----:B------:R-:W-:Y:S04]  /*560a0*/  STL.64 [R1+0x1020], R116 ;  /* 0x0010207401007387 */ /* 0x000fe80000100a00 */
[----:B------:R1:W-:Y:S01]  /*560b0*/  STL.64 [R1+0x1028], R118 ;  /* 0x0010287601007387 */ /* 0x0003e20000100a00 */
[----:B------:R-:W-:Y:S01]  /*560c0*/  IMAD.MOV.U32 R252, RZ, RZ, R112 ;  /* 0x000000fffffc7224 */ /* 0x000fe200078e0070 */
[----:B------:R-:W-:Y:S01]  /*560d0*/  MOV R190, R114 ;  /* 0x0000007200be7202 */ /* 0x000fe20000000f00 */
[----:B------:R-:W-:-:S02]  /*560e0*/  IMAD.MOV.U32 R191, RZ, RZ, R113 ;  /* 0x000000ffffbf7224 */ /* 0x000fc400078e0071 */
[----:B------:R-:W-:Y:S02]  /*560f0*/  IMAD.MOV.U32 R163, RZ, RZ, R115 ;  /* 0x000000ffffa37224 */ /* 0x000fe400078e0073 */
[C---:B-----5:R-:W-:Y:S08]  /*56100*/  HMMA.1688.F32.TF32 R112, R232.reuse, R50, R124 ;  /* 0x00000032e870723c */ /* 0x060ff0000008107c */
[C---:B-1----:R-:W-:Y:S08]  /*56110*/  HMMA.1688.F32.TF32 R116, R232.reuse, R46, R72 ;  /* 0x0000002ee874723c */ /* 0x042ff00000081048 */
[C---:B------:R-:W-:Y:S11]  /*56120*/  HMMA.1688.F32.TF32 R72, R232.reuse, R54, R128 ;  /* 0x00000036e848723c */ /* 0x040ff60000081080 */
[----:B------:R-:W-:Y:S04]  /*56130*/  @!UPT UIADD3 URZ, URZ, URZ, URZ ;  /* 0x0000003f3f3ff290 */ /* 0x000fe8000fffe03f */
        /* <DEDUP_REMOVED lines=9> */
[----:B------:R-:W-:Y:S04]  /*561d0*/  LDS R232, [R161+0xc580] ;  /* 0x00c58000a1e87984 */ /* 0x000fe80000000800 */
[----:B------:R-:W-:Y:S04]  /*561e0*/  LDS R234, [R161+0xe580] ;  /* 0x00e58000a1ea7984 */ /* 0x000fe80000000800 */
[----:B------:R-:W-:Y:S04]  /*561f0*/  STL.64 [R1+0xfd0], R116 ;  /* 0x000fd07401007387 */ /* 0x000fe80000100a00 */
[----:B------:R-:W-:Y:S04]  /*56200*/  STL.64 [R1+0xfd8], R118 ;  /* 0x000fd87601007387 */ /* 0x000fe80000100a00 */
[----:B------:R-:W-:Y:S04]  /*56210*/  STL.64 [R1+0xfc0], R112 ;  /* 0x000fc07001007387 */ /* 0x000fe80000100a00 */
[----:B------:R-:W-:Y:S04]  /*56220*/  STL.64 [R1+0xfc8], R114 ;  /* 0x000fc87201007387 */ /* 0x000fe80000100a00 */
[----:B------:R-:W-:Y:S04]  /*56230*/  STL.64 [R1+0x980], R72 ;  /* 0x0009804801007387 */ /* 0x000fe80000100a00 */
[----:B------:R1:W-:Y:S01]  /*56240*/  STL.64 [R1+0x988], R74 ;  /* 0x0009884a01007387 */ /* 0x0003e20000100a00 */
[C---:B------:R-:W-:Y:S03]  /*56250*/  HMMA.1688.F32.TF32 R100, R240.reuse, R10, R100 ;  /* 0x0000000af064723c */ /* 0x040fe60000081064 */
[----:B------:R-:W-:Y:S04]  /*56260*/  LDS R233, [R189+0xc580] ;  /* 0x00c58000bde97984 */ /* 0x000fe80000000800 */
[----:B------:R-:W2:Y:S01]  /*56270*/  LDS R235, [R189+0xe580] ;  /* 0x00e58000bdeb7984 */ /* 0x000ea20000000800 */
[C---:B-1----:R-:W-:Y:S08]  /*56280*/  HMMA.1688.F32.TF32 R72, R240.reuse, R6, R104 ;  /* 0x00000006f048723c */ /* 0x042ff00000081068 */
[C---:B------:R-:W-:Y:S11]  /*56290*/  HMMA.1688.F32.TF32 R96, R240.reuse, R14, R96 ;  /* 0x0000000ef060723c */ /* 0x040ff60000081060 */
[----:B------:R-:W-:Y:S04]  /*562a0*/  @!UPT UIADD3 URZ, URZ, URZ, URZ ;  /* 0x0000003f3f3ff290 */ /* 0x000fe8000fffe03f */
        /* <DEDUP_REMOVED lines=18> */
[C---:B---3--:R-:W-:Y:S03]  /*563d0*/  HMMA.1688.F32.TF32 R76, R240.reuse, R38, R244 ;  /* 0x00000026f04c723c */ /* 0x048fe600000810f4 */
[----:B------:R1:W-:Y:S05]  /*563e0*/  STL.64 [R1+0x8f8], R74 ;  /* 0x0008f84a01007387 */ /* 0x0003ea0000100a00 */
[C---:B-1----:R-:W-:Y:S06]  /*563f0*/  HMMA.1688.F32.TF32 R72, R240.reuse, R42, R248 ;  /* 0x0000002af048723c */ /* 0x042fec00000810f8 */
        /* <DEDUP_REMOVED lines=94> */
[----:B------:R-:W5:Y:S04]  /*569e0*/  LDL.LU R88, [R1] ;  /* 0x0000000001587983 */ /* 0x000f680000300800 */
[----:B------:R-:W5:Y:S04]  /*569f0*/  LDL.LU R89, [R1+0x4] ;  /* 0x0000040001597983 */ /* 0x000f680000300800 */
[----:B------:R-:W5:Y:S04]  /*56a00*/  LDL.LU R90, [R1+0x8] ;  /* 0x00000800015a7983 */ /* 0x000f680000300800 */
[----:B------:R-:W5:Y:S01]  /*56a10*/  LDL.LU R91, [R1+0xc] ;  /* 0x00000c00015b7983 */ /* 0x000f620000300800 */
[C---:B--2---:R-:W-:Y:S08]  /*56a20*/  HMMA.1688.F32.TF32 R84, R240.reuse, R62, R84 ;  /* 0x0000003ef054723c */ /* 0x044ff00000081054 */
[C---:B---3--:R-:W-:Y:S08]  /*56a30*/  HMMA.1688.F32.TF32 R224, R240.reuse, R58, R224 ;  /* 0x0000003af0e0723c */ /* 0x048ff000000810e0 */
[C---:B----4-:R-:W-:Y:S08]  /*56a40*/  HMMA.1688.F32.TF32 R116, R240.reuse, R50, R116 ;  /* 0x00000032f074723c */ /* 0x050ff00000081074 */
[C---:B-----5:R-:W-:Y:S08]  /*56a50*/  HMMA.1688.F32.TF32 R120, R240.reuse, R46, R120 ;  /* 0x0000002ef078723c */ /* 0x060ff00000081078 */
[C---:B------:R-:W-:Y:S11]  /*56a60*/  HMMA.1688.F32.TF32 R200, R240.reuse, R54, R200 ;  /* 0x00000036f0c8723c */ /* 0x040ff600000810c8 */
[----:B------:R-:W-:Y:S04]  /*56a70*/  @!UPT UIADD3 URZ, URZ, URZ, URZ ;  /* 0x0000003f3f3ff290 */ /* 0x000fe8000fffe03f */
[----:B------:R-:W-:Y:S04]  /*56a80*/  STL.64 [R1+0x800], R120 ;  /* 0x0008007801007387 */ /* 0x000fe80000100a00 */
[----:B------:R1:W-:Y:S01]  /*56a90*/  STL.64 [R1+0x808], R122 ;  /* 0x0008087a01007387 */ /* 0x0003e20000100a00 */
[----:B------:R-:W-:Y:S03]  /*56aa0*/  HMMA.1688.F32.TF32 R240, R240, R66, R144 ;  /* 0x00000042f0f0723c */ /* 0x000fe60000081090 */
        /* <DEDUP_REMOVED lines=13> */
[----:B------:R-:W5:Y:S04]  /*56b80*/  LDL.LU.64 R224, [R1+0x49c0] ;  /* 0x0049c00001e07983 */ /* 0x000f680000300a00 */
[----:B------:R1:W-:Y:S04]  /*56b90*/  STL.64 [R1+0x8a0], R84 ;  /* 0x0008a05401007387 */ /* 0x0003e80000100a00 */
[----:B------:R1:W-:Y:S02]  /*56ba0*/  STL.64 [R1+0x8a8], R86 ;  /* 0x0008a85601007387 */ /* 0x0003e40000100a00 */
[----:B-1----:R-:W-:Y:S01]  /*56bb0*/  IMAD.MOV.U32 R84, RZ, RZ, R0 ;  /* 0x000000ffff547224 */ /* 0x002fe200078e0000 */
[----:B------:R-:W-:Y:S01]  /*56bc0*/  MOV R85, R162 ;  /* 0x000000a200557202 */ /* 0x000fe20000000f00 */
[----:B------:R-:W2:Y:S01]  /*56bd0*/  LDL.LU R0, [R1+0x49b8] ;  /* 0x0049b80001007983 */ /* 0x000ea20000300800 */
[----:B------:R-:W-:-:S03]  /*56be0*/  IMAD.MOV.U32 R86, RZ, RZ, R2 ;  /* 0x000000ffff567224 */ /* 0x000fc600078e0002 */
[----:B------:R-:W3:Y:S04]  /*56bf0*/  LDL.LU R162, [R1+0x49b4] ;  /* 0x0049b40001a27983 */ /* 0x000ee80000300800 */
[----:B------:R-:W4:Y:S04]  /*56c00*/  LDL.LU R2, [R1+0x49b0] ;  /* 0x0049b00001027983 */ /* 0x000f280000300800 */
[----:B------:R-:W5:Y:S04]  /*56c10*/  LDL.LU R87, [R1+0x1ec] ;  /* 0x0001ec0001577983 */ /* 0x000f680000300800 */
[----:B------:R-:W5:Y:S04]  /*56c20*/  LDL.LU.64 R146, [R1+0x49a8] ;  /* 0x0049a80001927983 */ /* 0x000f680000300a00 */
[----:B------:R-:W5:Y:S04]  /*56c30*/  LDL.LU.64 R144, [R1+0x49a0] ;  /* 0x0049a00001907983 */ /* 0x000f680000300a00 */
[----:B------:R1:W-:Y:S04]  /*56c40*/  STL.64 [R1+0x7a0], R240 ;  /* 0x0007a0f001007387 */ /* 0x0003e80000100a00 */
[----:B------:R-:W-:Y:S04]  /*56c50*/  STL.64 [R1+0x7a8], R242 ;  /* 0x0007a8f201007387 */ /* 0x000fe80000100a00 */
[----:B-1----:R-:W5:Y:S01]  /*56c60*/  LDL.LU R240, [R1+0xf0] ;  /* 0x0000f00001f07983 */ /* 0x002f620000300800 */
[C---:B------:R-:W-:Y:S08]  /*56c70*/  HMMA.1688.F32.TF32 R244, R236.reuse, R6, R244 ;  /* 0x00000006ecf4723c */ /* 0x040ff000000810f4 */
[C---:B------:R-:W-:Y:S11]  /*56c80*/  HMMA.1688.F32.TF32 R248, R236.reuse, R10, R248 ;  /* 0x0000000aecf8723c */ /* 0x040ff600000810f8 */
[----:B------:R-:W-:Y:S04]  /*56c90*/  @!UPT UIADD3 URZ, URZ, URZ, URZ ;  /* 0x0000003f3f3ff290 */ /* 0x000fe8000fffe03f */
[----:B------:R-:W-:Y:S04]  /*56ca0*/  STL.64 [R1+0x830], R244 ;  /* 0x000830f401007387 */ /* 0x000fe80000100a00 */
[----:B------:R1:W-:Y:S04]  /*56cb0*/  STL.64 [R1+0x838], R246 ;  /* 0x000838f601007387 */ /* 0x0003e80000100a00 */
[----:B-1----:R-:W5:Y:S04]  /*56cc0*/  LDL.LU.64 R246, [R1+0x4998] ;  /* 0x0049980001f67983 */ /* 0x002f680000300a00 */
[----:B------:R-:W5:Y:S04]  /*56cd0*/  LDL.LU.64 R244, [R1+0x4990] ;  /* 0x0049900001f47983 */ /* 0x000f680000300a00 */
[----:B------:R-:W-:Y:S04]  /*56ce0*/  STL.64 [R1+0x820], R248 ;  /* 0x000820f801007387 */ /* 0x000fe80000100a00 */
[----:B------:R1:W-:Y:S04]  /*56cf0*/  STL.64 [R1+0x828], R250 ;  /* 0x000828fa01007387 */ /* 0x0003e80000100a00 */
[----:B-1----:R-:W5:Y:S04]  /*56d00*/  LDL.LU.64 R250, [R1+0x4988] ;  /* 0x0049880001fa7983 */ /* 0x002f680000300a00 */
[----:B------:R-:W5:Y:S01]  /*56d10*/  LDL.LU.64 R248, [R1+0x4980] ;  /* 0x0049800001f87983 */ /* 0x000f620000300a00 */
[C---:B------:R-:W-:Y:S08]  /*56d20*/  HMMA.1688.F32.TF32 R108, R236.reuse, R46, R108 ;  /* 0x0000002eec6c723c */ /* 0x040ff0000008106c */
[----:B------:R-:W-:Y:S01]  /*56d30*/  HMMA.1688.F32.TF32 R104, R236, R50, R104 ;  /* 0x00000032ec68723c */ /* 0x000fe20000081068 */
[----:B--2---:R-:W-:-:S02]  /*56d40*/  IMAD.MOV.U32 R243, RZ, RZ, R0 ;  /* 0x000000fffff37224 */ /* 0x004fc400078e0000 */
[----:B---3--:R-:W-:Y:S01]  /*56d50*/  IMAD.MOV.U32 R241, RZ, RZ, R162 ;  /* 0x000000fffff17224 */ /* 0x008fe200078e00a2 */
[----:B----4-:R-:W-:-:S07]  /*56d60*/  MOV R242, R2 ;  /* 0x0000000200f27202 */ /* 0x010fce0000000f00 */
[C---:B-----5:R-:W-:Y:S11]  /*56d70*/  HMMA.1688.F32.TF32 R240, R236.reuse, R14, R240 ;  /* 0x0000000eecf0723c */ /* 0x060ff600000810f0 */
        /* <DEDUP_REMOVED lines=10> */
[----:B------:R-:W-:Y:S01]  /*56e20*/  STL.64 [R1+0x880], R148 ;  /* 0x0008809401007387 */ /* 0x000fe20000100a00 */
[C---:B------:R-:W-:Y:S03]  /*56e30*/  HMMA.1688.F32.TF32 R124, R236.reuse, R34, R128 ;  /* 0x00000022ec7c723c */ /* 0x040fe60000081080 */
[----:B------:R-:W-:Y:S04]  /*56e40*/  STL.64 [R1+0x888], R150 ;  /* 0x0008889601007387 */ /* 0x000fe80000100a00 */
[----:B------:R-:W-:Y:S04]  /*56e50*/  STL.64 [R1+0x870], R112 ;  /* 0x0008707001007387 */ /* 0x000fe80000100a00 */
[----:B------:R1:W-:Y:S04]  /*56e60*/  STL.64 [R1+0x878], R114 ;  /* 0x0008787201007387 */ /* 0x0003e80000100a00 */
[----:B------:R-:W-:Y:S04]  /*56e70*/  STL.64 [R1+0x860], R72 ;  /* 0x0008604801007387 */ /* 0x000fe80000100a00 */
[----:B------:R2:W-:Y:S01]  /*56e80*/  STL.64 [R1+0x868], R74 ;  /* 0x0008684a01007387 */ /* 0x0005e20000100a00 */
[C---:B-1----:R-:W-:Y:S08]  /*56e90*/  HMMA.1688.F32.TF32 R112, R236.reuse, R38, R216 ;  /* 0x00000026ec70723c */ /* 0x042ff000000810d8 */
[C---:B--2---:R-:W-:Y:S01]  /*56ea0*/  HMMA.1688.F32.TF32 R72, R236.reuse, R42, R212 ;  /* 0x0000002aec48723c */ /* 0x044fe200000810d4 */
[----:B------:R-:W-:Y:S04]  /*56eb0*/  STL.64 [R1+0x850], R124 ;  /* 0x0008507c01007387 */ /* 0x000fe80000100a00 */
[----:B------:R-:W-:Y:S10]  /*56ec0*/  STL.64 [R1+0x858], R126 ;  /* 0x0008587e01007387 */ /* 0x000ff40000100a00 */
[----:B------:R-:W-:Y:S04]  /*56ed0*/  STL.64 [R1+0x840], R112 ;  /* 0x0008407001007387 */ /* 0x000fe80000100a00 */
[----:B------:R-:W-:Y:S04]  /*56ee0*/  STL.64 [R1+0x848], R114 ;  /* 0x0008487201007387 */ /* 0x000fe80000100a00 */
        /* <DEDUP_REMOVED lines=8> */
[----:B------:R-:W-:Y:S07]  /*56f70*/  HMMA.1688.F32.TF32 R96, R236, R62, R80 ;  /* 0x0000003eec60723c */ /* 0x000fee0000081050 */
[----:B------:R1:W-:Y:S01]  /*56f80*/  STL [R1+0xf80], R72 ;  /* 0x000f804801007387 */ /* 0x0003e20000100800 */
[----:B------:R-:W-:Y:S01]  /*56f90*/  IMAD.MOV.U32 R162, RZ, RZ, R73 ;  /* 0x000000ffffa27224 */ /* 0x000fe200078e0049 */
[----:B------:R-:W-:Y:S01]  /*56fa0*/  MOV R2, R74 ;  /* 0x0000004a00027202 */ /* 0x000fe20000000f00 */
[----:B------:R-:W-:-:S02]  /*56fb0*/  IMAD.MOV.U32 R0, RZ, RZ, R75 ;  /* 0x000000ffff007224 */ /* 0x000fc400078e004b */
[----:B-1----:R-:W-:Y:S03]  /*56fc0*/  HMMA.1688.F32.TF32 R72, R236, R66, R76 ;  /* 0x00000042ec48723c */ /* 0x002fe6000008104c */
[----:B------:R-:W-:Y:S04]  /*56fd0*/  STL.64 [R1+0xf70], R100 ;  /* 0x000f706401007387 */ /* 0x000fe80000100a00 */
[----:B------:R-:W-:Y:S01]  /*56fe0*/  STL.64 [R1+0xf78], R102 ;  /* 0x000f786601007387 */ /* 0x000fe20000100a00 */
[C---:B------:R-:W-:Y:S03]  /*56ff0*/  HMMA.1688.F32.TF32 R80, R232.reuse, R6, R92 ;  /* 0x00000006e850723c */ /* 0x040fe6000008105c */
[----:B------:R-:W-:Y:S04]  /*57000*/  STL.64 [R1+0xf60], R96 ;  /* 0x000f606001007387 */ /* 0x000fe80000100a00 */
[----:B------:R-:W-:Y:S01]  /*57010*/  STL.64 [R1+0xf68], R98 ;  /* 0x000f686201007387 */ /* 0x000fe20000100a00 */
[C---:B------:R-:W-:Y:S03]  /*57020*/  HMMA.1688.F32.TF32 R76, R232.reuse, R10, R88 ;  /* 0x0000000ae84c723c */ /* 0x040fe60000081058 */
[----:B------:R-:W-:Y:S04]  /*57030*/  LDS R236, [R161+0xc600] ;  /* 0x00c60000a1ec7984 */ /* 0x000fe80000000800 */
[----:B------:R-:W-:Y:S04]  /*57040*/  LDS R238, [R161+0xe600] ;  /* 0x00e60000a1ee7984 */ /* 0x000fe80000000800 */
[----:B------:R-:W-:Y:S04]  /*57050*/  STL.64 [R1+0x920], R72 ;  /* 0x0009204801007387 */ /* 0x000fe80000100a00 */
[----:B------:R1:W-:Y:S04]  /*57060*/  STL.64 [R1+0x928], R74 ;  /* 0x0009284a01007387 */ /* 0x0003e80000100a00 */
[----:B------:R-:W-:Y:S04]  /*57070*/  LDS R237, [R189+0xc600] ;  /* 0x00c60000bded7984 */ /* 0x000fe80000000800 */
[----:B------:R-:W2:Y:S01]  /*57080*/  LDS R239, [R189+0xe600] ;  /* 0x00e60000bdef7984 */ /* 0x000ea20000000800 */
[----:B-1----:R-:W-:Y:S03]  /*57090*/  HMMA.1688.F32.TF32 R72, R232, R14, R248 ;  /* 0x0000000ee848723c */ /* 0x002fe600000810f8 */
[----:B------:R-:W-:Y:S04]  /*570a0*/  STL.64 [R1+0xf50], R80 ;  /* 0x000f505001007387 */ /* 0x000fe80000100a00 */
[----:B------:R-:W-:Y:S01]  /*570b0*/  STL.64 [R1+0xf58], R82 ;  /* 0x000f585201007387 */ /* 0x000fe20000100a00 */
[----:B------:R-:W-:-:S03]  /*570c0*/  IMAD.MOV.U32 R248, RZ, RZ, R247 ;  /* 0x000000fffff87224 */ /* 0x000fc600078e00f7 */
[----:B------:R-:W-:Y:S01]  /*570d0*/  STL.64 [R1+0xf40], R76 ;  /* 0x000f404c01007387 */ /* 0x000fe20000100a00 */
[----:B------:R-:W-:-:S03]  /*570e0*/  MOV R249, R244 ;  /* 0x000000f400f97202 */ /* 0x000fc60000000f00 */
[----:B------:R-:W-:Y:S01]  /*570f0*/  STL.64 [R1+0xf48], R78 ;  /* 0x000f484e01007387 */ /* 0x000fe20000100a00 */
[----:B------:R-:W-:-:S03]  /*57100*/  IMAD.MOV.U32 R250, RZ, RZ, R245 ;  /* 0x000000fffffa7224 */ /* 0x000fc600078e00f5 */
[----:B------:R-:W3:Y:S04]  /*57110*/  LDL.LU R247, [R1+0x497c] ;  /* 0x00497c0001f77983 */ /* 0x000ee80000300800 */
[----:B------:R-:W-:Y:S04]  /*57120*/  STL.64 [R1+0xf30], R72 ;  /* 0x000f304801007387 */ /* 0x000fe80000100a00 */
[----:B------:R1:W-:Y:S04]  /*57130*/  STL.64 [R1+0xf38], R74 ;  /* 0x000f384a01007387 */ /* 0x0003e80000100a00 */
[----:B------:R-:W4:Y:S04]  /*57140*/  LDL.LU R244, [R1+0x4978] ;  /* 0x0049780001f47983 */ /* 0x000f280000300800 */
[----:B------:R-:W5:Y:S01]  /*57150*/  LDL.LU R245, [R1+0x4974] ;  /* 0x0049740001f57983 */ /* 0x000f620000300800 */
[----:B-1----:R-:W-:Y:S01]  /*57160*/  HMMA.1688.F32.TF32 R72, R232, R18, R84 ;  /* 0x00000012e848723c */ /* 0x002fe20000081054 */
[----:B------:R-:W-:-:S02]  /*57170*/  IMAD.MOV.U32 R251, RZ, RZ, R246 ;  /* 0x000000fffffb7224 */ /* 0x000fc400078e00f6 */
[----:B------:R-:W2:Y:S04]  /*57180*/  LDL.LU R246, [R1+0x4970] ;  /* 0x0049700001f67983 */ /* 0x000ea80000300800 */
[----:B---3--:R-:W-:Y:S02]  /*57190*/  MOV R84, R247 ;  /* 0x000000f700547202 */ /* 0x008fe40000000f00 */
[----:B------:R-:W3:Y:S11]  /*571a0*/  LDL.LU R247, [R1+0x496c] ;  /* 0x00496c0001f77983 */ /* 0x000ef60000300800 */
[----:B------:R-:W-:Y:S03]  /*571b0*/  @!UPT UIADD3 URZ, URZ, URZ, URZ ;  /* 0x0000003f3f3ff290 */ /* 0x000fe6000fffe03f */
[----:B------:R1:W-:Y:S04]  /*571c0*/  STL.64 [R1+0xf20], R72 ;  /* 0x000f204801007387 */ /* 0x0003e80000100a00 */
[----:B------:R1:W-:Y:S01]  /*571d0*/  STL.64 [R1+0xf28], R74 ;  /* 0x000f284a01007387 */ /* 0x0003e20000100a00 */
[----:B-----5:R-:W-:-:S03]  /*571e0*/  IMAD.MOV.U32 R85, RZ, RZ, R245 ;  /* 0x000000ffff557224 */ /* 0x020fc600078e00f5 */
[----:B------:R-:W5:Y:S01]  /*571f0*/  LDL.LU R245, [R1+0x4968] ;  /* 0x0049680001f57983 */ /* 0x000f620000300800 */
[----:B----4-:R-:W-:Y:S01]  /*57200*/  MOV R87, R244 ;  /* 0x000000f400577202 */ /* 0x010fe20000000f00 */
[----:B--2---:R-:W-:Y:S02]  /*57210*/  IMAD.MOV.U32 R86, RZ, RZ, R246 ;  /* 0x000000ffff567224 */ /* 0x004fe400078e00f6 */
[----:B------:R-:W2:Y:S04]  /*57220*/  LDL.LU R246, [R1+0x4964] ;  /* 0x0049640001f67983 */ /* 0x000ea80000300800 */
[----:B------:R-:W4:Y:S04]  /*57230*/  LDL.LU R244, [R1+0x4960] ;  /* 0x0049600001f47983 */ /* 0x000f280000300800 */
[----:B------:R-:W4:Y:S04]  /*57240*/  LDL.LU R92, [R1+0x2a0] ;  /* 0x0002a000015c7983 */ /* 0x000f280000300800 */
[----:B------:R-:W4:Y:S01]  /*57250*/  LDL.LU R93, [R1+0x2a4] ;  /* 0x0002a400015d7983 */ /* 0x000f220000300800 */
[----:B---3--:R-:W-:-:S03]  /*57260*/  IMAD.MOV.U32 R94, RZ, RZ, R247 ;  /* 0x000000ffff5e7224 */ /* 0x008fc600078e00f7 */
[----:B------:R-:W3:Y:S01]  /*57270*/  LDL.LU R247, [R1+0x495c] ;  /* 0x00495c0001f77983 */ /* 0x000ee20000300800 */
[----:B-----5:R-:W-:-:S03]  /*57280*/  IMAD.MOV.U32 R95, RZ, RZ, R245 ;  /* 0x000000ffff5f7224 */ /* 0x020fc600078e00f5 */
[----:B------:R-:W5:Y:S04]  /*57290*/  LDL.LU R245, [R1+0x4958] ;  /* 0x0049580001f57983 */ /* 0x000f680000300800 */
[----:B------:R-:W5:Y:S01]  /*572a0*/  LDL.LU R76, [R1+0x2b0] ;  /* 0x0002b000014c7983 */ /* 0x000f620000300800 */
[----:B--2---:R-:W-:-:S03]  /*572b0*/  IMAD.MOV.U32 R79, RZ, RZ, R246 ;  /* 0x000000ffff4f7224 */ /* 0x004fc600078e00f6 */
[----:B------:R-:W2:Y:S01]  /*572c0*/  LDL.LU R77, [R1+0x2b4] ;  /* 0x0002b400014d7983 */ /* 0x000ea20000300800 */
[----:B----4-:R-:W-:-:S03]  /*572d0*/  MOV R78, R244 ;  /* 0x000000f4004e7202 */ /* 0x010fc60000000f00 */
[----:B------:R-:W4:Y:S04]  /*572e0*/  LDL.LU R244, [R1+0x4954] ;  /* 0x0049540001f47983 */ /* 0x000f280000300800 */
[----:B------:R-:W2:Y:S01]  /*572f0*/  LDL.LU R246, [R1+0x4950] ;  /* 0x0049500001f67983 */ /* 0x000ea20000300800 */
[----:B---3--:R-:W-:-:S03]  /*57300*/  IMAD.MOV.U32 R80, RZ, RZ, R247 ;  /* 0x000000ffff507224 */ /* 0x008fc600078e00f7 */
[----:B------:R-:W3:Y:S01]  /*57310*/  LDL.LU R247, [R1+0x494c] ;  /* 0x00494c0001f77983 */ /* 0x000ee20000300800 */
[----:B-----5:R-:W-:-:S03]  /*57320*/  MOV R81, R245 ;  /* 0x000000f500517202 */ /* 0x020fc60000000f00 */
[----:B------:R-:W5:Y:S04]  /*57330*/  LDL.LU R245, [R1+0x4948] ;  /* 0x0049480001f57983 */ /* 0x000f680000300800 */
[----:B------:R-:W5:Y:S04]  /*57340*/  LDL.LU R82, [R1+0x2c8] ;  /* 0x0002c80001527983 */ /* 0x000f680000300800 */
[----:B------:R-:W5:Y:S01]  /*57350*/  LDL.LU R83, [R1+0x2cc] ;  /* 0x0002cc0001537983 */ /* 0x000f620000300800 */
[----:B----4-:R-:W-:-:S03]  /*57360*/  IMAD.MOV.U32 R104, RZ, RZ, R244 ;  /* 0x000000ffff687224 */ /* 0x010fc600078e00f4 */
[----:B------:R-:W4:Y:S01]  /*57370*/  LDL.LU R244, [R1+0x4944] ;  /* 0x0049440001f47983 */ /* 0x000f220000300800 */
[----:B--2---:R-:W-:-:S03]  /*57380*/  IMAD.MOV.U32 R105, RZ, RZ, R246 ;  /* 0x000000ffff697224 */ /* 0x004fc600078e00f6 */
[----:B------:R-:W2:Y:S01]  /*57390*/  LDL.LU R246, [R1+0x4940] ;  /* 0x0049400001f67983 */ /* 0x000ea20000300800 */
[----:B---3--:R-:W-:-:S03]  /*573a0*/  MOV R106, R247 ;  /* 0x000000f7006a7202 */ /* 0x008fc60000000f00 */
[----:B------:R-:W3:Y:S01]  /*573b0*/  LDL.LU R247, [R1+0x493c] ;  /* 0x00493c0001f77983 */ /* 0x000ee20000300800 */
[----:B-----5:R-:W-:-:S03]  /*573c0*/  IMAD.MOV.U32 R107, RZ, RZ, R245 ;  /* 0x000000ffff6b7224 */ /* 0x020fc600078e00f5 */
[----:B------:R-:W5:Y:S04]  /*573d0*/  LDL.LU R245, [R1+0x4938] ;  /* 0x0049380001f57983 */ /* 0x000f680000300800 */
[----:B------:R-:W5:Y:S04]  /*573e0*/  LDL.LU R108, [R1+0x200] ;  /* 0x00020000016c7983 */ /* 0x000f680000300800 */
[----:B------:R-:W5:Y:S04]  /*573f0*/  LDL.LU R109, [R1+0x204] ;  /* 0x00020400016d7983 */ /* 0x000f680000300800 */
[----:B------:R-:W5:Y:S04]  /*57400*/  LDL.LU R110, [R1+0x208] ;  /* 0x00020800016e7983 */ /* 0x000f680000300800 */
[----:B------:R-:W5:Y:S01]  /*57410*/  LDL.LU R111, [R1+0x20c] ;  /* 0x00020c00016f7983 */ /* 0x000f620000300800 */
[----:B----4-:R-:W-:-:S03]  /*57420*/  IMAD.MOV.U32 R219, RZ, RZ, R244 ;  /* 0x000000ffffdb7224 */ /* 0x010fc600078e00f4 */
[----:B------:R-:W4:Y:S04]  /*57430*/  LDL.LU R240, [R1+0x1a0] ;  /* 0x0001a00001f07983 */ /* 0x000f280000300800 */
[----:B------:R-:W4:Y:S01]  /*57440*/  LDL.LU R241, [R1+0x1a4] ;  /* 0x0001a40001f17983 */ /* 0x000f220000300800 */
[----:B--2---:R-:W-:-:S03]  /*57450*/  MOV R217, R246 ;  /* 0x000000f600d97202 */ /* 0x004fc60000000f00 */
[----:B------:R-:W4:Y:S04]  /*57460*/  LDL.LU R242, [R1+0x1a8] ;  /* 0x0001a80001f27983 */ /* 0x000f280000300800 */
[----:B------:R-:W4:Y:S04]  /*57470*/  LDL.LU R243, [R1+0x1ac] ;  /* 0x0001ac0001f37983 */ /* 0x000f280000300800 */
[----:B------:R-:W2:Y:S01]  /*57480*/  LDL.LU R244, [R1+0x1b0] ;  /* 0x0001b00001f47983 */ /* 0x000ea20000300800 */
[----:B---3--:R-:W-:Y:S02]  /*57490*/  IMAD.MOV.U32 R216, RZ, RZ, R247 ;  /* 0x000000ffffd87224 */ /* 0x008fe400078e00f7 */
[----:B-----5:R-:W-:-:S02]  /*574a0*/  IMAD.MOV.U32 R218, RZ, RZ, R245 ;  /* 0x000000ffffda7224 */ /* 0x020fc400078e00f5 */
        /* <DEDUP_REMOVED lines=40> */
[C---:B---3--:R-:W-:Y:S08]  /*57730*/  HMMA.1688.F32.TF32 R148, R232.reuse, R22, R148 ;  /* 0x00000016e894723c */ /* 0x048ff00000081094 */
[C---:B-----5:R-:W-:Y:S11]  /*57740*/  HMMA.1688.F32.TF32 R112, R232.reuse, R26, R112 ;  /* 0x0000001ae870723c */ /* 0x060ff60000081070 */
[----:B------:R-:W-:Y:S04]  /*57750*/  @!UPT UIADD3 URZ, URZ, URZ, URZ ;  /* 0x0000003f3f3ff290 */ /* 0x000fe8000fffe03f */
        /* <DEDUP_REMOVED lines=12> */
[C---:B----4-:R-:W-:Y:S08]  /*57820*/  HMMA.1688.F32.TF32 R240, R232.reuse, R34, R240 ;  /* 0x00000022e8f0723c */ /* 0x050ff000000810f0 */
[C---:B------:R-:W-:Y:S11]  /*57830*/  HMMA.1688.F32.TF32 R72, R232.reuse, R42, R72 ;  /* 0x0000002ae848723c */ /* 0x040ff60000081048 */
[----:B------:R-:W-:Y:S04]  /*57840*/  @!UPT UIADD3 URZ, URZ, URZ, URZ ;  /* 0x0000003f3f3ff290 */ /* 0x000fe8000fffe03f */
[----:B------:R-:W-:Y:S04]  /*57850*/  STL.64 [R1+0xee0], R240 ;  /* 0x000ee0f001007387 */ /* 0x000fe80000100a00 */
[----:B------:R5:W-:Y:S01]  /*57860*/  STL.64 [R1+0xee8], R242 ;  /* 0x000ee8f201007387 */ /* 0x000be20000100a00 */
[C---:B------:R-:W-:Y:S08]  /*57870*/  HMMA.1688.F32.TF32 R124, R232.reuse, R46, R124 ;  /* 0x0000002ee87c723c */ /* 0x040ff0000008107c */
[C---:B------:R-:W-:Y:S08]  /*57880*/  HMMA.1688.F32.TF32 R128, R232.reuse, R50, R128 ;  /* 0x00000032e880723c */ /* 0x040ff00000081080 */
        /* <DEDUP_REMOVED lines=9> */
[----:B------:R-:W-:Y:S08]  /*57920*/  HMMA.1688.F32.TF32 R84, R236, R30, R84 ;  /* 0x0000001eec54723c */ /* 0x000ff00000081054 */
[C---:B-----5:R-:W-:Y:S01]  /*57930*/  HMMA.1688.F32.TF32 R240, R232.reuse, R38, R244 ;  /* 0x00000026e8f0723c */ /* 0x060fe200000810f4 */
[----:B------:R-:W4:Y:S07]  /*57940*/  LDL.LU R244, [R1+0x270] ;  /* 0x0002700001f47983 */ /* 0x000f2e0000300800 */
[----:B------:R-:W-:Y:S11]  /*57950*/  HMMA.1688.F32.TF32 R232, R232, R66, R104 ;  /* 0x00000042e8e8723c */ /* 0x000ff60000081068 */
[----:B------:R-:W-:Y:S04]  /*57960*/  @!UPT UIADD3 URZ, URZ, URZ, URZ ;  /* 0x0000003f3f3ff290 */ /* 0x000fe8000fffe03f */
[----:B------:R-:W-:Y:S04]  /*57970*/  STL.64 [R1+0xed0], R240 ;  /* 0x000ed0f001007387 */ /* 0x000fe80000100a00 */
[----:B------:R-:W-:Y:S04]  /*57980*/  STL.64 [R1+0xed8], R242 ;  /* 0x000ed8f201007387 */ /* 0x000fe80000100a00 */
[----:B------:R-:W4:Y:S04]  /*57990*/  LDL.LU R245, [R1+0x274] ;  /* 0x0002740001f57983 */ /* 0x000f280000300800 */
[----:B------:R-:W4:Y:S04]  /*579a0*/  LDL.LU R246, [R1+0x278] ;  /* 0x0002780001f67983 */ /* 0x000f280000300800 */
[----:B------:R-:W-:Y:S04]  /*579b0*/  STL.64 [R1+0xd80], R72 ;  /* 0x000d804801007387 */ /* 0x000fe80000100a00 */
[----:B------:R1:W-:Y:S01]  /*579c0*/  STL.64 [R1+0xd88], R74 ;  /* 0x000d884a01007387 */ /* 0x0003e20000100a00 */
[----:B------:R-:W-:Y:S01]  /*579d0*/  MOV R247, R188 ;  /* 0x000000bc00f77202 */ /* 0x000fe20000000f00 */
[C---:B------:R-:W-:Y:S02]  /*579e0*/  HMMA.1688.F32.TF32 R248, R236.reuse, R38, R248 ;  /* 0x00000026ecf8723c */ /* 0x040fe400000810f8 */
[----:B------:R-:W-:Y:S04]  /*579f0*/  LDS R240, [R161+0xc680] ;  /* 0x00c68000a1f07984 */ /* 0x000fe80000000800 */
[----:B------:R-:W-:Y:S04]  /*57a00*/  LDS R242, [R161+0xe680] ;  /* 0x00e68000a1f27984 */ /* 0x000fe80000000800 */
[----:B-1----:R-:W5:Y:S04]  /*57a10*/  LDL.LU.64 R74, [R1+0x4900] ;  /* 0x00490000014a7983 */ /* 0x002f680000300a00 */
[----:B------:R-:W5:Y:S04]  /*57a20*/  LDL.LU.64 R72, [R1+0x48f8] ;  /* 0x0048f80001487983 */ /* 0x000f680000300a00 */
[----:B------:R-:W-:Y:S04]  /*57a30*/  STL.64 [R1+0xd60], R124 ;  /* 0x000d607c01007387 */ /* 0x000fe80000100a00 */
[----:B------:R1:W-:Y:S04]  /*57a40*/  STL.64 [R1+0xd68], R126 ;  /* 0x000d687e01007387 */ /* 0x0003e80000100a00 */
[----:B------:R-:W-:Y:S04]  /*57a50*/  LDS R241, [R189+0xc680] ;  /* 0x00c68000bdf17984 */ /* 0x000fe80000000800 */
[----:B------:R-:W-:Y:S04]  /*57a60*/  LDS R243, [R189+0xe680] ;  /* 0x00e68000bdf37984 */ /* 0x000fe80000000800 */
        /* <DEDUP_REMOVED lines=18> */
[----:B------:R-:W2:Y:S04]  /*57b90*/  LDL.LU.64 R106, [R1+0x48a0] ;  /* 0x0048a000016a7983 */ /* 0x000ea80000300a00 */
[----:B------:R-:W2:Y:S04]  /*57ba0*/  LDL.LU.64 R104, [R1+0x4898] ;  /* 0x0048980001687983 */ /* 0x000ea80000300a00 */
[----:B------:R-:W-:Y:S04]  /*57bb0*/  STL.64 [R1+0xbf0], R232 ;  /* 0x000bf0e801007387 */ /* 0x000fe80000100a00 */
[----:B------:R-:W-:Y:S04]  /*57bc0*/  STL.64 [R1+0xbf8], R234 ;  /* 0x000bf8ea01007387 */ /* 0x000fe80000100a00 */
        /* <DEDUP_REMOVED lines=8> */
[----:B------:R-:W-:Y:S04]  /*57c50*/  LDS R233, [R189+0xc700] ;  /* 0x00c70000bde97984 */ /* 0x000fe80000000800 */
[----:B------:R-:W3:Y:S04]  /*57c60*/  LDS R235, [R189+0xe700] ;  /* 0x00e70000bdeb7984 */ /* 0x000ee80000000800 */
        /* <DEDUP_REMOVED lines=8> */
[----:B-1----:R-:W5:Y:S04]  /*57cf0*/  LDL.LU.64 R78, [R1+0x4860] ;  /* 0x00486000014e7983 */ /* 0x002f680000300a00 */
[----:B------:R-:W5:Y:S04]  /*57d00*/  LDL.LU.64 R76, [R1+0x4858] ;  /* 0x00485800014c7983 */ /* 0x000f680000300a00 */
        /* <DEDUP_REMOVED lines=12> */
[----:B----4-:R-:W-:Y:S11]  /*57dd0*/  HMMA.1688.F32.TF32 R244, R236, R34, R244 ;  /* 0x00000022ecf4723c */ /* 0x010ff600000810f4 */
[----:B------:R-:W-:Y:S11]  /*57de0*/  @!UPT UIADD3 URZ, URZ, URZ, URZ ;  /* 0x0000003f3f3ff290 */ /* 0x000ff6000fffe03f */
[----:B------:R-:W-:Y:S01]  /*57df0*/  @!UPT UIADD3 URZ, URZ, URZ, URZ ;  /* 0x0000003f3f3ff290 */ /* 0x000fe2000fffe03f */
[----:B------:R-:W-:Y:S04]  /*57e00*/  STL.64 [R1+0xb70], R244 ;  /* 0x000b70f401007387 */ /* 0x000fe80000100a00 */
[----:B------:R5:W-:Y:S04]  /*57e10*/  STL.64 [R1+0xb78], R246 ;  /* 0x000b78f601007387 */ /* 0x000be80000100a00 */
[----:B------:R-:W-:Y:S04]  /*57e20*/  STL.64 [R1+0xb60], R248 ;  /* 0x000b60f801007387 */ /* 0x000fe80000100a00 */
[----:B------:R-:W-:Y:S01]  /*57e30*/  STL.64 [R1+0xb68], R250 ;  /* 0x000b68fa01007387 */ /* 0x000fe20000100a00 */
[----:B---3--:R-:W-:Y:S08]  /*57e40*/  HMMA.1688.F32.TF32 R68, R232, R6, R68 ;  /* 0x00000006e844723c */ /* 0x008ff00000081044 */
[C---:B--2---:R-:W-:Y:S08]  /*57e50*/  HMMA.1688.F32.TF32 R80, R236.reuse, R58, R80 ;  /* 0x0000003aec50723c */ /* 0x044ff00000081050 */
[C---:B-----5:R-:W-:Y:S08]  /*57e60*/  HMMA.1688.F32.TF32 R244, R236.reuse, R46, R88 ;  /* 0x0000002eecf4723c */ /* 0x060ff00000081058 */
[C---:B------:R-:W-:Y:S08]  /*57e70*/  HMMA.1688.F32.TF32 R84, R236.reuse, R42, R84 ;  /* 0x0000002aec54723c */ /* 0x040ff00000081054 */
[C---:B------:R-:W-:Y:S11]  /*57e80*/  HMMA.1688.F32.TF32 R88, R236.reuse, R50, R92 ;  /* 0x00000032ec58723c */ /* 0x040ff6000008105c */
[----:B------:R-:W-:Y:S04]  /*57e90*/  @!UPT UIADD3 URZ, URZ, URZ, URZ ;  /* 0x0000003f3f3ff290 */ /* 0x000fe8000fffe03f */
[----:B------:R-:W-:Y:S04]  /*57ea0*/  STL.64 [R1+0xb50], R84 ;  /* 0x000b505401007387 */ /* 0x000fe80000100a00 */
[----:B------:R1:W-:Y:S02]  /*57eb0*/  STL.64 [R1+0xb58], R86 ;  /* 0x000b585601007387 */ /* 0x0003e40000100a00 */
[C---:B-1----:R-:W-:Y:S08]  /*57ec0*/  HMMA.1688.F32.TF32 R84, R236.reuse, R54, R76 ;  /* 0x00000036ec54723c */ /* 0x042ff0000008104c */
        /* <DEDUP_REMOVED lines=9> */
[----:B-1----:R-:W-:Y:S03]  /*57f60*/  HMMA.1688.F32.TF32 R84, R236, R66, R100 ;  /* 0x00000042ec54723c */ /* 0x002fe60000081064 */
[----:B------:R-:W-:Y:S04]  /*57f70*/  STL.64 [R1+0xb00], R76 ;  /* 0x000b004c01007387 */ /* 0x000fe80000100a00 */
[----:B------:R1:W-:Y:S01]  /*57f80*/  STL.64 [R1+0xb08], R78 ;  /* 0x000b084e01007387 */ /* 0x0003e20000100a00 */
[----:B--2---:R-:W-:Y:S01]  /*57f90*/  HMMA.1688.F32.TF32 R80, R240, R6, R104 ;  /* 0x00000006f050723c */ /* 0x004fe20000081068 */
[----:B------:R-:W-:-:S02]  /*57fa0*/  IMAD.MOV.U32 R249, RZ, RZ, R160 ;  /* 0x000000fffff97224 */ /* 0x000fc400078e00a0 */
[----:B------:R-:W-:Y:S04]  /*57fb0*/  LDS R104, [R161+0x10000] ;  /* 0x01000000a1687984 */ /* 0x000fe80000000800 */
[----:B------:R-:W-:Y:S01]  /*57fc0*/  LDS R106, [R161+0x12000] ;  /* 0x01200000a16a7984 */ /* 0x000fe20000000800 */
[C---:B-1----:R-:W-:Y:S03]  /*57fd0*/  HMMA.1688.F32.TF32 R76, R240.reuse, R10, R108 ;  /* 0x0000000af04c723c */ /* 0x042fe6000008106c */
[----:B------:R-:W-:Y:S04]  /*57fe0*/  LDS R105, [R189+0x10000] ;  /* 0x01000000bd697984 */ /* 0x000fe80000000800 */
[----:B------:R-:W-:Y:S04]  /*57ff0*/  LDS R107, [R189+0x12000] ;  /* 0x01200000bd6b7984 */ /* 0x000fe80000000800 */
        /* <DEDUP_REMOVED lines=17> */
[C---:B------:R-:W-:Y:S08]  /*58110*/  HMMA.1688.F32.TF32 R72, R240.reuse, R38, R148 ;  /* 0x00000026f048723c */ /* 0x040ff00000081094 */
[----:B-1----:R-:W-:Y:S01]  /*58120*/  HMMA.1688.F32.TF32 R76, R240, R34, R112 ;  /* 0x00000022f04c723c */ /* 0x002fe20000081070 */
[----:B------:R-:W-:Y:S04]  /*58130*/  STL.64 [R1+0xa90], R84 ;  /* 0x000a905401007387 */ /* 0x000fe80000100a00 */
[----:B------:R-:W-:Y:S04]  /*58140*/  STL.64 [R1+0xa98], R86 ;  /* 0x000a985601007387 */ /* 0x000fe80000100a00 */
[----:B------:R-:W-:Y:S04]  /*58150*/  STL.64 [R1+0xa80], R80 ;  /* 0x000a805001007387 */ /* 0x000fe80000100a00 */
[----:B------:R-:W-:Y:S04]  /*58160*/  STL.64 [R1+0xa88], R82 ;  /* 0x000a885201007387 */ /* 0x000fe80000100a00 */
[----:B------:R-:W-:Y:S01]  /*58170*/  STL.64 [R1+0xa60], R72 ;  /* 0x000a604801007387 */ /* 0x000fe20000100a00 */
[----:B------:R-:W-:-:S05]  /*58180*/  IMAD.MOV.U32 R188, RZ, RZ, R75 ;  /* 0x000000ffffbc7224 */ /* 0x000fca00078e004b */
[----:B------:R-:W-:Y:S04]  /*58190*/  STL.64 [R1+0xa70], R76 ;  /* 0x000a704c01007387 */ /* 0x000fe80000100a00 */
[----:B------:R-:W-:Y:S04]  /*581a0*/  STL.64 [R1+0xa78], R78 ;  /* 0x000a784e01007387 */ /* 0x000fe80000100a00 */
[----:B------:R1:W-:Y:S02]  /*581b0*/  STL [R1+0xa68], R74 ;  /* 0x000a684a01007387 */ /* 0x0003e40000100800 */
[C---:B-1----:R-:W-:Y:S08]  /*581c0*/  HMMA.1688.F32.TF32 R72, R240.reuse, R42, R144 ;  /* 0x0000002af048723c */ /* 0x042ff00000081090 */
[C---:B------:R-:W-:Y:S08]  /*581d0*/  HMMA.1688.F32.TF32 R80, R240.reuse, R46, R224 ;  /* 0x0000002ef050723c */ /* 0x040ff000000810e0 */
        /* <DEDUP_REMOVED lines=16> */
[----:B------:R1:W-:Y:S04]  /*582e0*/  STL.64 [R1+0xe78], R78 ;  /* 0x000e784e01007387 */ /* 0x0003e80000100a00 */
[----:B------:R-:W-:Y:S01]  /*582f0*/  STL.64 [R1+0xa50], R72 ;  /* 0x000a504801007387 */ /* 0x000fe20000100a00 */
[C---:B-1----:R-:W-:Y:S03]  /*58300*/  HMMA.1688.F32.TF32 R76, R232.reuse, R10, R220 ;  /* 0x0000000ae84c723c */ /* 0x042fe600000810dc */
        /* <DEDUP_REMOVED lines=8> */
[----:B------:R1:W-:Y:S04]  /*58390*/  STL.64 [R1+0xe58], R78 ;  /* 0x000e584e01007387 */ /* 0x0003e80000100a00 */
[----:B------:R-:W-:Y:S04]  /*583a0*/  LDS R136, [R161+0xc780] ;  /* 0x00c78000a1887984 */ /* 0x000fe80000000800 */
[----:B------:R-:W-:Y:S01]  /*583b0*/  LDS R138, [R161+0xe780] ;  /* 0x00e78000a18a7984 */ /* 0x000fe20000000800 */
[C---:B-1----:R-:W-:Y:S03]  /*583c0*/  HMMA.1688.F32.TF32 R76, R232.reuse, R22, R140 ;  /* 0x00000016e84c723c */ /* 0x042fe6000008108c */
        /* <DEDUP_REMOVED lines=17> */
[C---:B-1----:R-:W-:Y:S08]  /*584e0*/  HMMA.1688.F32.TF32 R72, R232.reuse, R38, R164 ;  /* 0x00000026e848723c */ /* 0x042ff000000810a4 */
[C---:B--2---:R-:W-:Y:S01]  /*584f0*/  HMMA.1688.F32.TF32 R68, R232.reuse, R42, R168 ;  /* 0x0000002ae844723c */ /* 0x044fe200000810a8 */
[----:B------:R-:W-:Y:S04]  /*58500*/  STL.64 [R1+0xdf0], R76 ;  /* 0x000df04c01007387 */ /* 0x000fe80000100a00 */
[----:B------:R1:W-:Y:S10]  /*58510*/  STL.64 [R1+0xdf8], R78 ;  /* 0x000df84e01007387 */ /* 0x0003f40000100a00 */
[----:B------:R-:W-:Y:S01]  /*58520*/  STL.64 [R1+0xde0], R72 ;  /* 0x000de04801007387 */ /* 0x000fe20000100a00 */
[C---:B-1----:R-:W-:Y:S03]  /*58530*/  HMMA.1688.F32.TF32 R76, R232.reuse, R46, R172 ;  /* 0x0000002ee84c723c */ /* 0x042fe600000810ac */
[----:B------:R1:W-:Y:S04]  /*58540*/  STL.64 [R1+0xde8], R74 ;  /* 0x000de84a01007387 */ /* 0x0003e80000100a00 */
[----:B------:R-:W-:Y:S04]  /*58550*/  STL.64 [R1+0xdd0], R68 ;  /* 0x000dd04401007387 */ /* 0x000fe80000100a00 */
[----:B------:R2:W-:Y:S01]  /*58560*/  STL.64 [R1+0xdd8], R70 ;  /* 0x000dd84601007387 */ /* 0x0005e20000100a00 */
[C---:B-1----:R-:W-:Y:S08]  /*58570*/  HMMA.1688.F32.TF32 R72, R232.reuse, R50, R176 ;  /* 0x00000032e848723c */ /* 0x042ff000000810b0 */
[C---:B--2---:R-:W-:Y:S03]  /*58580*/  HMMA.1688.F32.TF32 R68, R232.reuse, R54, R180 ;  /* 0x00000036e844723c */ /* 0x044fe600000810b4 */
[----:B------:R-:W-:Y:S04]  /*58590*/  STL.64 [R1+0xdc0], R76 ;  /* 0x000dc04c01007387 */ /* 0x000fe80000100a00 */
[----:B------:R-:W-:Y:S08]  /*585a0*/  STL.64 [R1+0xdc8], R78 ;  /* 0x000dc84e01007387 */ /* 0x000ff00000100a00 */
[----:B------:R-:W-:Y:S04]  /*585b0*/  STL.64 [R1+0xdb0], R72 ;  /* 0x000db04801007387 */ /* 0x000fe80000100a00 */
[----:B------:R-:W-:Y:S04]  /*585c0*/  STL.64 [R1+0xdb8], R74 ;  /* 0x000db84a01007387 */ /* 0x000fe80000100a00 */
[----:B------:R-:W-:Y:S04]  /*585d0*/  STL.64 [R1+0xda0], R68 ;  /* 0x000da04401007387 */ /* 0x000fe80000100a00 */
[----:B------:R1:W-:Y:S02]  /*585e0*/  STL.64 [R1+0xda8], R70 ;  /* 0x000da84601007387 */ /* 0x0003e40000100a00 */
[C---:B-1----:R-:W-:Y:S08]  /*585f0*/  HMMA.1688.F32.TF32 R68, R232.reuse, R58, R184 ;  /* 0x0000003ae844723c */ /* 0x042ff000000810b8 */
[C---:B------:R-:W-:Y:S11]  /*58600*/  HMMA.1688.F32.TF32 R72, R232.reuse, R62, R192 ;  /* 0x0000003ee848723c */ /* 0x040ff600000810c0 */
[----:B------:R-:W-:Y:S04]  /*58610*/  @!UPT UIADD3 URZ, URZ, URZ, URZ ;  /* 0x0000003f3f3ff290 */ /* 0x000fe8000fffe03f */
[----:B------:R-:W-:Y:S04]  /*58620*/  STL.64 [R1+0xd90], R68 ;  /* 0x000d904401007387 */ /* 0x000fe80000100a00 */
[----:B------:R1:W-:Y:S04]  /*58630*/  STL.64 [R1+0xd98], R70 ;  /* 0x000d984601007387 */ /* 0x0003e80000100a00 */
[----:B------:R-:W2:Y:S01]  /*58640*/  LDL.LU R248, [R1+0x1480] ;  /* 0x0014800001f87983 */ /* 0x000ea20000300800 */
[----:B-1----:R-:W-:Y:S03]  /*58650*/  HMMA.1688.F32.TF32 R68, R232, R66, R196 ;  /* 0x00000042e844723c */ /* 0x002fe600000810c4 */
[----:B------:R-:W-:Y:S04]  /*58660*/  STL.64 [R1+0xd70], R72 ;  /* 0x000d704801007387 */ /* 0x000fe80000100a00 */
[----:B------:R-:W-:Y:S11]  /*58670*/  STL.64 [R1+0xd78], R74 ;  /* 0x000d784a01007387 */ /* 0x000ff60000100a00 */
[----:B------:R-:W-:Y:S05]  /*58680*/  @!UPT UIADD3 URZ, URZ, URZ, URZ ;  /* 0x0000003f3f3ff290 */ /* 0x000fea000fffe03f */
[----:B------:R-:W-:Y:S04]  /*58690*/  STL.64 [R1+0xa40], R68 ;  /* 0x000a404401007387 */ /* 0x000fe80000100a00 */
[----:B------:R-:W-:Y:S04]  /*586a0*/  STL.64 [R1+0xa48], R70 ;  /* 0x000a484601007387 */ /* 0x000fe80000100a00 */
[----:B------:R-:W3:Y:S04]  /*586b0*/  LDL.LU R160, [R1+0x4820] ;  /* 0x0048200001a07983 */ /* 0x000ee80000300800 */
[----:B------:R-:W2:Y:S04]  /*586c0*/  LDL.LU R250, [R1+0x1488] ;  /* 0x0014880001fa7983 */ /* 0x000ea80000300800 */
[----:B------:R-:W2:Y:S04]  /*586d0*/  LDL.LU R251, [R1+0x148c] ;  /* 0x00148c0001fb7983 */ /* 0x000ea80000300800 */
[----:B---3--:R-:W1:Y:S04]  /*586e0*/  LDSM.16.M88.4 R68, [R160+0x80080] ;  /* 0x08008000a044783b */ /* 0x008e680000000200 */
[----:B------:R-:W3:Y:S04]  /*586f0*/  LDSM.16.M88.4 R88, [R160+0x82080] ;  /* 0x08208000a058783b */ /* 0x000ee80000000200 */
[----:B------:R-:W4:Y:S04]  /*58700*/  LDSM.16.M88.4 R216, [R160+0x84080] ;  /* 0x08408000a0d8783b */ /* 0x000f280000000200 */
[----:B------:R-:W5:Y:S04]  /*58710*/  LDSM.16.M88.4 R128, [R160+0x86080] ;  /* 0x08608000a080783b */ /* 0x000f680000000200 */
[----:B------:R-:W1:Y:S04]  /*58720*/  LDSM.16.M88.4 R124, [R160+0x88080] ;  /* 0x08808000a07c783b */ /* 0x000e680000000200 */
[----:B------:R-:W1:Y:S04]  /*58730*/  LDSM.16.M88.4 R120, [R160+0x8a080] ;  /* 0x08a08000a078783b */ /* 0x000e680000000200 */
[----:B------:R-:W1:Y:S04]  /*58740*/  LDSM.16.M88.4 R116, [R160+0x8c080] ;  /* 0x08c08000a074783b */ /* 0x000e680000000200 */
[----:B------:R-:W2:Y:S04]  /*58750*/  LDSM.16.M88.4 R112, [R160+0x8e080] ;  /* 0x08e08000a070783b */ /* 0x000ea80000000200 */
        /* <DEDUP_REMOVED lines=8> */
[----:B-1----:R-:W-:Y:S04]  /*587e0*/  STL [R1+0x47ec], R70 ;  /* 0x0047ec4601007387 */ /* 0x002fe80000100800 */
[----:B------:R-:W-:Y:S04]  /*587f0*/  STL [R1+0x47e8], R71 ;  /* 0x0047e84701007387 */ /* 0x000fe80000100800 */
[----:B---3--:R-:W-:Y:S04]  /*58800*/  STL [R1+0x47f4], R90 ;  /* 0x0047f45a01007387 */ /* 0x008fe80000100800 */
[----:B------:R-:W-:Y:S04]  /*58810*/  STL [R1+0x47f0], R91 ;  /* 0x0047f05b01007387 */ /* 0x000fe80000100800 */
[----:B----4-:R-:W-:Y:S04]  /*58820*/  STL [R1+0x4740], R218 ;  /* 0x004740da01007387 */ /* 0x010fe80000100800 */
[----:B------:R-:W-:Y:S04]  /*58830*/  STL [R1+0x473c], R219 ;  /* 0x00473cdb01007387 */ /* 0x000fe80000100800 */
[----:B-----5:R-:W-:Y:S04]  /*58840*/  STL [R1+0x4730], R130 ;  /* 0x0047308201007387 */ /* 0x020fe80000100800 */
[----:B------:R-:W-:Y:S01]  /*58850*/  STL [R1+0x472c], R131 ;  /* 0x00472c8301007387 */ /* 0x000fe20000100800 */
[C---:B--2---:R-:W-:Y:S03]  /*58860*/  HMMA.1688.F32.TF32 R140, R136.reuse, R6, R248 ;  /* 0x00000006888c723c */ /* 0x044fe600000810f8 */
        /* <DEDUP_REMOVED lines=25> */
[----:B------:R-:W2:Y:S04]  /*58a00*/  LDL.LU R144, [R1+0x13b0] ;  /* 0x0013b00001907983 */ /* 0x000ea80000300800 */
[----:B------:R1:W-:Y:S04]  /*58a10*/  STL.64 [R1+0xa30], R140 ;  /* 0x000a308c01007387 */ /* 0x0003e80000100a00 */
        /* <DEDUP_REMOVED lines=48> */
[----:B-1----:R-:W5:Y:S04]  /*58d20*/  LDL.LU R140, [R1+0x1420] ;  /* 0x00142000018c7983 */ /* 0x002f680000300800 */
[----:B------:R-:W5:Y:S04]  /*58d30*/  LDL.LU R141, [R1+0x1424] ;  /* 0x00142400018d7983 */ /* 0x000f680000300800 */
[----:B---3--:R-:W3:Y:S04]  /*58d40*/  LDL.LU R142, [R1+0x1428] ;  /* 0x00142800018e7983 */ /* 0x008ee80000300800 */
        /* <DEDUP_REMOVED lines=17> */
[C---:B--2---:R-:W-:Y:S03]  /*58e60*/  HMMA.1688.F32.TF32 R168, R136.reuse, R10, R248 ;  /* 0x0000000a88a8723c */ /* 0x044fe600000810f8 */
[----:B------:R-:W2:Y:S11]  /*58e70*/  LDL.LU R248, [R1+0x3c0] ;  /* 0x0003c00001f87983 */ /* 0x000eb60000300800 */
[----:B------:R-:W-:Y:S09]  /*58e80*/  @!UPT UIADD3 URZ, URZ, URZ, URZ ;  /* 0x0000003f3f3ff290 */ /* 0x000ff2000fffe03f */
[----:B------:R-:W-:Y:S04]  /*58e90*/  STL.64 [R1+0xa20], R168 ;  /* 0x000a20a801007387 */ /* 0x000fe80000100a00 */
[----:B------:R4:W-:Y:S04]  /*58ea0*/  STL.64 [R1+0xa28], R170 ;  /* 0x000a28aa01007387 */ /* 0x0009e80000100a00 */
[----:B------:R-:W2:Y:S04]  /*58eb0*/  LDL.LU R249, [R1+0x3c4] ;  /* 0x0003c40001f97983 */ /* 0x000ea80000300800 */
[----:B------:R-:W2:Y:S04]  /*58ec0*/  LDL.LU R250, [R1+0x3c8] ;  /* 0x0003c80001fa7983 */ /* 0x000ea80000300800 */
[----:B------:R-:W2:Y:S01]  /*58ed0*/  LDL.LU R251, [R1+0x3cc] ;  /* 0x0003cc0001fb7983 */ /* 0x000ea20000300800 */
[C---:B----4-:R-:W-:Y:S03]  /*58ee0*/  HMMA.1688.F32.TF32 R168, R136.reuse, R14, R236 ;  /* 0x0000000e88a8723c */ /* 0x050fe600000810ec */
[----:B------:R-:W4:Y:S05]  /*58ef0*/  LDL.LU R236, [R1+0x3d0] ;  /* 0x0003d00001ec7983 */ /* 0x000f2a0000300800 */
[C---:B-----5:R-:W-:Y:S08]  /*58f00*/  HMMA.1688.F32.TF32 R172, R136.reuse, R18, R164 ;  /* 0x0000001288ac723c */ /* 0x060ff000000810a4 */
[C---:B------:R-:W-:Y:S07]  /*58f10*/  HMMA.1688.F32.TF32 R164, R136.reuse, R26, R152 ;  /* 0x0000001a88a4723c */ /* 0x040fee0000081098 */
[----:B------:R-:W-:Y:S04]  /*58f20*/  STL.64 [R1+0xa00], R168 ;  /* 0x000a00a801007387 */ /* 0x000fe80000100a00 */
[----:B------:R1:W-:Y:S01]  /*58f30*/  STL.64 [R1+0xa08], R170 ;  /* 0x000a08aa01007387 */ /* 0x0003e20000100a00 */
[C---:B---3--:R-:W-:Y:S03]  /*58f40*/  HMMA.1688.F32.TF32 R152, R136.reuse, R34, R140 ;  /* 0x000000228898723c */ /* 0x048fe6000008108c */
[----:B------:R-:W4:Y:S04]  /*58f50*/  LDL.LU R237, [R1+0x3d4] ;  /* 0x0003d40001ed7983 */ /* 0x000f280000300800 */
[----:B------:R-:W4:Y:S01]  /*58f60*/  LDL.LU R238, [R1+0x3d8] ;  /* 0x0003d80001ee7983 */ /* 0x000f220000300800 */
[C---:B-1----:R-:W-:Y:S03]  /*58f70*/  HMMA.1688.F32.TF32 R168, R136.reuse, R22, R156 ;  /* 0x0000001688a8723c */ /* 0x042fe6000008109c */
[----:B------:R-:W4:Y:S05]  /*58f80*/  LDL.LU R239, [R1+0x3dc] ;  /* 0x0003dc0001ef7983 */ /* 0x000f2a0000300800 */
        /* <DEDUP_REMOVED lines=25> */
[C---:B-1----:R-:W-:Y:S08]  /*59120*/  HMMA.1688.F32.TF32 R140, R136.reuse, R62, R144 ;  /* 0x0000003e888c723c */ /* 0x042ff00000081090 */
[----:B------:R-:W-:Y:S01]  /*59130*/  HMMA.1688.F32.TF32 R136, R136, R66, R244 ;  /* 0x000000428888723c */ /* 0x000fe200000810f4 */
        /* <DEDUP_REMOVED lines=8> */
[----:B------:R1:W-:Y:S04]  /*591c0*/  STL.64 [R1+0x28], R138 ;  /* 0x0000288a01007387 */ /* 0x0003e80000100a00 */
[----:B------:R-:W3:Y:S04]  /*591d0*/  LDL.LU R245, [R1+0x3e4] ;  /* 0x0003e40001f57983 */ /* 0x000ee80000300800 */
[----:B------:R-:W3:Y:S01]  /*591e0*/  LDL.LU R246, [R1+0x3e8] ;  /* 0x0003e80001f67983 */ /* 0x000ee20000300800 */
[C---:B-1----:R-:W-:Y:S11]  /*591f0*/  HMMA.1688.F32.TF32 R136, R104.reuse, R68, R148 ;  /* 0x000000446888723c */ /* 0x042ff60000081094 */
[----:B------:R-:W-:Y:S11]  /*59200*/  @!UPT UIADD3 URZ, URZ, URZ, URZ ;  /* 0x0000003f3f3ff290 */ /* 0x000ff6000fffe03f */
[----:B------:R-:W-:Y:S01]  /*59210*/  @!UPT UIADD3 URZ, URZ, URZ, URZ ;  /* 0x0000003f3f3ff290 */ /* 0x000fe2000fffe03f */
[----:B------:R1:W-:Y:S01]  /*59220*/  STL.64 [R1+0x10], R136 ;  /* 0x0000108801007387 */ /* 0x0003e20000100a00 */
[----:B------:R-:W-:Y:S02]  /*59230*/  IMAD.MOV.U32 R90, RZ, RZ, R138 ;  /* 0x000000ffff5a7224 */ /* 0x000fe400078e008a */
[----:B------:R-:W-:Y:S02]  /*59240*/  IMAD.MOV.U32 R91, RZ, RZ, R139 ;  /* 0x000000ffff5b7224 */ /* 0x000fe400078e008b */
[----:B-1----:R-:W-:Y:S01]  /*59250*/  HMMA.1688.F32.TF32 R136, R104, R88, R212 ;  /* 0x000000586888723c */ /* 0x002fe200000810d4 */
[----:B------:R-:W-:-:S07]  /*59260*/  MOV R247, R3 ;  /* 0x0000000300f77202 */ /* 0x000fce0000000f00 */
[----:B--2---:R-:W-:Y:S11]  /*59270*/  HMMA.1688.F32.TF32 R248, R104, R216, R248 ;  /* 0x000000d868f8723c */ /* 0x004ff600000810f8 */
[----:B------:R-:W-:Y:S05]  /*59280*/  @!UPT UIADD3 URZ, URZ, URZ, URZ ;  /* 0x0000003f3f3ff290 */ /* 0x000fea000fffe03f */
[----:B------:R-:W-:Y:S01]  /*59290*/  MOV R70, R136 ;  /* 0x0000008800467202 */ /* 0x000fe20000000f00 */
[----:B------:R-:W-:Y:S01]  /*592a0*/  IMAD.MOV.U32 R71, RZ, RZ, R137 ;  /* 0x000000ffff477224 */ /* 0x000fe200078e0089 */
[----:B------:R-:W-:Y:S01]  /*592b0*/  MOV R3, R139 ;  /* 0x0000008b00037202 */ /* 0x000fe20000000f00 */
[----:B------:R-:W-:-:S04]  /*592c0*/  IMAD.MOV.U32 R160, RZ, RZ, R138 ;  /* 0x000000ffffa07224 */ /* 0x000fc800078e008a */
[----:B------:R1:W-:Y:S04]  /*592d0*/  STL [R1+0x47a4], R248 ;  /* 0x0047a4f801007387 */ /* 0x0003e80000100800 */
[----:B------:R2:W-:Y:S04]  /*592e0*/  STL [R1+0x47a0], R249 ;  /* 0x0047a0f901007387 */ /* 0x0005e80000100800 */
[----:B------:R5:W-:Y:S04]  /*592f0*/  STL [R1+0x479c], R250 ;  /* 0x00479cfa01007387 */ /* 0x000be80000100800 */
[----:B------:R1:W-:Y:S04]  /*59300*/  STL [R1+0x4798], R251 ;  /* 0x004798fb01007387 */ /* 0x0003e80000100800 */
[----:B------:R-:W2:Y:S04]  /*59310*/  LDL.LU R224, [R1+0x3f0] ;  /* 0x0003f00001e07983 */ /* 0x000ea80000300800 */
[----:B------:R-:W2:Y:S04]  /*59320*/  LDL.LU R225, [R1+0x3f4] ;  /* 0x0003f40001e17983 */ /* 0x000ea80000300800 */
[----:B------:R-:W2:Y:S04]  /*59330*/  LDL.LU R226, [R1+0x3f8] ;  /* 0x0003f80001e27983 */ /* 0x000ea80000300800 */
[----:B------:R-:W2:Y:S01]  /*59340*/  LDL.LU R227, [R1+0x3fc] ;  /* 0x0003fc0001e37983 */ /* 0x000ea20000300800 */
[----:B----4-:R-:W-:Y:S03]  /*59350*/  HMMA.1688.F32.TF32 R136, R104, R128, R236 ;  /* 0x000000806888723c */ /* 0x010fe600000810ec */
[----:B------:R-:W4:Y:S04]  /*59360*/  LDL.LU R144, [R1+0x400] ;  /* 0x0004000001907983 */ /* 0x000f280000300800 */
[----:B------:R-:W4:Y:S04]  /*59370*/  LDL.LU R145, [R1+0x404] ;  /* 0x0004040001917983 */ /* 0x000f280000300800 */
[----:B------:R-:W4:Y:S04]  /*59380*/  LDL.LU R146, [R1+0x408] ;  /* 0x0004080001927983 */ /* 0x000f280000300800 */
[----:B------:R-:W4:Y:S09]  /*59390*/  LDL.LU R147, [R1+0x40c] ;  /* 0x00040c0001937983 */ /* 0x000f320000300800 */
[----:B------:R-:W-:Y:S01]  /*593a0*/  IMAD.MOV.U32 R87, RZ, RZ, R139 ;  /* 0x000000ffff577224 */ /* 0x000fe200078e008b */
[----:B------:R-:W-:Y:S01]  /*593b0*/  MOV R86, R138 ;  /* 0x0000008a00567202 */ /* 0x000fe20000000f00 */
[----:B------:R-:W-:-:S02]  /*593c0*/  IMAD.MOV.U32 R110, RZ, RZ, R136 ;  /* 0x000000ffff6e7224 */ /* 0x000fc400078e0088 */
        /* <DEDUP_REMOVED lines=13> */
[----:B---3--:R-:W-:Y:S03]  /*594a0*/  HMMA.1688.F32.TF32 R136, R104, R124, R244 ;  /* 0x0000007c6888723c */ /* 0x008fe600000810f4 */
        /* <DEDUP_REMOVED lines=9> */
[----:B------:R-:W-:Y:S01]  /*59540*/  MOV R75, R137 ;  /* 0x00000089004b7202 */ /* 0x000fe20000000f00 */
[----:B------:R-:W-:-:S02]  /*59550*/  IMAD.MOV.U32 R94, RZ, RZ, R138 ;  /* 0x000000ffff5e7224 */ /* 0x000fc400078e008a */
[----:B------:R-:W-:-:S05]  /*59560*/  IMAD.MOV.U32 R95, RZ, RZ, R139 ;  /* 0x000000ffff5f7224 */ /* 0x000fca00078e008b */
[----:B------:R1:W-:Y:S04]  /*59570*/  STL [R1+0x47c4], R95 ;  /* 0x0047c45f01007387 */ /* 0x0003e80000100800 */
[----:B------:R-:W-:Y:S04]  /*59580*/  STL [R1+0x47c0], R94 ;  /* 0x0047c05e01007387 */ /* 0x000fe80000100800 */
[----:B------:R1:W-:Y:S04]  /*59590*/  STL [R1+0x47bc], R75 ;  /* 0x0047bc4b01007387 */ /* 0x0003e80000100800 */
[----:B------:R1:W-:Y:S01]  /*595a0*/  STL [R1+0x47b8], R74 ;  /* 0x0047b84a01007387 */ /* 0x0003e20000100800 */
        /* <DEDUP_REMOVED lines=14> */
[C---:B-----5:R-:W-:Y:S01]  /*59690*/  HMMA.1688.F32.TF32 R136, R104.reuse, R112, R148 ;  /* 0x000000706888723c */ /* 0x060fe20000081094 */
[----:B------:R2:W-:Y:S11]  /*596a0*/  STL [R1+0x47d4], R79 ;  /* 0x0047d44f01007387 */ /* 0x0005f60000100800 */
[----:B------:R-:W-:Y:S11]  /*596b0*/  @!UPT UIADD3 URZ, URZ, URZ, URZ ;  /* 0x0000003f3f3ff290 */ /* 0x000ff6000fffe03f */
[----:B------:R-:W-:Y:S01]  /*596c0*/  @!UPT UIADD3 URZ, URZ, URZ, URZ ;  /* 0x0000003f3f3ff290 */ /* 0x000fe2000fffe03f */
[----:B-1----:R-:W-:Y:S01]  /*596d0*/  IMAD.MOV.U32 R248, RZ, RZ, R136 ;  /* 0x000000fffff87224 */ /* 0x002fe200078e0088 */
[----:B------:R-:W-:Y:S01]  /*596e0*/  MOV R249, R137 ;  /* 0x0000008900f97202 */ /* 0x000fe20000000f00 */
[----:B------:R-:W-:Y:S02]  /*596f0*/  IMAD.MOV.U32 R250, RZ, RZ, R138 ;  /* 0x000000fffffa7224 */ /* 0x000fe400078e008a */
[----:B------:R-:W-:Y:S02]  /*59700*/  IMAD.MOV.U32 R251, RZ, RZ, R139 ;  /* 0x000000fffffb7224 */ /* 0x000fe400078e008b */
[C---:B------:R-:W-:Y:S01]  /*59710*/  HMMA.1688.F32.TF32 R136, R104.reuse, R96, R212 ;  /* 0x000000606888723c */ /* 0x040fe200000810d4 */
[----:B------:R1:W-:Y:S04]  /*59720*/  STL [R1+0x47d0], R78 ;  /* 0x0047d04e01007387 */ /* 0x0003e80000100800 */
[----:B------:R4:W-:Y:S04]  /*59730*/  STL [R1+0x47cc], R83 ;  /* 0x0047cc5301007387 */ /* 0x0009e80000100800 */
[----:B------:R5:W-:Y:S04]  /*59740*/  STL [R1+0x47c8], R82 ;  /* 0x0047c85201007387 */ /* 0x000be80000100800 */
[----:B------:R1:W-:Y:S04]  /*59750*/  STL [R1+0x47e4], R103 ;  /* 0x0047e46701007387 */ /* 0x0003e80000100800 */
[----:B------:R-:W-:Y:S04]  /*59760*/  STL [R1+0x47e0], R102 ;  /* 0x0047e06601007387 */ /* 0x000fe80000100800 */
[----:B------:R1:W-:Y:S03]  /*59770*/  STL [R1+0x47dc], R99 ;  /* 0x0047dc6301007387 */ /* 0x0003e60000100800 */
[----:B------:R-:W-:Y:S01]  /*59780*/  MOV R114, R136 ;  /* 0x0000008800727202 */ /* 0x000fe20000000f00 */
[----:B------:R-:W-:Y:S01]  /*59790*/  IMAD.MOV.U32 R115, RZ, RZ, R137 ;  /* 0x000000ffff737224 */ /* 0x000fe200078e0089 */
[----:B------:R-:W-:Y:S01]  /*597a0*/  MOV R119, R139 ;  /* 0x0000008b00777202 */ /* 0x000fe20000000f00 */
[----:B------:R-:W-:Y:S01]  /*597b0*/  IMAD.MOV.U32 R118, RZ, RZ, R138 ;  /* 0x000000ffff767224 */ /* 0x000fe200078e008a */
[----:B------:R1:W-:Y:S01]  /*597c0*/  STL [R1+0x47d8], R98 ;  /* 0x0047d86201007387 */ /* 0x0003e20000100800 */
[----:B---3--:R-:W-:Y:S03]  /*597d0*/  HMMA.1688.F32.TF32 R136, R104, R92, R236 ;  /* 0x0000005c6888723c */ /* 0x008fe600000810ec */
[----:B------:R-:W3:Y:S04]  /*597e0*/  LDL.LU R236, [R1+0x570] ;  /* 0x0005700001ec7983 */ /* 0x000ee80000300800 */
[----:B------:R-:W3:Y:S01]  /*597f0*/  LDL.LU R237, [R1+0x574] ;  /* 0x0005740001ed7983 */ /* 0x000ee20000300800 */
[----:B------:R-:W-:Y:S01]  /*59800*/  IMAD.MOV.U32 R238, RZ, RZ, R16 ;  /* 0x000000ffffee7224 */ /* 0x000fe200078e0010 */
[----:B------:R-:W-:-:S02]  /*59810*/  MOV R239, R17 ;  /* 0x0000001100ef7202 */ /* 0x000fc40000000f00 */
[----:B------:R-:W2:Y:S04]  /*59820*/  LDL.LU R16, [R1+0x481c] ;  /* 0x00481c0001107983 */ /* 0x000ea80000300800 */
        /* <DEDUP_REMOVED lines=42> */
[----:B------:R-:W-:Y:S01]  /*59ad0*/  IMAD.MOV.U32 R123, RZ, RZ, R139 ;  /* 0x000000ffff7b7224 */ /* 0x000fe200078e008b */
[----:B------:R-:W-:Y:S01]  /*59ae0*/  HMMA.1688.F32.TF32 R244, R104, R100, R244 ;  /* 0x0000006468f4723c */ /* 0x000fe200000810f4 */
[----:B--2---:R-:W-:Y:S02]  /*59af0*/  IMAD.MOV.U32 R151, RZ, RZ, R16 ;  /* 0x000000ffff977224 */ /* 0x004fe400078e0010 */
[----:B---3--:R-:W-:-:S05]  /*59b00*/  IMAD.MOV.U32 R150, RZ, RZ, R17 ;  /* 0x000000ffff967224 */ /* 0x008fca00078e0011 */
[C---:B----4-:R-:W-:Y:S11]  /*59b10*/  HMMA.1688.F32.TF32 R16, R104.reuse, R72, R140 ;  /* 0x000000486810723c */ /* 0x050ff6000008108c */
[----:B------:R-:W-:Y:S11]  /*59b20*/  @!UPT UIADD3 URZ, URZ, URZ, URZ ;  /* 0x0000003f3f3ff290 */ /* 0x000ff6000fffe03f */
[----:B------:R-:W-:Y:S02]  /*59b30*/  @!UPT UIADD3 URZ, URZ, URZ, URZ ;  /* 0x0000003f3f3ff290 */ /* 0x000fe4000fffe03f */
[----:B------:R-:W-:Y:S01]  /*59b40*/  MOV R87, R16 ;  /* 0x0000001000577202 */ /* 0x000fe20000000f00 */
[----:B------:R-:W-:Y:S01]  /*59b50*/  IMAD.MOV.U32 R86, RZ, RZ, R17 ;  /* 0x000000ffff567224 */ /* 0x000fe200078e0011 */
[----:B------:R-:W-:Y:S01]  /*59b60*/  MOV R111, R19 ;  /* 0x00000013006f7202 */ /* 0x000fe20000000f00 */
        /* <DEDUP_REMOVED lines=8> */
[C---:B------:R-:W-:Y:S11]  /*59bf0*/  HMMA.1688.F32.TF32 R16, R104.reuse, R80, R240 ;  /* 0x000000506810723c */ /* 0x040ff600000810f0 */
[----:B------:R-:W-:Y:S11]  /*59c00*/  @!UPT UIADD3 URZ, URZ, URZ, URZ ;  /* 0x0000003f3f3ff290 */ /* 0x000ff6000fffe03f */
[----:B------:R-:W-:Y:S02]  /*59c10*/  @!UPT UIADD3 URZ, URZ, URZ, URZ ;  /* 0x0000003f3f3ff290 */ /* 0x000fe4000fffe03f */
[----:B------:R-:W-:Y:S01]  /*59c20*/  IMAD.MOV.U32 R79, RZ, RZ, R16 ;  /* 0x000000ffff4f7224 */ /* 0x000fe200078e0010 */
[----:B-1----:R-:W-:Y:S01]  /*59c30*/  MOV R78, R17 ;  /* 0x00000011004e7202 */ /* 0x002fe20000000f00 */
        /* <DEDUP_REMOVED lines=9> */
[----:B------:R-:W-:Y:S08]  /*59cd0*/  HMMA.1688.F32.TF32 R16, R104, R108, R204 ;  /* 0x0000006c6810723c */ /* 0x000ff000000810cc */
[C---:B------:R-:W-:Y:S08]  /*59ce0*/  HMMA.1688.F32.TF32 R136, R132.reuse, R88, R224 ;  /* 0x000000588488723c */ /* 0x040ff000000810e0 */
[----:B------:R-:W-:Y:S08]  /*59cf0*/  HMMA.1688.F32.TF32 R104, R132, R216, R144 ;  /* 0x000000d88468723c */ /* 0x000ff00000081090 */
[----:B------:R-:W-:Y:S01]  /*59d00*/  IMAD.MOV.U32 R103, RZ, RZ, R16 ;  /* 0x000000ffff677224 */ /* 0x000fe200078e0010 */
[----:B------:R-:W-:Y:S01]  /*59d10*/  MOV R99, R18 ;  /* 0x0000001200637202 */ /* 0x000fe20000000f00 */
[----:B------:R-:W-:-:S02]  /*59d20*/  IMAD.MOV.U32 R102, RZ, RZ, R17 ;  /* 0x000000ffff667224 */ /* 0x000fc400078e0011 */
[----:B------:R-:W-:Y:S02]  /*59d30*/  IMAD.MOV.U32 R98, RZ, RZ, R19 ;  /* 0x000000ffff627224 */ /* 0x000fe400078e0013 */
[C---:B------:R-:W-:Y:S11]  /*59d40*/  HMMA.1688.F32.TF32 R16, R132.reuse, R68, R200 ;  /* 0x000000448410723c */ /* 0x040ff600000810c8 */
[----:B------:R-:W-:Y:S11]  /*59d50*/  @!UPT UIADD3 URZ, URZ, URZ, URZ ;  /* 0x0000003f3f3ff290 */ /* 0x000ff6000fffe03f */
[----:B------:R-:W-:Y:S01]  /*59d60*/  @!UPT UIADD3 URZ, URZ, URZ, URZ ;  /* 0x0000003f3f3ff290 */ /* 0x000fe2000fffe03f */
[----:B------:R-:W-:Y:S04]  /*59d70*/  STL.64 [R1+0x2c0], R16 ;  /* 0x0002c01001007387 */ /* 0x000fe80000100a00 */
[----:B------:R-:W-:Y:S04]  /*59d80*/  STL.64 [R1+0x2c8], R18 ;  /* 0x0002c81201007387 */ /* 0x000fe80000100a00 */
[----:B------:R-:W-:Y:S04]  /*59d90*/  STL.64 [R1+0x2b0], R136 ;  /* 0x0002b08801007387 */ /* 0x000fe80000100a00 */
[----:B------:R-:W-:Y:S04]  /*59da0*/  STL.64 [R1+0x2b8], R138 ;  /* 0x0002b88a01007387 */ /* 0x000fe80000100a00 */
[----:B------:R-:W-:Y:S04]  /*59db0*/  STL.64 [R1+0x2a0], R104 ;  /* 0x0002a06801007387 */ /* 0x000fe80000100a00 */
[----:B------:R1:W-:Y:S04]  /*59dc0*/  STL.64 [R1+0x2a8], R106 ;  /* 0x0002a86a01007387 */ /* 0x0003e80000100a00 */
[----:B------:R-:W-:Y:S04]  /*59dd0*/  LDS R16, [R161+0x10100] ;  /* 0x01010000a1107984 */ /* 0x000fe80000000800 */
[----:B------:R-:W-:Y:S01]  /*59de0*/  LDS R18, [R161+0x12100] ;  /* 0x01210000a1127984 */ /* 0x000fe20000000800 */
[C---:B-1----:R-:W-:Y:S03]  /*59df0*/  HMMA.1688.F32.TF32 R104, R132.reuse, R128, R148 ;  /* 0x000000808468723c */ /* 0x042fe60000081094 */
[----:B------:R-:W-:Y:S04]  /*59e00*/  LDS R17, [R189+0x10100] ;  /* 0x01010000bd117984 */ /* 0x000fe80000000800 */
[----:B------:R-:W1:Y:S01]  /*59e10*/  LDS R19, [R189+0x12100] ;  /* 0x01210000bd137984 */ /* 0x000e620000000800 */
[C---:B------:R-:W-:Y:S11]  /*59e20*/  HMMA.1688.F32.TF32 R136, R132.reuse, R124, R212 ;  /* 0x0000007c8488723c */ /* 0x040ff600000810d4 */
[----:B------:R-:W-:Y:S04]  /*59e30*/  @!UPT UIADD3 URZ, URZ, URZ, URZ ;  /* 0x0000003f3f3ff290 */ /* 0x000fe8000fffe03f */
[----:B------:R-:W-:Y:S04]  /*59e40*/  STL.64 [R1+0x290], R104 ;  /* 0x0002906801007387 */ /* 0x000fe80000100a00 */
[----:B------:R2:W-:Y:S04]  /*59e50*/  STL.64 [R1+0x298], R106 ;  /* 0x0002986a01007387 */ /* 0x0005e80000100a00 */
[----:B------:R-:W3:Y:S01]  /*59e60*/  LDL.LU R212, [R1+0x1290] ;  /* 0x0012900001d47983 */ /* 0x000ee20000300800 */
[----:B--2---:R-:W-:Y:S03]  /*59e70*/  HMMA.1688.F32.TF32 R104, R132, R120, R236 ;  /* 0x000000788468723c */ /* 0x004fe600000810ec */
[----:B------:R-:W-:Y:S04]  /*59e80*/  STL.64 [R1+0x280], R136 ;  /* 0x0002808801007387 */ /* 0x000fe80000100a00 */
[----:B------:R2:W-:Y:S11]  /*59e90*/  STL.64 [R1+0x288], R138 ;  /* 0x0002888a01007387 */ /* 0x0005f60000100a00 */
[----:B------:R-:W-:Y:S05]  /*59ea0*/  @!UPT UIADD3 URZ, URZ, URZ, URZ ;  /* 0x0000003f3f3ff290 */ /* 0x000fea000fffe03f */
[----:B------:R-:W-:Y:S04]  /*59eb0*/  STL.64 [R1+0x270], R104 ;  /* 0x0002706801007387 */ /* 0x000fe80000100a00 */
[----:B------:R4:W-:Y:S04]  /*59ec0*/  STL.64 [R1+0x278], R106 ;  /* 0x0002786a01007387 */ /* 0x0009e80000100a00 */
[----:B------:R-:W3:Y:S04]  /*59ed0*/  LDL.LU R213, [R1+0x1294] ;  /* 0x0012940001d57983 */ /* 0x000ee80000300800 */
[----:B------:R-:W3:Y:S04]  /*59ee0*/  LDL.LU R214, [R1+0x1298] ;  /* 0x0012980001d67983 */ /* 0x000ee80000300800 */
[----:B------:R-:W3:Y:S04]  /*59ef0*/  LDL.LU R215, [R1+0x129c] ;  /* 0x00129c0001d77983 */ /* 0x000ee80000300800 */
        /* <DEDUP_REMOVED lines=85> */
[----:B------:R-:W-:-:S02]  /*5a450*/  MOV R239, R12 ;  /* 0x0000000c00ef7202 */ /* 0x000fc40000000f00 */
[----:B------:R-:W5:Y:S04]  /*5a460*/  LDL.LU R236, [R1+0x1280] ;  /* 0x0012800001ec7983 */ /* 0x000f680000300800 */
[----:B------:R-:W5:Y:S01]  /*5a470*/  LDL.LU R237, [R1+0x1284] ;  /* 0x0012840001ed7983 */ /* 0x000f620000300800 */
[C---:B--2---:R-:W-:Y:S08]  /*5a480*/  HMMA.1688.F32.TF32 R136, R132.reuse, R112, R196 ;  /* 0x000000708488723c */ /* 0x044ff000000810c4 */
[C---:B----4-:R-:W-:Y:S08]  /*5a490*/  HMMA.1688.F32.TF32 R104, R132.reuse, R116, R232 ;  /* 0x000000748468723c */ /* 0x050ff000000810e8 */
[C---:B---3--:R-:W-:Y:S11]  /*5a4a0*/  HMMA.1688.F32.TF32 R12, R132.reuse, R100, R192 ;  /* 0x00000064840c723c */ /* 0x048ff600000810c0 */
[----:B------:R-:W-:Y:S04]  /*5a4b0*/  @!UPT UIADD3 URZ, URZ, URZ, URZ ;  /* 0x0000003f3f3ff290 */ /* 0x000fe8000fffe03f */
        /* <DEDUP_REMOVED lines=8> */
[----:B------:R-:W-:Y:S01]  /*5a540*/  LDS R106, [R161+0x12180] ;  /* 0x01218000a16a7984 */ /* 0x000fe20000000800 */
[C---:B-----5:R-:W-:Y:S03]  /*5a550*/  HMMA.1688.F32.TF32 R12, R132.reuse, R96, R184 ;  /* 0x00000060840c723c */ /* 0x060fe600000810b8 */
[----:B------:R-:W-:Y:S04]  /*5a560*/  LDS R105, [R189+0x10180] ;  /* 0x01018000bd697984 */ /* 0x000fe80000000800 */
[----:B------:R-:W2:Y:S01]  /*5a570*/  LDS R107, [R189+0x12180] ;  /* 0x01218000bd6b7984 */ /* 0x000ea20000000800 */
[C---:B------:R-:W-:Y:S11]  /*5a580*/  HMMA.1688.F32.TF32 R136, R132.reuse, R72, R176 ;  /* 0x000000488488723c */ /* 0x040ff600000810b0 */
[----:B------:R-:W-:Y:S04]  /*5a590*/  @!UPT UIADD3 URZ, URZ, URZ, URZ ;  /* 0x0000003f3f3ff290 */ /* 0x000fe8000fffe03f */
[----:B------:R-:W-:Y:S04]  /*5a5a0*/  STL.64 [R1+0x230], R12 ;  /* 0x0002300c01007387 */ /* 0x000fe80000100a00 */
[----:B------:R3:W-:Y:S02]  /*5a5b0*/  STL.64 [R1+0x238], R14 ;  /* 0x0002380e01007387 */ /* 0x0007e40000100a00 */
[C---:B---3--:R-:W-:Y:S02]  /*5a5c0*/  HMMA.1688.F32.TF32 R12, R132.reuse, R76, R172 ;  /* 0x0000004c840c723c */ /* 0x048fe400000810ac */
[----:B------:R-:W-:Y:S04]  /*5a5d0*/  STL.64 [R1+0x220], R180 ;  /* 0x000220b401007387 */ /* 0x000fe80000100a00 */
[----:B------:R-:W-:Y:S02]  /*5a5e0*/  STL.64 [R1+0x228], R182 ;  /* 0x000228b601007387 */ /* 0x000fe40000100a00 */
[C---:B------:R-:W-:Y:S02]  /*5a5f0*/  HMMA.1688.F32.TF32 R168, R132.reuse, R80, R168 ;  /* 0x0000005084a8723c */ /* 0x040fe400000810a8 */
        /* <DEDUP_REMOVED lines=9> */
[----:B---3--:R-:W-:Y:S03]  /*5a690*/  HMMA.1688.F32.TF32 R12, R132, R108, R156 ;  /* 0x0000006c840c723c */ /* 0x008fe6000008109c */
[----:B------:R-:W-:Y:S04]  /*5a6a0*/  STL.64 [R1+0x1f0], R168 ;  /* 0x0001f0a801007387 */ /* 0x000fe80000100a00 */
[----:B------:R-:W-:Y:S04]  /*5a6b0*/  STL.64 [R1+0x1f8], R170 ;  /* 0x0001f8aa01007387 */ /* 0x000fe80000100a00 */
[----:B------:R-:W-:Y:S04]  /*5a6c0*/  STL.64 [R1+0x1e0], R136 ;  /* 0x0001e08801007387 */ /* 0x000fe80000100a00 */
[----:B------:R3:W-:Y:S01]  /*5a6d0*/  STL.64 [R1+0x1e8], R138 ;  /* 0x0001e88a01007387 */ /* 0x0007e20000100a00 */
[C---:B-1----:R-:W-:Y:S07]  /*5a6e0*/  HMMA.1688.F32.TF32 R132, R16.reuse, R216, R140 ;  /* 0x000000d81084723c */ /* 0x042fee000008108c */
[----:B------:R-:W-:Y:S04]  /*5a6f0*/  STL.64 [R1+0x1d0], R12 ;  /* 0x0001d00c01007387 */ /* 0x000fe80000100a00 */
[----:B------:R1:W-:Y:S01]  /*5a700*/  STL.64 [R1+0x1d8], R14 ;  /* 0x0001d80e01007387 */ /* 0x0003e20000100a00 */
[C---:B---3--:R-:W-:Y:S08]  /*5a710*/  HMMA.1688.F32.TF32 R136, R16.reuse, R88, R228 ;  /* 0x000000581088723c */ /* 0x048ff000000810e4 */
[C---:B-1----:R-:W-:Y:S11]  /*5a720*/  HMMA.1688.F32.TF32 R12, R16.reuse, R68, R152 ;  /* 0x00000044100c723c */ /* 0x042ff60000081098 */
        /* <DEDUP_REMOVED lines=28> */
[----:B-1----:R-:W-:Y:S01]  /*5a8f0*/  HMMA.1688.F32.TF32 R132, R16, R72, R212 ;  /* 0x000000481084723c */ /* 0x002fe200000810d4 */
[----:B------:R-:W-:-:S06]  /*5a900*/  IMAD.MOV.U32 R148, RZ, RZ, R40 ;  /* 0x000000ffff947224 */ /* 0x000fcc00078e0028 */
[----:B------:R-:W-:Y:S04]  /*5a910*/  STL.64 [R1+0x130], R12 ;  /* 0x0001300c01007387 */ /* 0x000fe80000100a00 */
[----:B------:R1:W-:Y:S04]  /*5a920*/  STL.64 [R1+0x138], R14 ;  /* 0x0001380e01007387 */ /* 0x0003e80000100a00 */
[----:B------:R-:W-:Y:S01]  /*5a930*/  STL.64 [R1+0x120], R136 ;  /* 0x0001208801007387 */ /* 0x000fe20000100a00 */
[----:B------:R-:W-:-:S03]  /*5a940*/  IMAD.MOV.U32 R149, RZ, RZ, R41 ;  /* 0x000000ffff957224 */ /* 0x000fc600078e0029 */
[----:B------:R-:W-:Y:S01]  /*5a950*/  STL.64 [R1+0x128], R138 ;  /* 0x0001288a01007387 */ /* 0x000fe20000100a00 */
[----:B------:R-:W-:-:S03]  /*5a960*/  MOV R150, R44 ;  /* 0x0000002c00967202 */ /* 0x000fc60000000f00 */
[----:B------:R-:W-:Y:S01]  /*5a970*/  STL.64 [R1+0x110], R132 ;  /* 0x0001108401007387 */ /* 0x000fe20000100a00 */
[----:B------:R-:W-:-:S03]  /*5a980*/  IMAD.MOV.U32 R151, RZ, RZ, R45 ;  /* 0x000000ffff977224 */ /* 0x000fc600078e002d */
[----:B------:R2:W-:Y:S04]  /*5a990*/  STL.64 [R1+0x118], R134 ;  /* 0x0001188601007387 */ /* 0x0005e80000100a00 */
[----:B------:R-:W3:Y:S04]  /*5a9a0*/  LDL.LU R40, [R1+0x4814] ;  /* 0x0048140001287983 */ /* 0x000ee80000300800 */
        /* <DEDUP_REMOVED lines=31> */
[----:B-1----:R-:W-:Y:S01]  /*5aba0*/  HMMA.1688.F32.TF32 R12, R16, R76, R236 ;  /* 0x0000004c100c723c */ /* 0x002fe200000810ec */
[----:B------:R-:W-:-:S06]  /*5abb0*/  IMAD.MOV.U32 R146, RZ, RZ, R25 ;  /* 0x000000ffff927224 */ /* 0x000fcc00078e0019 */
[----:B------:R-:W-:Y:S01]  /*5abc0*/  MOV R238, R9 ;  /* 0x0000000900ee7202 */ /* 0x000fe20000000f00 */
[----:B------:R-:W-:Y:S02]  /*5abd0*/  IMAD.MOV.U32 R239, RZ, RZ, R8 ;  /* 0x000000ffffef7224 */ /* 0x000fe400078e0008 */
[----:B------:R-:W-:Y:S02]  /*5abe0*/  IMAD.MOV.U32 R236, RZ, RZ, R21 ;  /* 0x000000ffffec7224 */ /* 0x000fe400078e0015 */
[----:B------:R-:W-:Y:S01]  /*5abf0*/  IMAD.MOV.U32 R237, RZ, RZ, R20 ;  /* 0x000000ffffed7224 */ /* 0x000fe200078e0014 */
[----:B------:R-:W-:Y:S01]  /*5ac00*/  MOV R147, R24 ;  /* 0x0000001800937202 */ /* 0x000fe20000000f00 */
[----:B------:R-:W-:Y:S01]  /*5ac10*/  IMAD.MOV.U32 R145, RZ, RZ, R28 ;  /* 0x000000ffff917224 */ /* 0x000fe200078e001c */
[----:B------:R-:W-:-:S07]  /*5ac20*/  MOV R144, R29 ;  /* 0x0000001d00907202 */ /* 0x000fce0000000f00 */
[C---:B--2---:R-:W-:Y:S01]  /*5ac30*/  HMMA.1688.F32.TF32 R132, R104.reuse, R120, R144 ;  /* 0x000000786884723c */ /* 0x044fe20000081090 */
[----:B------:R-:W-:Y:S04]  /*5ac40*/  STL.64 [R1+0x45a0], R14 ;  /* 0x0045a00e01007387 */ /* 0x000fe80000100a00 */
[----:B------:R-:W-:Y:S01]  /*5ac50*/  STL.64 [R1+0x4598], R12 ;  /* 0x0045980c01007387 */ /* 0x000fe20000100a00 */
[----:B---3--:R-:W-:Y:S02]  /*5ac60*/  IMAD.MOV.U32 R227, RZ, RZ, R40 ;  /* 0x000000ffffe37224 */ /* 0x008fe400078e0028 */
[----:B-----5:R-:W-:Y:S01]  /*5ac70*/  IMAD.MOV.U32 R226, RZ, RZ, R41 ;  /* 0x000000ffffe27224 */ /* 0x020fe200078e0029 */
[----:B----4-:R-:W-:Y:S01]  /*5ac80*/  MOV R225, R44 ;  /* 0x0000002c00e17202 */ /* 0x010fe20000000f00 */
[----:B------:R-:W-:Y:S01]  /*5ac90*/  IMAD.MOV.U32 R224, RZ, RZ, R45 ;  /* 0x000000ffffe07224 */ /* 0x000fe200078e002d */
[C---:B------:R-:W-:Y:S08]  /*5aca0*/  HMMA.1688.F32.TF32 R40, R104.reuse, R116, R148 ;  /* 0x000000746828723c */ /* 0x040ff00000081094 */
[----:B------:R-:W-:Y:S08]  /*5acb0*/  HMMA.1688.F32.TF32 R212, R104, R216, R212 ;  /* 0x000000d868d4723c */ /* 0x000ff000000810d4 */
[C---:B------:R-:W-:Y:S08]  /*5acc0*/  HMMA.1688.F32.TF32 R8, R16.reuse, R84, R220 ;  /* 0x000000541008723c */ /* 0x040ff000000810dc */
[C---:B------:R-:W-:Y:S08]  /*5acd0*/  HMMA.1688.F32.TF32 R176, R16.reuse, R80, R140 ;  /* 0x0000005010b0723c */ /* 0x040ff0000008108c */
[----:B------:R-:W-:Y:S08]  /*5ace0*/  HMMA.1688.F32.TF32 R16, R16, R108, R240 ;  /* 0x0000006c1010723c */ /* 0x000ff000000810f0 */
[C---:B------:R-:W-:Y:S08]  /*5acf0*/  HMMA.1688.F32.TF32 R20, R104.reuse, R68, R208 ;  /* 0x000000446814723c */ /* 0x040ff000000810d0 */
[C---:B------:R-:W-:Y:S08]  /*5ad00*/  HMMA.1688.F32.TF32 R208, R104.reuse, R124, R224 ;  /* 0x0000007c68d0723c */ /* 0x040ff000000810e0 */
[C---:B------:R-:W-:Y:S01]  /*5ad10*/  HMMA.1688.F32.TF32 R24, R104.reuse, R88, R204 ;  /* 0x000000586818723c */ /* 0x040fe200000810cc */
[----:B------:R-:W-:Y:S07]  /*5ad20*/  STL.64 [R1+0x45b0], R178 ;  /* 0x0045b0b201007387 */ /* 0x000fee0000100a00 */
[----:B------:R-:W-:Y:S01]  /*5ad30*/  HMMA.1688.F32.TF32 R28, R104, R128, R200 ;  /* 0x00000080681c723c */ /* 0x000fe200000810c8 */
        /* <DEDUP_REMOVED lines=16> */
[----:B------:R-:W-:Y:S01]  /*5ae40*/  STL.64 [R1+0x4630], R134 ;  /* 0x0046308601007387 */ /* 0x000fe20000100a00 */
[----:B------:R-:W-:-:S03]  /*5ae50*/  MOV R149, R61 ;  /* 0x0000003d00957202 */ /* 0x000fc60000000f00 */
[----:B------:R-:W-:Y:S01]  /*5ae60*/  STL.64 [R1+0x4628], R132 ;  /* 0x0046288401007387 */ /* 0x000fe20000100a00 */
[----:B------:R-:W-:-:S03]  /*5ae70*/  IMAD.MOV.U32 R150, RZ, RZ, R64 ;  /* 0x000000ffff967224 */ /* 0x000fc600078e0040 */
[----:B------:R-:W-:Y:S01]  /*5ae80*/  STL.64 [R1+0x4640], R42 ;  /* 0x0046402a01007387 */ /* 0x000fe20000100a00 */
[----:B------:R-:W-:-:S03]  /*5ae90*/  IMAD.MOV.U32 R151, RZ, RZ, R65 ;  /* 0x000000ffff977224 */ /* 0x000fc600078e0041 */
[----:B------:R-:W-:Y:S04]  /*5aea0*/  STL.64 [R1+0x4638], R40 ;  /* 0x0046382801007387 */ /* 0x000fe80000100a00 */
[----:B------:R-:W2:Y:S04]  /*5aeb0*/  LDL.LU R60, [R1+0x4804] ;  /* 0x00480400013c7983 */ /* 0x000ea80000300800 */
        /* <DEDUP_REMOVED lines=29> */
[----:B------:R-:W-:Y:S01]  /*5b090*/  HMMA.1688.F32.TF32 R44, R104, R112, R236 ;  /* 0x00000070682c723c */ /* 0x000fe200000810ec */
[----:B------:R-:W-:Y:S01]  /*5b0a0*/  IMAD.MOV.U32 R146, RZ, RZ, R49 ;  /* 0x000000ffff927224 */ /* 0x000fe200078e0031 */
[----:B------:R-:W-:Y:S01]  /*5b0b0*/  MOV R147, R48 ;  /* 0x0000003000937202 */ /* 0x000fe20000000f00 */
[----:B------:R-:W-:Y:S01]  /*5b0c0*/  IMAD.MOV.U32 R145, RZ, RZ, R52 ;  /* 0x000000ffff917224 */ /* 0x000fe200078e0034 */
[----:B------:R-:W-:-:S03]  /*5b0d0*/  MOV R144, R53 ;  /* 0x0000003500907202 */ /* 0x000fc60000000f00 */
[----:B------:R-:W-:Y:S01]  /*5b0e0*/  MOV R238, R33 ;  /* 0x0000002100ee7202 */ /* 0x000fe20000000f00 */
[----:B------:R-:W-:Y:S02]  /*5b0f0*/  IMAD.MOV.U32 R239, RZ, RZ, R32 ;  /* 0x000000ffffef7224 */ /* 0x000fe400078e0020 */
[----:B------:R-:W-:Y:S02]  /*5b100*/  IMAD.MOV.U32 R236, RZ, RZ, R37 ;  /* 0x000000ffffec7224 */ /* 0x000fe400078e0025 */
[----:B------:R-:W-:Y:S02]  /*5b110*/  IMAD.MOV.U32 R237, RZ, RZ, R36 ;  /* 0x000000ffffed7224 */ /* 0x000fe400078e0024 */
[----:B------:R-:W-:Y:S02]  /*5b120*/  IMAD.MOV.U32 R226, RZ, RZ, R57 ;  /* 0x000000ffffe27224 */ /* 0x000fe400078e0039 */
[----:B------:R-:W-:-:S07]  /*5b130*/  IMAD.MOV.U32 R227, RZ, RZ, R56 ;  /* 0x000000ffffe37224 */ /* 0x000fce00078e0038 */
[----:B------:R-:W-:Y:S04]  /*5b140*/  STL.64 [R1+0x4650], R46 ;  /* 0x0046502e01007387 */ /* 0x000fe80000100a00 */
[----:B------:R-:W-:Y:S01]  /*5b150*/  STL.64 [R1+0x4648], R44 ;  /* 0x0046482c01007387 */ /* 0x000fe20000100a00 */
[----:B--2---:R-:W-:Y:S01]  /*5b160*/  MOV R225, R60 ;  /* 0x0000003c00e17202 */ /* 0x004fe20000000f00 */
[----:B---3--:R-:W-:Y:S02]  /*5b170*/  IMAD.MOV.U32 R224, RZ, RZ, R61 ;  /* 0x000000ffffe07224 */ /* 0x008fe400078e003d */
[----:B----4-:R-:W-:Y:S01]  /*5b180*/  IMAD.MOV.U32 R203, RZ, RZ, R64 ;  /* 0x000000ffffcb7224 */ /* 0x010fe200078e0040 */
[----:B-----5:R-:W-:Y:S01]  /*5b190*/  MOV R202, R65 ;  /* 0x0000004100ca7202 */ /* 0x020fe20000000f00 */
[C---:B------:R-:W-:Y:S08]  /*5b1a0*/  HMMA.1688.F32.TF32 R60, R104.reuse, R80, R204 ;  /* 0x00000050683c723c */ /* 0x040ff000000810cc */
[C---:B------:R-:W-:Y:S08]  /*5b1b0*/  HMMA.1688.F32.TF32 R52, R104.reuse, R96, R228 ;  /* 0x000000606834723c */ /* 0x040ff000000810e4 */
[C---:B------:R-:W-:Y:S08]  /*5b1c0*/  HMMA.1688.F32.TF32 R48, R104.reuse, R100, R152 ;  /* 0x000000646830723c */ /* 0x040ff00000081098 */
[C---:B------:R-:W-:Y:S08]  /*5b1d0*/  HMMA.1688.F32.TF32 R32, R104.reuse, R92, R140 ;  /* 0x0000005c6820723c */ /* 0x040ff0000008108c */
[----:B------:R-:W-:Y:S07]  /*5b1e0*/  HMMA.1688.F32.TF32 R36, R104, R72, R220 ;  /* 0x000000486824723c */ /* 0x000fee00000810dc */
[----:B------:R-:W-:Y:S01]  /*5b1f0*/  STL.64 [R1+0x4660], R50 ;  /* 0x0046603201007387 */ /* 0x000fe20000100a00 */
[----:B------:R-:W-:Y:S08]  /*5b200*/  HMMA.1688.F32.TF32 R220, R180, R68, R144 ;  /* 0x00000044b4dc723c */ /* 0x000ff00000081090 */
[C---:B------:R-:W-:Y:S08]  /*5b210*/  HMMA.1688.F32.TF32 R56, R104.reuse, R76, R240 ;  /* 0x0000004c6838723c */ /* 0x040ff000000810f0 */
[C---:B------:R-:W-:Y:S08]  /*5b220*/  HMMA.1688.F32.TF32 R64, R104.reuse, R84, R200 ;  /* 0x000000546840723c */ /* 0x040ff000000810c8 */
[----:B------:R-:W-:Y:S01]  /*5b230*/  HMMA.1688.F32.TF32 R104, R104, R108, R224 ;  /* 0x0000006c6868723c */ /* 0x000fe200000810e0 */
[----:B------:R-:W-:Y:S07]  /*5b240*/  STL.64 [R1+0x4658], R48 ;  /* 0x0046583001007387 */ /* 0x000fee0000100a00 */
        /* <DEDUP_REMOVED lines=35> */
[C---:B------:R-:W-:Y:S01]  /*5b480*/  HMMA.1688.F32.TF32 R136, R180.reuse, R216, R236 ;  /* 0x000000d8b488723c */ /* 0x040fe200000810ec */
[----:B------:R-:W-:Y:S01]  /*5b490*/  IMAD.MOV.U32 R174, RZ, RZ, R5 ;  /* 0x000000ffffae7224 */ /* 0x000fe200078e0005 */
[----:B------:R-:W-:Y:S01]  /*5b4a0*/  MOV R175, R4 ;  /* 0x0000000400af7202 */ /* 0x000fe20000000f00 */
        /* <DEDUP_REMOVED lines=16> */
[----:B------:R-:W-:Y:S04]  /*5b5b0*/  STL.64 [R1+0x4700], R138 ;  /* 0x0047008a01007387 */ /* 0x000fe80000100a00 */
[----:B------:R-:W-:Y:S04]  /*5b5c0*/  STL.64 [R1+0x46f8], R136 ;  /* 0x0046f88801007387 */ /* 0x000fe80000100a00 */
[----:B------:R-:W3:Y:S04]  /*5b5d0*/  LDL.LU R172, [R1+0x1230] ;  /* 0x0012300001ac7983 */ /* 0x000ee80000300800 */
[----:B------:R-:W3:Y:S04]  /*5b5e0*/  LDL.LU R173, [R1+0x1234] ;  /* 0x0012340001ad7983 */ /* 0x000ee80000300800 */
[----:B------:R-:W-:Y:S04]  /*5b5f0*/  LDS R236, [R161+0x10280] ;  /* 0x01028000a1ec7984 */ /* 0x000fe80000000800 */
[----:B------:R-:W-:Y:S04]  /*5b600*/  LDS R238, [R161+0x12280] ;  /* 0x01228000a1ee7984 */ /* 0x000fe80000000800 */
[----:B------:R-:W-:Y:S04]  /*5b610*/  LDS R237, [R189+0x10280] ;  /* 0x01028000bded7984 */ /* 0x000fe80000000800 */
[----:B------:R-:W1:Y:S01]  /*5b620*/  LDS R239, [R189+0x12280] ;  /* 0x01228000bdef7984 */ /* 0x000e620000000800 */
[C---:B--2---:R-:W-:Y:S08]  /*5b630*/  HMMA.1688.F32.TF32 R140, R180.reuse, R128, R140 ;  /* 0x00000080b48c723c */ /* 0x044ff0000008108c */
[C---:B----4-:R-:W-:Y:S11]  /*5b640*/  HMMA.1688.F32.TF32 R4, R180.reuse, R124, R144 ;  /* 0x0000007cb404723c */ /* 0x050ff60000081090 */
[----:B------:R-:W-:Y:S04]  /*5b650*/  @!UPT UIADD3 URZ, URZ, URZ, URZ ;  /* 0x0000003f3f3ff290 */ /* 0x000fe8000fffe03f */
[----:B------:R-:W-:Y:S04]  /*5b660*/  STL.64 [R1+0x4710], R142 ;  /* 0x0047108e01007387 */ /* 0x000fe80000100a00 */
[----:B------:R-:W-:Y:S01]  /*5b670*/  STL.64 [R1+0x4708], R140 ;  /* 0x0047088c01007387 */ /* 0x000fe20000100a00 */
[C---:B-----5:R-:W-:Y:S03]  /*5b680*/  HMMA.1688.F32.TF32 R144, R180.reuse, R120, R148 ;  /* 0x00000078b490723c */ /* 0x060fe60000081094 */
        /* <DEDUP_REMOVED lines=10> */
[C---:B---3--:R-:W-:Y:S03]  /*5b730*/  HMMA.1688.F32.TF32 R168, R180.reuse, R92, R228 ;  /* 0x0000005cb4a8723c */ /* 0x048fe600000810e4 */
[----:B------:R-:W3:Y:S04]  /*5b740*/  LDL.LU R228, [R1+0x1200] ;  /* 0x0012000001e47983 */ /* 0x000ee80000300800 */
[----:B------:R-:W3:Y:S04]  /*5b750*/  LDL.LU R229, [R1+0x1204] ;  /* 0x0012040001e57983 */ /* 0x000ee80000300800 */
[----:B------:R-:W3:Y:S04]  /*5b760*/  LDL.LU R230, [R1+0x1208] ;  /* 0x0012080001e67983 */ /* 0x000ee80000300800 */
[----:B------:R-:W3:Y:S01]  /*5b770*/  LDL.LU R231, [R1+0x120c] ;  /* 0x00120c0001e77983 */ /* 0x000ee20000300800 */
[C---:B------:R-:W-:Y:S07]  /*5b780*/  HMMA.1688.F32.TF32 R172, R180.reuse, R72, R172 ;  /* 0x00000048b4ac723c */ /* 0x040fee00000810ac */
[----:B------:R-:W-:Y:S04]  /*5b790*/  STL [R1+0x4524], R168 ;  /* 0x004524a801007387 */ /* 0x000fe80000100800 */
[----:B------:R-:W-:Y:S04]  /*5b7a0*/  STL [R1+0x4520], R169 ;  /* 0x004520a901007387 */ /* 0x000fe80000100800 */
[----:B------:R-:W-:Y:S04]  /*5b7b0*/  STL [R1+0x451c], R170 ;  /* 0x00451caa01007387 */ /* 0x000fe80000100800 */
[----:B------:R-:W-:Y:S04]  /*5b7c0*/  STL [R1+0x4518], R171 ;  /* 0x004518ab01007387 */ /* 0x000fe80000100800 */
[----:B------:R-:W2:Y:S04]  /*5b7d0*/  LDL.LU R232, [R1+0xd10] ;  /* 0x000d100001e87983 */ /* 0x000ea80000300800 */
[----:B------:R-:W2:Y:S04]  /*5b7e0*/  LDL.LU R233, [R1+0xd14] ;  /* 0x000d140001e97983 */ /* 0x000ea80000300800 */
[----:B------:R-:W2:Y:S04]  /*5b7f0*/  LDL.LU R234, [R1+0xd18] ;  /* 0x000d180001ea7983 */ /* 0x000ea80000300800 */
[----:B------:R-:W2:Y:S04]  /*5b800*/  LDL.LU R235, [R1+0xd1c] ;  /* 0x000d1c0001eb7983 */ /* 0x000ea80000300800 */
[----:B------:R-:W-:Y:S04]  /*5b810*/  STL [R1+0x4534], R172 ;  /* 0x004534ac01007387 */ /* 0x000fe80000100800 */
[----:B------:R-:W-:Y:S04]  /*5b820*/  STL [R1+0x4530], R173 ;  /* 0x004530ad01007387 */ /* 0x000fe80000100800 */
[----:B------:R-:W-:Y:S04]  /*5b830*/  STL [R1+0x452c], R174 ;  /* 0x00452cae01007387 */ /* 0x000fe80000100800 */
[----:B------:R-:W-:Y:S01]  /*5b840*/  STL [R1+0x4528], R175 ;  /* 0x004528af01007387 */ /* 0x000fe20000100800 */
[C---:B----4-:R-:W-:Y:S11]  /*5b850*/  HMMA.1688.F32.TF32 R148, R180.reuse, R76, R148 ;  /* 0x0000004cb494723c */ /* 0x050ff60000081094 */
[----:B------:R-:W-:Y:S11]  /*5b860*/  @!UPT UIADD3 URZ, URZ, URZ, URZ ;  /* 0x0000003f3f3ff290 */ /* 0x000ff6000fffe03f */
[----:B------:R-:W-:Y:S01]  /*5b870*/  @!UPT UIADD3 URZ, URZ, URZ, URZ ;  /* 0x0000003f3f3ff290 */ /* 0x000fe2000fffe03f */
[----:B------:R-:W-:Y:S04]  /*5b880*/  STL [R1+0x4540], R148 ;  /* 0x0045409401007387 */ /* 0x000fe80000100800 */
[----:B------:R-:W-:Y:S04]  /*5b890*/  STL [R1+0x453c], R149 ;  /* 0x00453c9501007387 */ /* 0x000fe80000100800 */
[----:B------:R-:W-:Y:S04]  /*5b8a0*/  STL [R1+0x4538], R150 ;  /* 0x0045389601007387 */ /* 0x000fe80000100800 */
[----:B------:R-:W-:Y:S04]  /*5b8b0*/  STL [R1+0x4514], R151 ;  /* 0x0045149701007387 */ /* 0x000fe80000100800 */
[----:B------:R-:W4:Y:S04]  /*5b8c0*/  LDL.LU R184, [R1+0x11f0] ;  /* 0x0011f00001b87983 */ /* 0x000f280000300800 */
[----:B------:R-:W4:Y:S04]  /*5b8d0*/  LDL.LU R185, [R1+0x11f4] ;  /* 0x0011f40001b97983 */ /* 0x000f280000300800 */
[----:B------:R-:W4:Y:S04]  /*5b8e0*/  LDL.LU R186, [R1+0x11f8] ;  /* 0x0011f80001ba7983 */ /* 0x000f280000300800 */
[----:B------:R-:W4:Y:S01]  /*5b8f0*/  LDL.LU R187, [R1+0x11fc] ;  /* 0x0011fc0001bb7983 */ /* 0x000f220000300800 */
[C---:B-----5:R-:W-:Y:S03]  /*5b900*/  HMMA.1688.F32.TF32 R152, R180.reuse, R80, R152 ;  /* 0x00000050b498723c */ /* 0x060fe60000081098 */
[----:B------:R-:W5:Y:S04]  /*5b910*/  LDL.LU R192, [R1+0x11e0] ;  /* 0x0011e00001c07983 */ /* 0x000f680000300800 */
[----:B------:R-:W5:Y:S01]  /*5b920*/  LDL.LU R193, [R1+0x11e4] ;  /* 0x0011e40001c17983 */ /* 0x000f620000300800 */
[C---:B---3--:R-:W-:Y:S03]  /*5b930*/  HMMA.1688.F32.TF32 R228, R180.reuse, R84, R228 ;  /* 0x00000054b4e4723c */ /* 0x048fe600000810e4 */
[----:B------:R-:W5:Y:S04]  /*5b940*/  LDL.LU R194, [R1+0x11e8] ;  /* 0x0011e80001c27983 */ /* 0x000f680000300800 */
[----:B------:R-:W5:Y:S08]  /*5b950*/  LDL.LU R195, [R1+0x11ec] ;  /* 0x0011ec0001c37983 */ /* 0x000f700000300800 */
[----:B------:R-:W-:Y:S04]  /*5b960*/  STL [R1+0x454c], R152 ;  /* 0x00454c9801007387 */ /* 0x000fe80000100800 */
[----:B------:R-:W-:Y:S04]  /*5b970*/  STL [R1+0x4548], R153 ;  /* 0x0045489901007387 */ /* 0x000fe80000100800 */
[----:B------:R-:W-:Y:S04]  /*5b980*/  STL [R1+0x4544], R154 ;  /* 0x0045449a01007387 */ /* 0x000fe80000100800 */
[----:B------:R-:W-:Y:S04]  /*5b990*/  STL [R1+0x4510], R155 ;  /* 0x0045109b01007387 */ /* 0x000fe80000100800 */
[----:B------:R-:W3:Y:S04]  /*5b9a0*/  LDL.LU R196, [R1+0x11d0] ;  /* 0x0011d00001c47983 */ /* 0x000ee80000300800 */
[----:B------:R-:W3:Y:S04]  /*5b9b0*/  LDL.LU R197, [R1+0x11d4] ;  /* 0x0011d40001c57983 */ /* 0x000ee80000300800 */
[----:B------:R-:W3:Y:S04]  /*5b9c0*/  LDL.LU R198, [R1+0x11d8] ;  /* 0x0011d80001c67983 */ /* 0x000ee80000300800 */
[----:B------:R-:W3:Y:S04]  /*5b9d0*/  LDL.LU R199, [R1+0x11dc] ;  /* 0x0011dc0001c77983 */ /* 0x000ee80000300800 */
[----:B------:R-:W-:Y:S04]  /*5b9e0*/  STL [R1+0x4554], R228 ;  /* 0x004554e401007387 */ /* 0x000fe80000100800 */
[----:B------:R-:W-:Y:S04]  /*5b9f0*/  STL [R1+0x4550], R229 ;  /* 0x004550e501007387 */ /* 0x000fe80000100800 */
[----:B------:R-:W-:Y:S04]  /*5ba00*/  STL [R1+0x450c], R230 ;  /* 0x00450ce601007387 */ /* 0x000fe80000100800 */
[----:B------:R-:W-:Y:S04]  /*5ba10*/  STL [R1+0x4508], R231 ;  /* 0x004508e701007387 */ /* 0x000fe80000100800 */
[----:B-1----:R-:W3:Y:S04]  /*5ba20*/  LDL.LU R176, [R1+0x11c0] ;  /* 0x0011c00001b07983 */ /* 0x002ee80000300800 */
[----:B------:R-:W3:Y:S04]  /*5ba30*/  LDL.LU R177, [R1+0x11c4] ;  /* 0x0011c40001b17983 */ /* 0x000ee80000300800 */
[----:B------:R-:W3:Y:S04]  /*5ba40*/  LDL.LU R178, [R1+0x11c8] ;  /* 0x0011c80001b27983 */ /* 0x000ee80000300800 */
[----:B------:R-:W3:Y:S01]  /*5ba50*/  LDL.LU R179, [R1+0x11cc] ;  /* 0x0011cc0001b37983 */ /* 0x000ee20000300800 */
[C---:B------:R-:W-:Y:S08]  /*5ba60*/  HMMA.1688.F32.TF32 R200, R180.reuse, R116, R200 ;  /* 0x00000074b4c8723c */ /* 0x040ff000000810c8 */
[C---:B------:R-:W-:Y:S08]  /*5ba70*/  HMMA.1688.F32.TF32 R204, R180.reuse, R112, R204 ;  /* 0x00000070b4cc723c */ /* 0x040ff000000810cc */
[C---:B------:R-:W-:Y:S01]  /*5ba80*/  HMMA.1688.F32.TF32 R156, R180.reuse, R100, R240 ;  /* 0x00000064b49c723c */ /* 0x040fe200000810f0 */
[----:B------:R-:W-:Y:S04]  /*5ba90*/  LDS R240, [R161+0x10300] ;  /* 0x01030000a1f07984 */ /* 0x000fe80000000800 */
[----:B------:R-:W-:Y:S03]  /*5baa0*/  LDS R242, [R161+0x12300] ;  /* 0x01230000a1f27984 */ /* 0x000fe60000000800 */
[C---:B------:R-:W-:Y:S01]  /*5bab0*/  HMMA.1688.F32.TF32 R164, R180.reuse, R96, R164 ;  /* 0x00000060b4a4723c */ /* 0x040fe200000810a4 */
[----:B------:R-:W-:Y:S04]  /*5bac0*/  LDS R241, [R189+0x10300] ;  /* 0x01030000bdf17984 */ /* 0x000fe80000000800 */
[----:B------:R-:W1:Y:S03]  /*5bad0*/  LDS R243, [R189+0x12300] ;  /* 0x01230000bdf37984 */ /* 0x000e660000000800 */
[----:B--2---:R-:W-:Y:S01]  /*5bae0*/  HMMA.1688.F32.TF32 R180, R180, R108, R232 ;  /* 0x0000006cb4b4723c */ /* 0x004fe200000810e8 */
[----:B------:R-:W-:Y:S04]  /*5baf0*/  LDS R232, [R161+0x10380] ;  /* 0x01038000a1e87984 */ /* 0x000fe80000000800 */
[----:B------:R-:W-:Y:S04]  /*5bb00*/  LDS R234, [R161+0x12380] ;  /* 0x01238000a1ea7984 */ /* 0x000fe80000000800 */
[----:B------:R-:W-:Y:S04]  /*5bb10*/  LDS R233, [R189+0x10380] ;  /* 0x01038000bde97984 */ /* 0x000fe80000000800 */
[----:B------:R-:W2:Y:S10]  /*5bb20*/  LDS R235, [R189+0x12380] ;  /* 0x01238000bdeb7984 */ /* 0x000eb40000000800 */
[----:B------:R-:W-:Y:S04]  /*5bb30*/  STL [R1+0x4560], R180 ;  /* 0x004560b401007387 */ /* 0x000fe80000100800 */
[----:B------:R-:W-:Y:S04]  /*5bb40*/  STL [R1+0x455c], R181 ;  /* 0x00455cb501007387 */ /* 0x000fe80000100800 */
[----:B------:R-:W-:Y:S04]  /*5bb50*/  STL [R1+0x4558], R182 ;  /* 0x004558b601007387 */ /* 0x000fe80000100800 */
[----:B------:R-:W-:Y:S01]  /*5bb60*/  STL [R1+0x4504], R183 ;  /* 0x004504b701007387 */ /* 0x000fe20000100800 */
[C---:B----4-:R-:W-:Y:S08]  /*5bb70*/  HMMA.1688.F32.TF32 R184, R236.reuse, R68, R184 ;  /* 0x00000044ecb8723c */ /* 0x050ff000000810b8 */
[C---:B-----5:R-:W-:Y:S11]  /*5bb80*/  HMMA.1688.F32.TF32 R192, R236.reuse, R88, R192 ;  /* 0x00000058ecc0723c */ /* 0x060ff600000810c0 */
[----:B------:R-:W-:Y:S04]  /*5bb90*/  @!UPT UIADD3 URZ, URZ, URZ, URZ ;  /* 0x0000003f3f3ff290 */ /* 0x000fe8000fffe03f */
        /* <DEDUP_REMOVED lines=8> */
[C---:B---3--:R-:W-:Y:S03]  /*5bc20*/  HMMA.1688.F32.TF32 R196, R236.reuse, R216, R196 ;  /* 0x000000d8ecc4723c */ /* 0x048fe600000810c4 */
        /* <DEDUP_REMOVED lines=8> */
[C---:B------:R-:W-:Y:S03]  /*5bcb0*/  HMMA.1688.F32.TF32 R4, R236.reuse, R128, R176 ;  /* 0x00000080ec04723c */ /* 0x040fe600000810b0 */
[----:B------:R-:W-:Y:S04]  /*5bcc0*/  STL [R1+0x4590], R196 ;  /* 0x004590c401007387 */ /* 0x000fe80000100800 */
[----:B------:R-:W-:Y:S04]  /*5bcd0*/  STL [R1+0x458c], R197 ;  /* 0x00458cc501007387 */ /* 0x000fe80000100800 */
[----:B------:R-:W-:Y:S04]  /*5bce0*/  STL [R1+0x4588], R198 ;  /* 0x004588c601007387 */ /* 0x000fe80000100800 */
[----:B------:R-:W-:Y:S04]  /*5bcf0*/  STL [R1+0x4584], R199 ;  /* 0x004584c701007387 */ /* 0x000fe80000100800 */
[----:B------:R-:W5:Y:S04]  /*5bd00*/  LDL.LU R24, [R1+0x1190] ;  /* 0x0011900001187983 */ /* 0x000f680000300800 */
        /* <DEDUP_REMOVED lines=29> */
[----:B------:R-:W-:Y:S02]  /*5bee0*/  IMAD.MOV.U32 R228, RZ, RZ, R7 ;  /* 0x000000ffffe47224 */ /* 0x000fe400078e0007 */
[C---:B---3--:R-:W-:Y:S11]  /*5bef0*/  HMMA.1688.F32.TF32 R4, R236.reuse, R120, R212 ;  /* 0x00000078ec04723c */ /* 0x048ff600000810d4 */
        /* <DEDUP_REMOVED lines=9> */
[----:B------:R-:W-:Y:S01]  /*5bf90*/  MOV R192, R4 ;  /* 0x0000000400c07202 */ /* 0x000fe20000000f00 */
[----:B------:R-:W-:Y:S01]  /*5bfa0*/  IMAD.MOV.U32 R193, RZ, RZ, R5 ;  /* 0x000000ffffc17224 */ /* 0x000fe200078e0005 */
[----:B------:R-:W-:Y:S01]  /*5bfb0*/  MOV R195, R7 ;  /* 0x0000000700c37202 */ /* 0x000fe20000000f00 */
        /* <DEDUP_REMOVED lines=12> */
[----:B------:R-:W-:Y:S01]  /*5c080*/  MOV R152, R5 ;  /* 0x0000000500987202 */ /* 0x000fe20000000f00 */
[----:B------:R-:W-:Y:S02]  /*5c090*/  IMAD.MOV.U32 R153, RZ, RZ, R6 ;  /* 0x000000ffff997224 */ /* 0x000fe400078e0006 */
[----:B------:R-:W-:Y:S02]  /*5c0a0*/  IMAD.MOV.U32 R154, RZ, RZ, R7 ;  /* 0x000000ffff9a7224 */ /* 0x000fe400078e0007 */
[----:B------:R-:W-:Y:S01]  /*5c0b0*/  HMMA.1688.F32.TF32 R4, R236, R96, R8 ;  /* 0x00000060ec04723c */ /* 0x000fe20000081008 */
        /* <DEDUP_REMOVED lines=91> */
[----:B------:R-:W-:-:S02]  /*5c670*/  IMAD.MOV.U32 R171, RZ, RZ, R6 ;  /* 0x000000ffffab7224 */ /* 0x000fc400078e0006 */
[----:B------:R-:W-:Y:S01]  /*5c680*/  HMMA.1688.F32.TF32 R4, R236, R92, R176 ;  /* 0x0000005cec04723c */ /* 0x000fe200000810b0 */
[----:B------:R-:W5:Y:S04]  /*5c690*/  LDL.LU R176, [R1+0x790] ;  /* 0x0007900001b07983 */ /* 0x000f680000300800 */
[----:B------:R-:W5:Y:S04]  /*5c6a0*/  LDL.LU R177, [R1+0x794] ;  /* 0x0007940001b17983 */ /* 0x000f680000300800 */
[----:B------:R-:W5:Y:S04]  /*5c6b0*/  LDL.LU R178, [R1+0x798] ;  /* 0x0007980001b27983 */ /* 0x000f680000300800 */
[----:B------:R-:W5:Y:S11]  /*5c6c0*/  LDL.LU R179, [R1+0x79c] ;  /* 0x00079c0001b37983 */ /* 0x000f760000300800 */
[----:B------:R-:W-:Y:S01]  /*5c6d0*/  IMAD.MOV.U32 R173, RZ, RZ, R4 ;  /* 0x000000ffffad7224 */ /* 0x000fe200078e0004 */
[----:B------:R-:W-:Y:S01]  /*5c6e0*/  MOV R175, R6 ;  /* 0x0000000600af7202 */ /* 0x000fe20000000f00 */
[----:B------:R-:W-:-:S02]  /*5c6f0*/  IMAD.MOV.U32 R174, RZ, RZ, R5 ;  /* 0x000000ffffae7224 */ /* 0x000fc400078e0005 */
[----:B------:R-:W-:Y:S02]  /*5c700*/  IMAD.MOV.U32 R168, RZ, RZ, R7 ;  /* 0x000000ffffa87224 */ /* 0x000fe400078e0007 */
[----:B----4-:R-:W-:Y:S01]  /*5c710*/  HMMA.1688.F32.TF32 R4, R236, R72, R12 ;  /* 0x00000048ec04723c */ /* 0x010fe2000008100c */
[----:B------:R-:W4:Y:S04]  /*5c720*/  LDL.LU R12, [R1+0xc00] ;  /* 0x000c0000010c7983 */ /* 0x000f280000300800 */
[----:B------:R-:W4:Y:S04]  /*5c730*/  LDL.LU R13, [R1+0xc04] ;  /* 0x000c0400010d7983 */ /* 0x000f280000300800 */
[----:B------:R-:W4:Y:S04]  /*5c740*/  LDL.LU R14, [R1+0xc08] ;  /* 0x000c0800010e7983 */ /* 0x000f280000300800 */
[----:B------:R-:W4:Y:S11]  /*5c750*/  LDL.LU R15, [R1+0xc0c] ;  /* 0x000c0c00010f7983 */ /* 0x000f360000300800 */
[----:B------:R-:W-:Y:S01]  /*5c760*/  IMAD.MOV.U32 R148, RZ, RZ, R4 ;  /* 0x000000ffff947224 */ /* 0x000fe200078e0004 */
[----:B------:R-:W-:Y:S01]  /*5c770*/  MOV R149, R5 ;  /* 0x0000000500957202 */ /* 0x000fe20000000f00 */
[----:B------:R-:W-:-:S02]  /*5c780*/  IMAD.MOV.U32 R150, RZ, RZ, R6 ;  /* 0x000000ffff967224 */ /* 0x000fc400078e0006 */
[----:B------:R-:W-:Y:S02]  /*5c790*/  IMAD.MOV.U32 R172, RZ, RZ, R7 ;  /* 0x000000ffffac7224 */ /* 0x000fe400078e0007 */
        /* <DEDUP_REMOVED lines=8> */
[C---:B-----5:R-:W-:Y:S08]  /*5c820*/  HMMA.1688.F32.TF32 R140, R236.reuse, R84, R224 ;  /* 0x00000054ec8c723c */ /* 0x060ff000000810e0 */
[----:B------:R-:W-:Y:S01]  /*5c830*/  HMMA.1688.F32.TF32 R136, R236, R108, R220 ;  /* 0x0000006cec88723c */ /* 0x000fe200000810dc */
[----:B------:R-:W-:Y:S04]  /*5c840*/  LDS R236, [R161+0x10400] ;  /* 0x01040000a1ec7984 */ /* 0x000fe80000000800 */
[----:B------:R-:W-:Y:S04]  /*5c850*/  LDS R238, [R161+0x12400] ;  /* 0x01240000a1ee7984 */ /* 0x000fe80000000800 */
[----:B------:R-:W-:Y:S04]  /*5c860*/  STL.64 [R1+0x3c0], R4 ;  /* 0x0003c00401007387 */ /* 0x000fe80000100a00 */
[----:B------:R2:W-:Y:S01]  /*5c870*/  STL.64 [R1+0x3c8], R6 ;  /* 0x0003c80601007387 */ /* 0x0005e20000100a00 */
[C---:B-1----:R-:W-:Y:S03]  /*5c880*/  HMMA.1688.F32.TF32 R64, R240.reuse, R88, R64 ;  /* 0x00000058f040723c */ /* 0x042fe60000081040 */
[----:B------:R-:W-:Y:S04]  /*5c890*/  LDS R237, [R189+0x10400] ;  /* 0x01040000bded7984 */ /* 0x000fe80000000800 */
[----:B------:R-:W1:Y:S01]  /*5c8a0*/  LDS R239, [R189+0x12400] ;  /* 0x01240000bdef7984 */ /* 0x000e620000000800 */
[C---:B--2---:R-:W-:Y:S03]  /*5c8b0*/  HMMA.1688.F32.TF32 R4, R240.reuse, R68, R104 ;  /* 0x00000044f004723c */ /* 0x044fe60000081068 */
[----:B------:R-:W-:Y:S04]  /*5c8c0*/  STL.64 [R1+0x3e0], R140 ;  /* 0x0003e08c01007387 */ /* 0x000fe80000100a00 */
[----:B------:R-:W-:Y:S04]  /*5c8d0*/  STL.64 [R1+0x3e8], R142 ;  /* 0x0003e88e01007387 */ /* 0x000fe80000100a00 */
[----:B------:R-:W-:Y:S01]  /*5c8e0*/  STL.64 [R1+0x3d0], R136 ;  /* 0x0003d08801007387 */ /* 0x000fe20000100a00 */
[C---:B------:R-:W-:Y:S03]  /*5c8f0*/  HMMA.1688.F32.TF32 R60, R240.reuse, R216, R60 ;  /* 0x000000d8f03c723c */ /* 0x040fe6000008103c */
[----:B------:R-:W-:Y:S08]  /*5c900*/  STL.64 [R1+0x3d8], R138 ;  /* 0x0003d88a01007387 */ /* 0x000ff00000100a00 */
[----:B------:R-:W-:Y:S04]  /*5c910*/  STL.64 [R1+0x3f0], R4 ;  /* 0x0003f00401007387 */ /* 0x000fe80000100a00 */
[----:B------:R2:W-:Y:S02]  /*5c920*/  STL.64 [R1+0x3f8], R6 ;  /* 0x0003f80601007387 */ /* 0x0005e40000100a00 */
[C---:B--2---:R-:W-:Y:S02]  /*5c930*/  HMMA.1688.F32.TF32 R4, R240.reuse, R128, R56 ;  /* 0x00000080f004723c */ /* 0x044fe40000081038 */
        /* <DEDUP_REMOVED lines=8> */
[C---:B--2---:R-:W-:Y:S02]  /*5c9c0*/  HMMA.1688.F32.TF32 R4, R240.reuse, R116, R52 ;  /* 0x00000074f004723c */ /* 0x044fe40000081034 */
[----:B------:R-:W-:Y:S04]  /*5c9d0*/  STL.64 [R1+0x430], R36 ;  /* 0x0004302401007387 */ /* 0x000fe80000100a00 */
[----:B------:R2:W-:Y:S04]  /*5c9e0*/  STL.64 [R1+0x438], R38 ;  /* 0x0004382601007387 */ /* 0x0005e80000100a00 */
[----:B------:R-:W-:Y:S04]  /*5c9f0*/  STL.64 [R1+0x440], R32 ;  /* 0x0004402001007387 */ /* 0x000fe80000100a00 */
[----:B------:R3:W-:Y:S01]  /*5ca00*/  STL.64 [R1+0x448], R34 ;  /* 0x0004482201007387 */ /* 0x0007e20000100a00 */
[C---:B--2---:R-:W-:Y:S08]  /*5ca10*/  HMMA.1688.F32.TF32 R36, R240.reuse, R112, R48 ;  /* 0x00000070f024723c */ /* 0x044ff00000081030 */
[----:B------:R-:W-:Y:S01]  /*5ca20*/  STL.64 [R1+0x450], R4 ;  /* 0x0004500401007387 */ /* 0x000fe20000100a00 */
[C---:B---3--:R-:W-:Y:S03]  /*5ca30*/  HMMA.1688.F32.TF32 R32, R240.reuse, R100, R44 ;  /* 0x00000064f020723c */ /* 0x048fe6000008102c */
[----:B------:R2:W-:Y:S05]  /*5ca40*/  STL.64 [R1+0x458], R6 ;  /* 0x0004580601007387 */ /* 0x0005ea0000100a00 */
[C---:B--2---:R-:W-:Y:S06]  /*5ca50*/  HMMA.1688.F32.TF32 R4, R240.reuse, R96, R40 ;  /* 0x00000060f004723c */ /* 0x044fec0000081028 */
[----:B------:R-:W-:Y:S04]  /*5ca60*/  STL.64 [R1+0x460], R36 ;  /* 0x0004602401007387 */ /* 0x000fe80000100a00 */
[----:B------:R2:W-:Y:S05]  /*5ca70*/  STL.64 [R1+0x468], R38 ;  /* 0x0004682601007387 */ /* 0x0005ea0000100a00 */
[----:B------:R-:W-:Y:S04]  /*5ca80*/  STL.64 [R1+0x470], R32 ;  /* 0x0004702001007387 */ /* 0x000fe80000100a00 */
[----:B------:R3:W-:Y:S01]  /*5ca90*/  STL.64 [R1+0x478], R34 ;  /* 0x0004782201007387 */ /* 0x0007e20000100a00 */
[C---:B--2---:R-:W-:Y:S03]  /*5caa0*/  HMMA.1688.F32.TF32 R36, R240.reuse, R92, R132 ;  /* 0x0000005cf024723c */ /* 0x044fe60000081084 */
[----:B------:R-:W-:Y:S05]  /*5cab0*/  STL.64 [R1+0x4f0], R4 ;  /* 0x0004f00401007387 */ /* 0x000fea0000100a00 */
[C---:B---3--:R-:W-:Y:S01]  /*5cac0*/  HMMA.1688.F32.TF32 R32, R240.reuse, R72, R208 ;  /* 0x00000048f020723c */ /* 0x048fe200000810d0 */
[----:B------:R2:W-:Y:S07]  /*5cad0*/  STL.64 [R1+0x4f8], R6 ;  /* 0x0004f80601007387 */ /* 0x0005ee0000100a00 */
[C---:B--2---:R-:W-:Y:S07]  /*5cae0*/  HMMA.1688.F32.TF32 R4, R240.reuse, R76, R28 ;  /* 0x0000004cf004723c */ /* 0x044fee000008101c */
[----:B------:R-:W-:Y:S04]  /*5caf0*/  STL.64 [R1+0x4e0], R36 ;  /* 0x0004e02401007387 */ /* 0x000fe80000100a00 */
[----:B------:R-:W-:Y:S01]  /*5cb00*/  STL.64 [R1+0x4e8], R38 ;  /* 0x0004e82601007387 */ /* 0x000fe20000100a00 */
[C---:B------:R-:W-:Y:S03]  /*5cb10*/  HMMA.1688.F32.TF32 R28, R240.reuse, R80, R212 ;  /* 0x00000050f01c723c */ /* 0x040fe600000810d4 */
[----:B------:R-:W-:Y:S04]  /*5cb20*/  STL.64 [R1+0x4d0], R32 ;  /* 0x0004d02001007387 */ /* 0x000fe80000100a00 */
[----:B------:R-:W-:Y:S01]  /*5cb30*/  STL.64 [R1+0x4d8], R34 ;  /* 0x0004d82201007387 */ /* 0x000fe20000100a00 */
[C---:B------:R-:W-:Y:S03]  /*5cb40*/  HMMA.1688.F32.TF32 R24, R240.reuse, R84, R24 ;  /* 0x00000054f018723c */ /* 0x040fe60000081018 */
[----:B------:R-:W-:Y:S04]  /*5cb50*/  STL.64 [R1+0x4c0], R4 ;  /* 0x0004c00401007387 */ /* 0x000fe80000100a00 */
[----:B------:R2:W-:Y:S02]  /*5cb60*/  STL.64 [R1+0x4c8], R6 ;  /* 0x0004c80601007387 */ /* 0x0005e40000100a00 */
[----:B--2---:R-:W-:Y:S06]  /*5cb70*/  HMMA.1688.F32.TF32 R4, R240, R108, R20 ;  /* 0x0000006cf004723c */ /* 0x004fec0000081014 */
        /* <DEDUP_REMOVED lines=11> */
[----:B------:R-:W3:Y:S01]  /*5cc30*/  LDS R243, [R189+0x12480] ;  /* 0x01248000bdf37984 */ /* 0x000ee20000000800 */
[C---:B--2---:R-:W-:Y:S03]  /*5cc40*/  HMMA.1688.F32.TF32 R4, R232.reuse, R216, R176 ;  /* 0x000000d8e804723c */ /* 0x044fe600000810b0 */
[----:B------:R-:W-:Y:S04]  /*5cc50*/  STL.64 [R1+0x5f0], R16 ;  /* 0x0005f01001007387 */ /* 0x000fe80000100a00 */
[----:B------:R-:W-:Y:S04]  /*5cc60*/  STL.64 [R1+0x5f8], R18 ;  /* 0x0005f81201007387 */ /* 0x000fe80000100a00 */
[----:B------:R-:W-:Y:S04]  /*5cc70*/  STL.64 [R1+0x5e0], R8 ;  /* 0x0005e00801007387 */ /* 0x000fe80000100a00 */
[----:B------:R-:W-:Y:S08]  /*5cc80*/  STL.64 [R1+0x5e8], R10 ;  /* 0x0005e80a01007387 */ /* 0x000ff00000100a00 */
[----:B------:R-:W-:Y:S04]  /*5cc90*/  STL.64 [R1+0x5d0], R4 ;  /* 0x0005d00401007387 */ /* 0x000fe80000100a00 */
[----:B------:R4:W-:Y:S04]  /*5cca0*/  STL.64 [R1+0x5d8], R6 ;  /* 0x0005d80601007387 */ /* 0x0009e80000100a00 */
[----:B------:R-:W2:Y:S01]  /*5ccb0*/  LDL.LU R176, [R1+0x1020] ;  /* 0x0010200001b07983 */ /* 0x000ea20000300800 */
[C---:B----4-:R-:W-:Y:S11]  /*5ccc0*/  HMMA.1688.F32.TF32 R4, R232.reuse, R128, R12 ;  /* 0x00000080e804723c */ /* 0x050ff6000008100c */
[----:B------:R-:W-:Y:S11]  /*5ccd0*/  @!UPT UIADD3 URZ, URZ, URZ, URZ ;  /* 0x0000003f3f3ff290 */ /* 0x000ff6000fffe03f */
[----:B------:R-:W-:Y:S01]  /*5cce0*/  @!UPT UIADD3 URZ, URZ, URZ, URZ ;  /* 0x0000003f3f3ff290 */ /* 0x000fe2000fffe03f */
[----:B------:R-:W-:Y:S04]  /*5ccf0*/  STL.64 [R1+0x5c0], R4 ;  /* 0x0005c00401007387 */ /* 0x000fe80000100a00 */
        /* <DEDUP_REMOVED lines=86> */
[C---:B----4-:R-:W-:Y:S11]  /*5d260*/  HMMA.1688.F32.TF32 R4, R232.reuse, R120, R220 ;  /* 0x00000078e804723c */ /* 0x050ff600000810dc */
[----:B------:R-:W-:Y:S04]  /*5d270*/  @!UPT UIADD3 URZ, URZ, URZ, URZ ;  /* 0x0000003f3f3ff290 */ /* 0x000fe8000fffe03f */
[----:B------:R-:W-:Y:S01]  /*5d280*/  STL.64 [R1+0x5b0], R136 ;  /* 0x0005b08801007387 */ /* 0x000fe20000100a00 */
[C---:B------:R-:W-:Y:S03]  /*5d290*/  HMMA.1688.F32.TF32 R104, R232.reuse, R116, R104 ;  /* 0x00000074e868723c */ /* 0x040fe60000081068 */
[----:B------:R-:W-:Y:S04]  /*5d2a0*/  STL.64 [R1+0x5b8], R138 ;  /* 0x0005b88a01007387 */ /* 0x000fe80000100a00 */
[----:B------:R-:W-:Y:S04]  /*5d2b0*/  STL.64 [R1+0x5a0], R4 ;  /* 0x0005a00401007387 */ /* 0x000fe80000100a00 */
[----:B------:R2:W-:Y:S02]  /*5d2c0*/  STL.64 [R1+0x5a8], R6 ;  /* 0x0005a80601007387 */ /* 0x0005e40000100a00 */
[C---:B--2---:R-:W-:Y:S10]  /*5d2d0*/  HMMA.1688.F32.TF32 R4, R232.reuse, R100, R60 ;  /* 0x00000064e804723c */ /* 0x044ff4000008103c */
[----:B------:R-:W-:Y:S04]  /*5d2e0*/  STL.64 [R1+0x590], R104 ;  /* 0x0005906801007387 */ /* 0x000fe80000100a00 */
[----:B------:R-:W-:Y:S04]  /*5d2f0*/  STL.64 [R1+0x598], R106 ;  /* 0x0005986a01007387 */ /* 0x000fe80000100a00 */
[----:B------:R-:W-:Y:S04]  /*5d300*/  STL.64 [R1+0x580], R64 ;  /* 0x0005804001007387 */ /* 0x000fe80000100a00 */
[----:B------:R-:W-:Y:S04]  /*5d310*/  STL.64 [R1+0x588], R66 ;  /* 0x0005884201007387 */ /* 0x000fe80000100a00 */
[----:B------:R-:W-:Y:S04]  /*5d320*/  STL.64 [R1+0x570], R4 ;  /* 0x0005700401007387 */ /* 0x000fe80000100a00 */
[----:B------:R5:W-:Y:S02]  /*5d330*/  STL.64 [R1+0x578], R6 ;  /* 0x0005780601007387 */ /* 0x000be40000100a00 */
[C---:B-----5:R-:W-:Y:S08]  /*5d340*/  HMMA.1688.F32.TF32 R4, R232.reuse, R96, R56 ;  /* 0x00000060e804723c */ /* 0x060ff00000081038 */
[C---:B------:R-:W-:Y:S08]  /*5d350*/  HMMA.1688.F32.TF32 R36, R232.reuse, R92, R36 ;  /* 0x0000005ce824723c */ /* 0x040ff00000081024 */
        /* <DEDUP_REMOVED lines=12> */
[----:B--2---:R-:W-:Y:S06]  /*5d420*/  HMMA.1688.F32.TF32 R4, R232, R108, R40 ;  /* 0x0000006ce804723c */ /* 0x004fec0000081028 */
[----:B------:R-:W-:Y:S04]  /*5d430*/  STL.64 [R1+0x520], R36 ;  /* 0x0005202401007387 */ /* 0x000fe80000100a00 */
[----:B------:R-:W-:Y:S05]  /*5d440*/  STL.64 [R1+0x528], R38 ;  /* 0x0005282601007387 */ /* 0x000fea0000100a00 */
[----:B------:R-:W-:Y:S04]  /*5d450*/  STL.64 [R1+0x510], R32 ;  /* 0x0005102001007387 */ /* 0x000fe80000100a00 */
[----:B------:R-:W-:Y:S01]  /*5d460*/  STL.64 [R1+0x518], R34 ;  /* 0x0005182201007387 */ /* 0x000fe20000100a00 */
[C---:B-1----:R-:W-:Y:S01]  /*5d470*/  HMMA.1688.F32.TF32 R28, R236.reuse, R216, R28 ;  /* 0x000000d8ec1c723c */ /* 0x042fe2000008101c */
[----:B------:R-:W-:Y:S01]  /*5d480*/  IMAD.MOV.U32 R12, RZ, RZ, R252 ;  /* 0x000000ffff0c7224 */ /* 0x000fe200078e00fc */
[----:B------:R-:W-:Y:S01]  /*5d490*/  MOV R14, R190 ;  /* 0x000000be000e7202 */ /* 0x000fe20000000f00 */
[----:B------:R-:W-:Y:S01]  /*5d4a0*/  IMAD.MOV.U32 R13, RZ, RZ, R191 ;  /* 0x000000ffff0d7224 */ /* 0x000fe200078e00bf */
[----:B------:R-:W-:Y:S04]  /*5d4b0*/  LDS R232, [R161+0x10500] ;  /* 0x01050000a1e87984 */ /* 0x000fe80000000800 */
[C---:B------:R-:W-:Y:S01]  /*5d4c0*/  HMMA.1688.F32.TF32 R24, R236.reuse, R124, R24 ;  /* 0x0000007cec18723c */ /* 0x040fe20000081018 */
[----:B------:R-:W-:Y:S04]  /*5d4d0*/  STL.64 [R1+0x490], R4 ;  /* 0x0004900401007387 */ /* 0x000fe80000100a00 */
[----:B------:R1:W-:Y:S03]  /*5d4e0*/  STL.64 [R1+0x498], R6 ;  /* 0x0004980601007387 */ /* 0x0003e60000100a00 */
[C---:B------:R-:W-:Y:S01]  /*5d4f0*/  HMMA.1688.F32.TF32 R20, R236.reuse, R120, R20 ;  /* 0x00000078ec14723c */ /* 0x040fe20000081014 */
[----:B------:R-:W-:Y:S01]  /*5d500*/  IMAD.MOV.U32 R15, RZ, RZ, R163 ;  /* 0x000000ffff0f7224 */ /* 0x000fe200078e00a3 */
[----:B------:R-:W-:Y:S04]  /*5d510*/  LDS R234, [R161+0x12500] ;  /* 0x01250000a1ea7984 */ /* 0x000fe80000000800 */
[----:B------:R-:W-:Y:S02]  /*5d520*/  LDS R233, [R189+0x10500] ;  /* 0x01050000bde97984 */ /* 0x000fe40000000800 */
[C---:B-1----:R-:W-:Y:S02]  /*5d530*/  HMMA.1688.F32.TF32 R4, R236.reuse, R68, R132 ;  /* 0x00000044ec04723c */ /* 0x042fe40000081084 */
[----:B------:R-:W1:Y:S06]  /*5d540*/  LDS R235, [R189+0x12500] ;  /* 0x01250000bdeb7984 */ /* 0x000e6c0000000800 */
[C---:B------:R-:W-:Y:S11]  /*5d550*/  HMMA.1688.F32.TF32 R32, R236.reuse, R88, R208 ;  /* 0x00000058ec20723c */ /* 0x040ff600000810d0 */
[----:B------:R-:W-:Y:S04]  /*5d560*/  @!UPT UIADD3 URZ, URZ, URZ, URZ ;  /* 0x0000003f3f3ff290 */ /* 0x000fe8000fffe03f */
[----:B------:R-:W-:Y:S04]  /*5d570*/  STL.64 [R1+0x500], R4 ;  /* 0x0005000401007387 */ /* 0x000fe80000100a00 */
[----:B------:R2:W-:Y:S02]  /*5d580*/  STL.64 [R1+0x508], R6 ;  /* 0x0005080601007387 */ /* 0x0005e40000100a00 */
[C---:B--2---:R-:W-:Y:S02]  /*5d590*/  HMMA.1688.F32.TF32 R4, R236.reuse, R128, R212 ;  /* 0x00000080ec04723c */ /* 0x044fe400000810d4 */
[----:B------:R-:W-:Y:S04]  /*5d5a0*/  STL.64 [R1+0x600], R32 ;  /* 0x0006002001007387 */ /* 0x000fe80000100a00 */
[----:B------:R-:W-:Y:S04]  /*5d5b0*/  STL.64 [R1+0x608], R34 ;  /* 0x0006082201007387 */ /* 0x000fe80000100a00 */
[----:B------:R-:W-:Y:S04]  /*5d5c0*/  STL.64 [R1+0x620], R28 ;  /* 0x0006201c01007387 */ /* 0x000fe80000100a00 */
[----:B------:R-:W-:Y:S09]  /*5d5d0*/  STL.64 [R1+0x628], R30 ;  /* 0x0006281e01007387 */ /* 0x000ff20000100a00 */
[----:B------:R-:W-:Y:S04]  /*5d5e0*/  STL.64 [R1+0x640], R4 ;  /* 0x0006400401007387 */ /* 0x000fe80000100a00 */
[----:B------:R2:W-:Y:S02]  /*5d5f0*/  STL.64 [R1+0x648], R6 ;  /* 0x0006480601007387 */ /* 0x0005e40000100a00 */
[C---:B--2---:R-:W-:Y:S08]  /*5d600*/  HMMA.1688.F32.TF32 R4, R236.reuse, R116, R16 ;  /* 0x00000074ec04723c */ /* 0x044ff00000081010 */
        /* <DEDUP_REMOVED lines=8> */
[----:B------:R2:W-:Y:S04]  /*5d690*/  STL.64 [R1+0x680], R16 ;  /* 0x0006801001007387 */ /* 0x0005e80000100a00 */
[----:B------:R3:W-:Y:S04]  /*5d6a0*/  STL.64 [R1+0x688], R18 ;  /* 0x0006881201007387 */ /* 0x0007e80000100a00 */
[----:B------:R4:W-:Y:S04]  /*5d6b0*/  STL.64 [R1+0x690], R8 ;  /* 0x0006900801007387 */ /* 0x0009e80000100a00 */
[----:B------:R5:W-:Y:S04]  /*5d6c0*/  STL.64 [R1+0x698], R10 ;  /* 0x0006980a01007387 */ /* 0x000be80000100a00 */
        /* <DEDUP_REMOVED lines=89> */
[----:B------:R-:W1:Y:S04]  /*5dc60*/  LDL.LU R12, [R1+0x830] ;  /* 0x00083000010c7983 */ /* 0x000e680000300800 */
[----:B------:R-:W1:Y:S04]  /*5dc70*/  LDL.LU R13, [R1+0x834] ;  /* 0x00083400010d7983 */ /* 0x000e680000300800 */
[----:B------:R-:W1:Y:S04]  /*5dc80*/  LDL.LU R14, [R1+0x838] ;  /* 0x00083800010e7983 */ /* 0x000e680000300800 */
[----:B------:R-:W1:Y:S09]  /*5dc90*/  LDL.LU R15, [R1+0x83c] ;  /* 0x00083c00010f7983 */ /* 0x000e720000300800 */
[----:B------:R-:W-:Y:S01]  /*5dca0*/  IMAD.MOV.U32 R252, RZ, RZ, R4 ;  /* 0x000000fffffc7224 */ /* 0x000fe200078e0004 */
[----:B------:R-:W-:Y:S01]  /*5dcb0*/  MOV R191, R5 ;  /* 0x0000000500bf7202 */ /* 0x000fe20000000f00 */
[----:B------:R-:W-:-:S02]  /*5dcc0*/  IMAD.MOV.U32 R190, RZ, RZ, R6 ;  /* 0x000000ffffbe7224 */ /* 0x000fc400078e0006 */
[----:B------:R-:W-:Y:S01]  /*5dcd0*/  IMAD.MOV.U32 R163, RZ, RZ, R7 ;  /* 0x000000ffffa37224 */ /* 0x000fe200078e0007 */
[C---:B--2---:R-:W-:Y:S08]  /*5dce0*/  HMMA.1688.F32.TF32 R60, R236.reuse, R108, R60 ;  /* 0x0000006cec3c723c */ /* 0x044ff0000008103c */
[C---:B---3--:R-:W-:Y:S08]  /*5dcf0*/  HMMA.1688.F32.TF32 R4, R236.reuse, R72, R224 ;  /* 0x00000048ec04723c */ /* 0x048ff000000810e0 */
[C---:B----4-:R-:W-:Y:S08]  /*5dd00*/  HMMA.1688.F32.TF32 R140, R236.reuse, R92, R136 ;  /* 0x0000005cec8c723c */ /* 0x050ff00000081088 */
[C---:B------:R-:W-:Y:S08]  /*5dd10*/  HMMA.1688.F32.TF32 R104, R236.reuse, R80, R104 ;  /* 0x00000050ec68723c */ /* 0x040ff00000081068 */
[C---:B-----5:R-:W-:Y:S07]  /*5dd20*/  HMMA.1688.F32.TF32 R136, R236.reuse, R76, R220 ;  /* 0x0000004cec88723c */ /* 0x060fee00000810dc */
[----:B------:R-:W-:Y:S04]  /*5dd30*/  STL.64 [R1+0x6b0], R140 ;  /* 0x0006b08c01007387 */ /* 0x000fe80000100a00 */
[----:B------:R-:W-:Y:S04]  /*5dd40*/  STL.64 [R1+0x6b8], R142 ;  /* 0x0006b88e01007387 */ /* 0x000fe80000100a00 */
[----:B------:R-:W-:Y:S04]  /*5dd50*/  STL.64 [R1+0x6c0], R4 ;  /* 0x0006c00401007387 */ /* 0x000fe80000100a00 */
[----:B------:R2:W-:Y:S02]  /*5dd60*/  STL.64 [R1+0x6c8], R6 ;  /* 0x0006c80601007387 */ /* 0x0005e40000100a00 */
[----:B--2---:R-:W-:Y:S02]  /*5dd70*/  HMMA.1688.F32.TF32 R4, R236, R84, R64 ;  /* 0x00000054ec04723c */ /* 0x004fe40000081040 */
[----:B------:R-:W-:Y:S04]  /*5dd80*/  STL.64 [R1+0x6d0], R136 ;  /* 0x0006d08801007387 */ /* 0x000fe80000100a00 */
[----:B------:R-:W-:Y:S04]  /*5dd90*/  STL.64 [R1+0x6d8], R138 ;  /* 0x0006d88a01007387 */ /* 0x000fe80000100a00 */
[----:B------:R-:W-:Y:S01]  /*5dda0*/  STL.64 [R1+0x6e0], R104 ;  /* 0x0006e06801007387 */ /* 0x000fe20000100a00 */
[C---:B------:R-:W-:Y:S03]  /*5ddb0*/  HMMA.1688.F32.TF32 R56, R240.reuse, R68, R56 ;  /* 0x00000044f038723c */ /* 0x040fe60000081038 */
[----:B------:R-:W-:Y:S04]  /*5ddc0*/  STL.64 [R1+0x6e8], R106 ;  /* 0x0006e86a01007387 */ /* 0x000fe80000100a00 */
[----:B------:R-:W-:Y:S01]  /*5ddd0*/  LDS R236, [R161+0x10600] ;  /* 0x01060000a1ec7984 */ /* 0x000fe20000000800 */
[C---:B------:R-:W-:Y:S03]  /*5dde0*/  HMMA.1688.F32.TF32 R20, R240.reuse, R84, R20 ;  /* 0x00000054f014723c */ /* 0x040fe60000081014 */
[----:B------:R-:W-:Y:S04]  /*5ddf0*/  LDS R238, [R161+0x12600] ;  /* 0x01260000a1ee7984 */ /* 0x000fe80000000800 */
[----:B------:R-:W-:Y:S04]  /*5de00*/  STL.64 [R1+0x700], R4 ;  /* 0x0007000401007387 */ /* 0x000fe80000100a00 */
[----:B------:R2:W-:Y:S01]  /*5de10*/  STL.64 [R1+0x708], R6 ;  /* 0x0007080601007387 */ /* 0x0005e20000100a00 */
[C---:B------:R-:W-:Y:S03]  /*5de20*/  HMMA.1688.F32.TF32 R16, R240.reuse, R108, R16 ;  /* 0x0000006cf010723c */ /* 0x040fe60000081010 */
[----:B------:R-:W-:Y:S04]  /*5de30*/  LDS R237, [R189+0x10600] ;  /* 0x01060000bded7984 */ /* 0x000fe80000000800 */
[----:B------:R-:W-:Y:S01]  /*5de40*/  LDS R239, [R189+0x12600] ;  /* 0x01260000bdef7984 */ /* 0x000fe20000000800 */
[C---:B--2---:R-:W-:Y:S03]  /*5de50*/  HMMA.1688.F32.TF32 R4, R240.reuse, R88, R36 ;  /* 0x00000058f004723c */ /* 0x044fe60000081024 */
[----:B------:R-:W-:Y:S04]  /*5de60*/  STL.64 [R1+0x6f0], R60 ;  /* 0x0006f03c01007387 */ /* 0x000fe80000100a00 */
[----:B------:R-:W-:Y:S01]  /*5de70*/  STL.64 [R1+0x6f8], R62 ;  /* 0x0006f83e01007387 */ /* 0x000fe20000100a00 */
[C---:B------:R-:W-:Y:S03]  /*5de80*/  HMMA.1688.F32.TF32 R36, R240.reuse, R216, R32 ;  /* 0x000000d8f024723c */ /* 0x040fe60000081020 */
[----:B------:R-:W-:Y:S04]  /*5de90*/  STL.64 [R1+0x710], R56 ;  /* 0x0007103801007387 */ /* 0x000fe80000100a00 */
[----:B------:R-:W-:Y:S01]  /*5dea0*/  STL.64 [R1+0x718], R58 ;  /* 0x0007183a01007387 */ /* 0x000fe20000100a00 */
        /* <DEDUP_REMOVED lines=26> */
[----:B------:R-:W5:Y:S01]  /*5e050*/  LDL.LU R179, [R1+0x7bc] ;  /* 0x0007bc0001b37983 */ /* 0x000f620000300800 */
[C---:B---3--:R-:W-:Y:S08]  /*5e060*/  HMMA.1688.F32.TF32 R32, R240.reuse, R100, R40 ;  /* 0x00000064f020723c */ /* 0x048ff00000081028 */
[C---:B------:R-:W-:Y:S08]  /*5e070*/  HMMA.1688.F32.TF32 R36, R240.reuse, R96, R132 ;  /* 0x00000060f024723c */ /* 0x040ff00000081084 */
[C---:B----4-:R-:W-:Y:S07]  /*5e080*/  HMMA.1688.F32.TF32 R4, R240.reuse, R92, R208 ;  /* 0x0000005cf004723c */ /* 0x050fee00000810d0 */
[----:B------:R-:W-:Y:S04]  /*5e090*/  STL.64 [R1+0x790], R32 ;  /* 0x0007902001007387 */ /* 0x000fe80000100a00 */
[----:B------:R3:W-:Y:S04]  /*5e0a0*/  STL.64 [R1+0x798], R34 ;  /* 0x0007982201007387 */ /* 0x0007e80000100a00 */
[----:B------:R-:W-:Y:S04]  /*5e0b0*/  STL.64 [R1+0x810], R36 ;  /* 0x0008102401007387 */ /* 0x000fe80000100a00 */
[----:B------:R-:W-:Y:S01]  /*5e0c0*/  STL.64 [R1+0x818], R38 ;  /* 0x0008182601007387 */ /* 0x000fe20000100a00 */
[C---:B---3--:R-:W-:Y:S03]  /*5e0d0*/  HMMA.1688.F32.TF32 R32, R240.reuse, R72, R28 ;  /* 0x00000048f020723c */ /* 0x048fe6000008101c */
[----:B------:R-:W-:Y:S04]  /*5e0e0*/  STL.64 [R1+0x800], R4 ;  /* 0x0008000401007387 */ /* 0x000fe80000100a00 */
[----:B------:R3:W-:Y:S01]  /*5e0f0*/  STL.64 [R1+0x808], R6 ;  /* 0x0008080601007387 */ /* 0x0007e20000100a00 */
[C---:B------:R-:W-:Y:S08]  /*5e100*/  HMMA.1688.F32.TF32 R28, R240.reuse, R76, R212 ;  /* 0x0000004cf01c723c */ /* 0x040ff000000810d4 */
[----:B---3--:R-:W-:Y:S01]  /*5e110*/  HMMA.1688.F32.TF32 R4, R240, R80, R24 ;  /* 0x00000050f004723c */ /* 0x008fe20000081018 */
        /* <DEDUP_REMOVED lines=8> */
[----:B------:R-:W-:Y:S04]  /*5e1a0*/  LDS R241, [R189+0x10580] ;  /* 0x01058000bdf17984 */ /* 0x000fe80000000800 */
[----:B------:R-:W3:Y:S01]  /*5e1b0*/  LDS R243, [R189+0x12580] ;  /* 0x01258000bdf37984 */ /* 0x000ee20000000800 */
[C---:B-1----:R-:W-:Y:S03]  /*5e1c0*/  HMMA.1688.F32.TF32 R4, R232.reuse, R68, R12 ;  /* 0x00000044e804723c */ /* 0x042fe6000008100c */
[----:B------:R1:W-:Y:S04]  /*5e1d0*/  STL.64 [R1+0x7c0], R20 ;  /* 0x0007c01401007387 */ /* 0x0003e80000100a00 */
[----:B------:R-:W-:Y:S04]  /*5e1e0*/  STL.64 [R1+0x7c8], R22 ;  /* 0x0007c81601007387 */ /* 0x000fe80000100a00 */
[----:B------:R-:W4:Y:S04]  /*5e1f0*/  LDL.LU R212, [R1+0x860] ;  /* 0x0008600001d47983 */ /* 0x000f280000300800 */
[----:B------:R-:W-:Y:S04]  /*5e200*/  STL.64 [R1+0x7a0], R16 ;  /* 0x0007a01001007387 */ /* 0x000fe80000100a00 */
[----:B------:R-:W-:Y:S04]  /*5e210*/  STL.64 [R1+0x7a8], R18 ;  /* 0x0007a81201007387 */ /* 0x000fe80000100a00 */
[----:B------:R-:W-:Y:S04]  /*5e220*/  STL.64 [R1+0x910], R4 ;  /* 0x0009100401007387 */ /* 0x000fe80000100a00 */
[----:B------:R5:W-:Y:S04]  /*5e230*/  STL.64 [R1+0x918], R6 ;  /* 0x0009180601007387 */ /* 0x000be80000100a00 */
[----:B------:R-:W4:Y:S04]  /*5e240*/  LDL.LU R213, [R1+0x864] ;  /* 0x0008640001d57983 */ /* 0x000f280000300800 */
[----:B------:R-:W4:Y:S04]  /*5e250*/  LDL.LU R214, [R1+0x868] ;  /* 0x0008680001d67983 */ /* 0x000f280000300800 */
[----:B------:R-:W4:Y:S04]  /*5e260*/  LDL.LU R215, [R1+0x86c] ;  /* 0x00086c0001d77983 */ /* 0x000f280000300800 */
        /* <DEDUP_REMOVED lines=16> */
[----:B-1----:R-:W4:Y:S01]  /*5e370*/  LDL.LU R20, [R1+0x840] ;  /* 0x0008400001147983 */ /* 0x002f220000300800 */
[C---:B--2---:R-:W-:Y:S08]  /*5e380*/  HMMA.1688.F32.TF32 R8, R232.reuse, R88, R8 ;  /* 0x00000058e808723c */ /* 0x044ff00000081008 */
[C---:B-----5:R-:W-:Y:S11]  /*5e390*/  HMMA.1688.F32.TF32 R4, R232.reuse, R216, R176 ;  /* 0x000000d8e804723c */ /* 0x060ff600000810b0 */
[----:B------:R-:W-:Y:S04]  /*5e3a0*/  @!UPT UIADD3 URZ, URZ, URZ, URZ ;  /* 0x0000003f3f3ff290 */ /* 0x000fe8000fffe03f */
[----:B------:R1:W-:Y:S04]  /*5e3b0*/  STL.64 [R1+0x900], R8 ;  /* 0x0009000801007387 */ /* 0x0003e80000100a00 */
[----:B------:R2:W-:Y:S04]  /*5e3c0*/  STL.64 [R1+0x908], R10 ;  /* 0x0009080a01007387 */ /* 0x0005e80000100a00 */
[----:B------:R-:W-:Y:S04]  /*5e3d0*/  STL.64 [R1+0x8f0], R4 ;  /* 0x0008f00401007387 */ /* 0x000fe80000100a00 */
[----:B------:R3:W-:Y:S04]  /*5e3e0*/  STL.64 [R1+0x8f8], R6 ;  /* 0x0008f80601007387 */ /* 0x0007e80000100a00 */
        /* <DEDUP_REMOVED lines=11> */
[----:B-1----:R-:W5:Y:S04]  /*5e4a0*/  LDL.LU R8, [R1+0xfa0] ;  /* 0x000fa00001087983 */ /* 0x002f680000300800 */
[----:B------:R-:W5:Y:S04]  /*5e4b0*/  LDL.LU R9, [R1+0xfa4] ;  /* 0x000fa40001097983 */ /* 0x000f680000300800 */
[----:B--2---:R-:W2:Y:S04]  /*5e4c0*/  LDL.LU R10, [R1+0xfa8] ;  /* 0x000fa800010a7983 */ /* 0x004ea80000300800 */
[----:B------:R-:W2:Y:S01]  /*5e4d0*/  LDL.LU R11, [R1+0xfac] ;  /* 0x000fac00010b7983 */ /* 0x000ea20000300800 */
[C---:B---3--:R-:W-:Y:S03]  /*5e4e0*/  HMMA.1688.F32.TF32 R4, R232.reuse, R128, R12 ;  /* 0x00000080e804723c */ /* 0x048fe6000008100c */
[----:B------:R-:W3:Y:S11]  /*5e4f0*/  LDL.LU R12, [R1+0xf80] ;  /* 0x000f8000010c7983 */ /* 0x000ef60000300800 */
[----:B------:R-:W-:Y:S09]  /*5e500*/  @!UPT UIADD3 URZ, URZ, URZ, URZ ;  /* 0x0000003f3f3ff290 */ /* 0x000ff2000fffe03f */
[----:B------:R-:W-:Y:S04]  /*5e510*/  STL.64 [R1+0x8e0], R4 ;  /* 0x0008e00401007387 */ /* 0x000fe80000100a00 */
[----:B------:R4:W-:Y:S02]  /*5e520*/  STL.64 [R1+0x8e8], R6 ;  /* 0x0008e80601007387 */ /* 0x0009e40000100a00 */
[C---:B----4-:R-:W-:Y:S08]  /*5e530*/  HMMA.1688.F32.TF32 R4, R232.reuse, R124, R208 ;  /* 0x0000007ce804723c */ /* 0x050ff000000810d0 */
[C---:B------:R-:W-:Y:S08]  /*5e540*/  HMMA.1688.F32.TF32 R32, R232.reuse, R120, R28 ;  /* 0x00000078e820723c */ /* 0x040ff0000008101c */
[C---:B------:R-:W-:Y:S07]  /*5e550*/  HMMA.1688.F32.TF32 R28, R232.reuse, R116, R212 ;  /* 0x00000074e81c723c */ /* 0x040fee00000810d4 */
[----:B------:R-:W-:Y:S04]  /*5e560*/  STL.64 [R1+0x8d0], R4 ;  /* 0x0008d00401007387 */ /* 0x000fe80000100a00 */
[----:B------:R1:W-:Y:S02]  /*5e570*/  STL.64 [R1+0x8d8], R6 ;  /* 0x0008d80601007387 */ /* 0x0003e40000100a00 */
[----:B-1----:R-:W-:Y:S02]  /*5e580*/  HMMA.1688.F32.TF32 R4, R232, R112, R24 ;  /* 0x00000070e804723c */ /* 0x002fe40000081018 */
[----:B------:R-:W-:Y:S01]  /*5e590*/  STL.64 [R1+0x8c0], R32 ;  /* 0x0008c02001007387 */ /* 0x000fe20000100a00 */
[----:B------:R-:W-:Y:S01]  /*5e5a0*/  MOV R13, R162 ;  /* 0x000000a2000d7202 */ /* 0x000fe20000000f00 */
[----:B------:R-:W-:-:S02]  /*5e5b0*/  IMAD.MOV.U32 R14, RZ, RZ, R2 ;  /* 0x000000ffff0e7224 */ /* 0x000fc400078e0002 */
[----:B------:R-:W-:Y:S01]  /*5e5c0*/  STL.64 [R1+0x8c8], R34 ;  /* 0x0008c82201007387 */ /* 0x000fe20000100a00 */
[----:B------:R-:W-:-:S03]  /*5e5d0*/  IMAD.MOV.U32 R15, RZ, RZ, R0 ;  /* 0x000000ffff0f7224 */ /* 0x000fc600078e0000 */
[----:B------:R-:W-:Y:S04]  /*5e5e0*/  STL.64 [R1+0x8b0], R28 ;  /* 0x0008b01c01007387 */ /* 0x000fe80000100a00 */
[----:B------:R-:W-:Y:S09]  /*5e5f0*/  STL.64 [R1+0x8b8], R30 ;  /* 0x0008b81e01007387 */ /* 0x000ff20000100a00 */
[----:B------:R5:W-:Y:S01]  /*5e600*/  STL [R1+0x8a0], R4 ;  /* 0x0008a00401007387 */ /* 0x000be20000100800 */
[----:B------:R-:W-:Y:S01]  /*5e610*/  MOV R162, R5 ;  /* 0x0000000500a27202 */ /* 0x000fe20000000f00 */
[----:B------:R-:W-:-:S02]  /*5e620*/  IMAD.MOV.U32 R2, RZ, RZ, R6 ;  /* 0x000000ffff027224 */ /* 0x000fc400078e0006 */
[----:B------:R-:W-:-:S05]  /*5e630*/  IMAD.MOV.U32 R0, RZ, RZ, R7 ;  /* 0x000000ffff007224 */ /* 0x000fca00078e0007 */
[----:B------:R-:W-:Y:S04]  /*5e640*/  STL [R1+0x44dc], R0 ;  /* 0x0044dc0001007387 */ /* 0x000fe80000100800 */
[----:B------:R-:W-:Y:S04]  /*5e650*/  STL [R1+0x44d8], R2 ;  /* 0x0044d80201007387 */ /* 0x000fe80000100800 */
[----:B------:R-:W-:Y:S01]  /*5e660*/  STL [R1+0x44d4], R162 ;  /* 0x0044d4a201007387 */ /* 0x000fe20000100800 */
[C---:B-----5:R-:W-:Y:S11]  /*5e670*/  HMMA.1688.F32.TF32 R4, R232.reuse, R100, R20 ;  /* 0x00000064e804723c */ /* 0x060ff60000081014 */
[----:B------:R-:W-:Y:S11]  /*5e680*/  @!UPT UIADD3 URZ, URZ, URZ, URZ ;  /* 0x0000003f3f3ff290 */ /* 0x000ff6000fffe03f */
[----:B------:R-:W-:Y:S01]  /*5e690*/  @!UPT UIADD3 URZ, URZ, URZ, URZ ;  /* 0x0000003f3f3ff290 */ /* 0x000fe2000fffe03f */
[----:B------:R-:W-:Y:S04]  /*5e6a0*/  STL.64 [R1+0x890], R4 ;  /* 0x0008900401007387 */ /* 0x000fe80000100a00 */
[----:B------:R1:W-:Y:S02]  /*5e6b0*/  STL.64 [R1+0x898], R6 ;  /* 0x0008980601007387 */ /* 0x0003e40000100a00 */
[C---:B-1----:R-:W-:Y:S08]  /*5e6c0*/  HMMA.1688.F32.TF32 R4, R232.reuse, R96, R16 ;  /* 0x00000060e804723c */ /* 0x042ff00000081010 */
[C---:B--2---:R-:W-:Y:S11]  /*5e6d0*/  HMMA.1688.F32.TF32 R8, R232.reuse, R92, R8 ;  /* 0x0000005ce808723c */ /* 0x044ff60000081008 */
[----:B------:R-:W-:Y:S04]  /*5e6e0*/  @!UPT UIADD3 URZ, URZ, URZ, URZ ;  /* 0x0000003f3f3ff290 */ /* 0x000fe8000fffe03f */
[----:B------:R1:W-:Y:S01]  /*5e6f0*/  STL [R1+0x880], R4 ;  /* 0x0008800401007387 */ /* 0x0003e20000100800 */
[----:B------:R-:W-:Y:S01]  /*5e700*/  MOV R0, R5 ;  /* 0x0000000500007202 */ /* 0x000fe20000000f00 */
[----:B------:R-:W-:Y:S02]  /*5e710*/  IMAD.MOV.U32 R2, RZ, RZ, R6 ;  /* 0x000000ffff027224 */ /* 0x000fe400078e0006 */
[----:B------:R-:W-:Y:S02]  /*5e720*/  IMAD.MOV.U32 R162, RZ, RZ, R7 ;  /* 0x000000ffffa27224 */ /* 0x000fe400078e0007 */
[----:B-1----:R-:W-:Y:S03]  /*5e730*/  HMMA.1688.F32.TF32 R4, R232, R72, R176 ;  /* 0x00000048e804723c */ /* 0x002fe600000810b0 */
[----:B------:R1:W-:Y:S04]  /*5e740*/  STL [R1+0x44e8], R162 ;  /* 0x0044e8a201007387 */ /* 0x0003e80000100800 */
[----:B------:R2:W-:Y:S04]  /*5e750*/  STL [R1+0x44e4], R2 ;  /* 0x0044e40201007387 */ /* 0x0005e80000100800 */
[----:B------:R4:W-:Y:S04]  /*5e760*/  STL [R1+0x44e0], R0 ;  /* 0x0044e00001007387 */ /* 0x0009e80000100800 */
[----:B------:R-:W-:Y:S04]  /*5e770*/  STL.64 [R1+0x870], R8 ;  /* 0x0008700801007387 */ /* 0x000fe80000100a00 */
[----:B------:R-:W-:Y:S04]  /*5e780*/  STL.64 [R1+0x878], R10 ;  /* 0x0008780a01007387 */ /* 0x000fe80000100a00 */
[----:B------:R3:W-:Y:S01]  /*5e790*/  STL [R1+0x860], R4 ;  /* 0x0008600401007387 */ /* 0x0007e20000100800 */
[----:B-1----:R-:W-:Y:S01]  /*5e7a0*/  MOV R162, R5 ;  /* 0x0000000500a27202 */ /* 0x002fe20000000f00 */
[----:B--2---:R-:W-:-:S02]  /*5e7b0*/  IMAD.MOV.U32 R2, RZ, RZ, R6 ;  /* 0x000000ffff027224 */ /* 0x004fc400078e0006 */
[----:B----4-:R-:W-:Y:S02]  /*5e7c0*/  IMAD.MOV.U32 R0, RZ, RZ, R7 ;  /* 0x000000ffff007224 */ /* 0x010fe400078e0007 */
[C---:B---3--:R-:W-:Y:S03]  /*5e7d0*/  HMMA.1688.F32.TF32 R4, R232.reuse, R76, R12 ;  /* 0x0000004ce804723c */ /* 0x048fe6000008100c */
[----:B------:R-:W-:Y:S04]  /*5e7e0*/  STL [R1+0x44f4], R0 ;  /* 0x0044f40001007387 */ /* 0x000fe80000100800 */
[----:B------:R-:W-:Y:S04]  /*5e7f0*/  STL [R1+0x44f0], R2 ;  /* 0x0044f00201007387 */ /* 0x000fe80000100800 */
[----:B------:R-:W-:Y:S04]  /*5e800*/  STL [R1+0x44ec], R162 ;  /* 0x0044eca201007387 */ /* 0x000fe80000100800 */
[----:B------:R-:W2:Y:S08]  /*5e810*/  LDL.LU R12, [R1+0xbe0] ;  /* 0x000be000010c7983 */ /* 0x000eb00000300800 */
[----:B------:R-:W-:Y:S04]  /*5e820*/  STL.64 [R1+0x850], R4 ;  /* 0x0008500401007387 */ /* 0x000fe80000100a00 */
[----:B------:R1:W-:Y:S04]  /*5e830*/  STL.64 [R1+0x858], R6 ;  /* 0x0008580601007387 */ /* 0x0003e80000100a00 */
        /* <DEDUP_REMOVED lines=79> */
[C---:B-1----:R-:W-:Y:S11]  /*5ed30*/  HMMA.1688.F32.TF32 R4, R232.reuse, R80, R104 ;  /* 0x00000050e804723c */ /* 0x042ff60000081068 */
[----:B------:R-:W-:Y:S11]  /*5ed40*/  @!UPT UIADD3 URZ, URZ, URZ, URZ ;  /* 0x0000003f3f3ff290 */ /* 0x000ff6000fffe03f */
[----:B------:R-:W-:Y:S01]  /*5ed50*/  @!UPT UIADD3 URZ, URZ, URZ, URZ ;  /* 0x0000003f3f3ff290 */ /* 0x000fe2000fffe03f */
[----:B------:R1:W-:Y:S01]  /*5ed60*/  STL [R1+0x840], R4 ;  /* 0x0008400401007387 */ /* 0x0003e20000100800 */
[----:B------:R-:W-:Y:S01]  /*5ed70*/  MOV R0, R5 ;  /* 0x0000000500007202 */ /* 0x000fe20000000f00 */
[----:B------:R-:W-:Y:S02]  /*5ed80*/  IMAD.MOV.U32 R2, RZ, RZ, R6 ;  /* 0x000000ffff027224 */ /* 0x000fe400078e0006 */
[----:B------:R-:W-:Y:S01]  /*5ed90*/  IMAD.MOV.U32 R162, RZ, RZ, R7 ;  /* 0x000000ffffa27224 */ /* 0x000fe200078e0007 */
[C---:B--2---:R-:W-:Y:S08]  /*5eda0*/  HMMA.1688.F32.TF32 R64, R232.reuse, R84, R64 ;  /* 0x00000054e840723c */ /* 0x044ff00000081040 */
[----:B-1----:R-:W-:Y:S01]  /*5edb0*/  HMMA.1688.F32.TF32 R4, R232, R108, R60 ;  /* 0x0000006ce804723c */ /* 0x002fe2000008103c */
[----:B------:R1:W-:Y:S04]  /*5edc0*/  STL [R1+0x4500], R162 ;  /* 0x004500a201007387 */ /* 0x0003e80000100800 */
[----:B------:R2:W-:Y:S04]  /*5edd0*/  STL [R1+0x44fc], R2 ;  /* 0x0044fc0201007387 */ /* 0x0005e80000100800 */
[----:B------:R1:W-:Y:S01]  /*5ede0*/  STL [R1+0x44f8], R0 ;  /* 0x0044f80001007387 */ /* 0x0003e20000100800 */
[C---:B------:R-:W-:Y:S03]  /*5edf0*/  HMMA.1688.F32.TF32 R28, R240.reuse, R96, R28 ;  /* 0x00000060f01c723c */ /* 0x040fe6000008101c */
[----:B------:R-:W-:Y:S04]  /*5ee00*/  LDS R232, [R161+0x10680] ;  /* 0x01068000a1e87984 */ /* 0x000fe80000000800 */
[----:B------:R-:W-:Y:S04]  /*5ee10*/  STL.64 [R1+0x830], R64 ;  /* 0x0008304001007387 */ /* 0x000fe80000100a00 */
[----:B------:R-:W-:Y:S01]  /*5ee20*/  STL.64 [R1+0x838], R66 ;  /* 0x0008384201007387 */ /* 0x000fe20000100a00 */
[----:B---3--:R-:W-:Y:S02]  /*5ee30*/  HMMA.1688.F32.TF32 R56, R240, R68, R56 ;  /* 0x00000044f038723c */ /* 0x008fe40000081038 */
[----:B-1----:R-:W-:Y:S01]  /*5ee40*/  MOV R162, R5 ;  /* 0x0000000500a27202 */ /* 0x002fe20000000f00 */
[----:B--2---:R-:W-:Y:S01]  /*5ee50*/  IMAD.MOV.U32 R2, RZ, RZ, R6 ;  /* 0x000000ffff027224 */ /* 0x004fe200078e0006 */
[----:B------:R1:W-:Y:S01]  /*5ee60*/  STL [R1+0x7b0], R4 ;  /* 0x0007b00401007387 */ /* 0x0003e20000100800 */
[----:B------:R-:W-:-:S03]  /*5ee70*/  IMAD.MOV.U32 R0, RZ, RZ, R7 ;  /* 0x000000ffff007224 */ /* 0x000fc600078e0007 */
[----:B------:R-:W-:Y:S01]  /*5ee80*/  LDS R234, [R161+0x12680] ;  /* 0x01268000a1ea7984 */ /* 0x000fe20000000800 */
[C---:B------:R-:W-:Y:S03]  /*5ee90*/  HMMA.1688.F32.TF32 R24, R240.reuse, R72, R24 ;  /* 0x00000048f018723c */ /* 0x040fe60000081018 */
[----:B------:R-:W-:Y:S04]  /*5eea0*/  LDS R233, [R189+0x10680] ;  /* 0x01068000bde97984 */ /* 0x000fe80000000800 */
[----:B------:R-:W2:Y:S01]  /*5eeb0*/  LDS R235, [R189+0x12680] ;  /* 0x01268000bdeb7984 */ /* 0x000ea20000000800 */
[C---:B-1----:R-:W-:Y:S06]  /*5eec0*/  HMMA.1688.F32.TF32 R4, R240.reuse, R88, R36 ;  /* 0x00000058f004723c */ /* 0x042fec0000081024 */
[----:B------:R-:W-:Y:S02]  /*5eed0*/  STL.64 [R1+0x820], R56 ;  /* 0x0008203801007387 */ /* 0x000fe40000100a00 */
[C---:B----4-:R-:W-:Y:S02]  /*5eee0*/  HMMA.1688.F32.TF32 R32, R240.reuse, R216, R32 ;  /* 0x000000d8f020723c */ /* 0x050fe40000081020 */
[----:B------:R-:W-:Y:S06]  /*5eef0*/  STL.64 [R1+0x828], R58 ;  /* 0x0008283a01007387 */ /* 0x000fec0000100a00 */
        /* <DEDUP_REMOVED lines=10> */
[C---:B-----5:R-:W-:Y:S03]  /*5efa0*/  HMMA.1688.F32.TF32 R36, R240.reuse, R116, R40 ;  /* 0x00000074f024723c */ /* 0x060fe60000081028 */
[----:B------:R1:W-:Y:S05]  /*5efb0*/  STL.64 [R1+0x968], R6 ;  /* 0x0009680601007387 */ /* 0x0003ea0000100a00 */
[C---:B-1----:R-:W-:Y:S06]  /*5efc0*/  HMMA.1688.F32.TF32 R4, R240.reuse, R112, R132 ;  /* 0x00000070f004723c */ /* 0x042fec0000081084 */
[----:B------:R-:W-:Y:S04]  /*5efd0*/  STL.64 [R1+0x970], R32 ;  /* 0x0009702001007387 */ /* 0x000fe80000100a00 */
[----:B------:R1:W-:Y:S05]  /*5efe0*/  STL.64 [R1+0x978], R34 ;  /* 0x0009782201007387 */ /* 0x0003ea0000100a00 */
[----:B------:R-:W-:Y:S04]  /*5eff0*/  STL.64 [R1+0x980], R36 ;  /* 0x0009802401007387 */ /* 0x000fe80000100a00 */
[----:B------:R-:W-:Y:S01]  /*5f000*/  STL.64 [R1+0x988], R38 ;  /* 0x0009882601007387 */ /* 0x000fe20000100a00 */
[C---:B-1----:R-:W-:Y:S03]  /*5f010*/  HMMA.1688.F32.TF32 R32, R240.reuse, R100, R208 ;  /* 0x00000064f020723c */ /* 0x042fe600000810d0 */
[----:B------:R-:W-:Y:S04]  /*5f020*/  STL.64 [R1+0x990], R4 ;  /* 0x0009900401007387 */ /* 0x000fe80000100a00 */
[----:B------:R1:W-:Y:S02]  /*5f030*/  STL.64 [R1+0x998], R6 ;  /* 0x0009980601007387 */ /* 0x0003e40000100a00 */
[C---:B-1----:R-:W-:Y:S11]  /*5f040*/  HMMA.1688.F32.TF32 R4, R240.reuse, R92, R212 ;  /* 0x0000005cf004723c */ /* 0x042ff600000810d4 */
[----:B------:R-:W-:Y:S03]  /*5f050*/  @!UPT UIADD3 URZ, URZ, URZ, URZ ;  /* 0x0000003f3f3ff290 */ /* 0x000fe6000fffe03f */
[----:B------:R-:W-:Y:S04]  /*5f060*/  STL.64 [R1+0x9a0], R32 ;  /* 0x0009a02001007387 */ /* 0x000fe80000100a00 */
[----:B------:R-:W-:Y:S04]  /*5f070*/  STL.64 [R1+0x9a8], R34 ;  /* 0x0009a82201007387 */ /* 0x000fe80000100a00 */
[----:B------:R-:W-:Y:S01]  /*5f080*/  STL.64 [R1+0x9b0], R28 ;  /* 0x0009b01c01007387 */ /* 0x000fe20000100a00 */
[C---:B------:R-:W-:Y:S03]  /*5f090*/  HMMA.1688.F32.TF32 R20, R240.reuse, R76, R20 ;  /* 0x0000004cf014723c */ /* 0x040fe60000081014 */
        /* <DEDUP_REMOVED lines=10> */
[----:B------:R-:W-:Y:S04]  /*5f140*/  STL.64 [R1+0xcd0], R4 ;  /* 0x000cd00401007387 */ /* 0x000fe80000100a00 */
[----:B------:R1:W-:Y:S02]  /*5f150*/  STL.64 [R1+0xcd8], R6 ;  /* 0x000cd80601007387 */ /* 0x0003e40000100a00 */
[C---:B-1----:R-:W-:Y:S02]  /*5f160*/  HMMA.1688.F32.TF32 R4, R236.reuse, R68, R12 ;  /* 0x00000044ec04723c */ /* 0x042fe4000008100c */
[----:B------:R-:W-:Y:S04]  /*5f170*/  STL.64 [R1+0xd60], R16 ;  /* 0x000d601001007387 */ /* 0x000fe80000100a00 */
[----:B------:R-:W-:Y:S04]  /*5f180*/  STL.64 [R1+0xd68], R18 ;  /* 0x000d681201007387 */ /* 0x000fe80000100a00 */
[----:B------:R-:W3:Y:S04]  /*5f190*/  LDL.LU R176, [R1+0xa70] ;  /* 0x000a700001b07983 */ /* 0x000ee80000300800 */
[----:B------:R1:W-:Y:S04]  /*5f1a0*/  STL.64 [R1+0xcc0], R8 ;  /* 0x000cc00801007387 */ /* 0x0003e80000100a00 */
[----:B------:R4:W-:Y:S05]  /*5f1b0*/  STL.64 [R1+0xcc8], R10 ;  /* 0x000cc80a01007387 */ /* 0x0009ea0000100a00 */
[----:B------:R-:W-:Y:S04]  /*5f1c0*/  STL.64 [R1+0xcb0], R4 ;  /* 0x000cb00401007387 */ /* 0x000fe80000100a00 */
[----:B------:R5:W-:Y:S04]  /*5f1d0*/  STL.64 [R1+0xcb8], R6 ;  /* 0x000cb80601007387 */ /* 0x000be80000100a00 */
[----:B------:R-:W3:Y:S04]  /*5f1e0*/  LDL.LU R177, [R1+0xa74] ;  /* 0x000a740001b17983 */ /* 0x000ee80000300800 */
[----:B------:R-:W3:Y:S04]  /*5f1f0*/  LDL.LU R178, [R1+0xa78] ;  /* 0x000a780001b27983 */ /* 0x000ee80000300800 */
[----:B------:R-:W3:Y:S04]  /*5f200*/  LDL.LU R179, [R1+0xa7c] ;  /* 0x000a7c0001b37983 */ /* 0x000ee80000300800 */
[----:B-1----:R-:W2:Y:S04]  /*5f210*/  LDL.LU R8, [R1+0xa80] ;  /* 0x000a800001087983 */ /* 0x002ea80000300800 */
[----:B------:R-:W2:Y:S04]  /*5f220*/  LDL.LU R9, [R1+0xa84] ;  /* 0x000a840001097983 */ /* 0x000ea80000300800 */
[----:B----4-:R-:W4:Y:S04]  /*5f230*/  LDL.LU R10, [R1+0xa88] ;  /* 0x000a8800010a7983 */ /* 0x010f280000300800 */
        /* <DEDUP_REMOVED lines=89> */
[C---:B--2---:R-:W-:Y:S08]  /*5f7d0*/  HMMA.1688.F32.TF32 R56, R236.reuse, R100, R56 ;  /* 0x00000064ec38723c */ /* 0x044ff00000081038 */
[C---:B---3--:R-:W-:Y:S08]  /*5f7e0*/  HMMA.1688.F32.TF32 R104, R236.reuse, R120, R104 ;  /* 0x00000078ec68723c */ /* 0x048ff00000081068 */
[C---:B----4-:R-:W-:Y:S08]  /*5f7f0*/  HMMA.1688.F32.TF32 R240, R236.reuse, R88, R140 ;  /* 0x00000058ecf0723c */ /* 0x050ff0000008108c */
[C---:B------:R-:W-:Y:S08]  /*5f800*/  HMMA.1688.F32.TF32 R140, R236.reuse, R216, R136 ;  /* 0x000000d8ec8c723c */ /* 0x040ff00000081088 */
[C---:B-----5:R-:W-:Y:S07]  /*5f810*/  HMMA.1688.F32.TF32 R4, R236.reuse, R128, R224 ;  /* 0x00000080ec04723c */ /* 0x060fee00000810e0 */
[----:B------:R-:W-:Y:S01]  /*5f820*/  STL.64 [R1+0xca0], R240 ;  /* 0x000ca0f001007387 */ /* 0x000fe20000100a00 */
[C---:B------:R-:W-:Y:S03]  /*5f830*/  HMMA.1688.F32.TF32 R136, R236.reuse, R124, R220 ;  /* 0x0000007cec88723c */ /* 0x040fe600000810dc */
        /* <DEDUP_REMOVED lines=8> */
[----:B-1----:R-:W-:Y:S03]  /*5f8c0*/  HMMA.1688.F32.TF32 R4, R236, R116, R64 ;  /* 0x00000074ec04723c */ /* 0x002fe60000081040 */
[----:B------:R-:W-:Y:S04]  /*5f8d0*/  STL.64 [R1+0xd40], R136 ;  /* 0x000d408801007387 */ /* 0x000fe80000100a00 */
[----:B------:R-:W-:Y:S04]  /*5f8e0*/  STL.64 [R1+0xd48], R138 ;  /* 0x000d488a01007387 */ /* 0x000fe80000100a00 */
[----:B------:R-:W-:Y:S04]  /*5f8f0*/  STL.64 [R1+0xd30], R104 ;  /* 0x000d306801007387 */ /* 0x000fe80000100a00 */
[----:B------:R-:W-:Y:S01]  /*5f900*/  STL.64 [R1+0xd38], R106 ;  /* 0x000d386a01007387 */ /* 0x000fe20000100a00 */
[----:B------:R-:W-:Y:S03]  /*5f910*/  HMMA.1688.F32.TF32 R28, R232, R88, R28 ;  /* 0x00000058e81c723c */ /* 0x000fe6000008101c */
[----:B------:R-:W-:Y:S04]  /*5f920*/  LDS R241, [R189+0x10700] ;  /* 0x01070000bdf17984 */ /* 0x000fe80000000800 */
[----:B------:R-:W1:Y:S04]  /*5f930*/  LDS R243, [R189+0x12700] ;  /* 0x01270000bdf37984 */ /* 0x000e680000000800 */
[----:B------:R-:W-:Y:S04]  /*5f940*/  STL.64 [R1+0xd20], R4 ;  /* 0x000d200401007387 */ /* 0x000fe80000100a00 */
[----:B------:R2:W-:Y:S02]  /*5f950*/  STL.64 [R1+0xd28], R6 ;  /* 0x000d280601007387 */ /* 0x0005e40000100a00 */
[C---:B--2---:R-:W-:Y:S02]  /*5f960*/  HMMA.1688.F32.TF32 R4, R236.reuse, R96, R36 ;  /* 0x00000060ec04723c */ /* 0x044fe40000081024 */
[----:B------:R-:W-:Y:S04]  /*5f970*/  STL.64 [R1+0xd10], R60 ;  /* 0x000d103c01007387 */ /* 0x000fe80000100a00 */
[----:B------:R-:W-:Y:S04]  /*5f980*/  STL.64 [R1+0xd18], R62 ;  /* 0x000d183e01007387 */ /* 0x000fe80000100a00 */
[----:B------:R-:W-:Y:S01]  /*5f990*/  STL.64 [R1+0xd00], R56 ;  /* 0x000d003801007387 */ /* 0x000fe20000100a00 */
[C---:B------:R-:W-:Y:S03]  /*5f9a0*/  HMMA.1688.F32.TF32 R36, R236.reuse, R92, R32 ;  /* 0x0000005cec24723c */ /* 0x040fe60000081020 */
[----:B------:R-:W-:Y:S05]  /*5f9b0*/  STL.64 [R1+0xd08], R58 ;  /* 0x000d083a01007387 */ /* 0x000fea0000100a00 */
[C---:B------:R-:W-:Y:S04]  /*5f9c0*/  HMMA.1688.F32.TF32 R32, R236.reuse, R72, R52 ;  /* 0x00000048ec20723c */ /* 0x040fe80000081034 */
[----:B------:R-:W-:Y:S04]  /*5f9d0*/  STL.64 [R1+0xd80], R4 ;  /* 0x000d800401007387 */ /* 0x000fe80000100a00 */
[----:B------:R2:W-:Y:S02]  /*5f9e0*/  STL.64 [R1+0xd88], R6 ;  /* 0x000d880601007387 */ /* 0x0005e40000100a00 */
[----:B--2---:R-:W-:Y:S05]  /*5f9f0*/  HMMA.1688.F32.TF32 R4, R236, R76, R48 ;  /* 0x0000004cec04723c */ /* 0x004fea0000081030 */
[----:B------:R-:W-:Y:S04]  /*5fa00*/  STL.64 [R1+0xcf0], R36 ;  /* 0x000cf02401007387 */ /* 0x000fe80000100a00 */
[----:B------:R-:W-:Y:S11]  /*5fa10*/  STL.64 [R1+0xcf8], R38 ;  /* 0x000cf82601007387 */ /* 0x000ff60000100a00 */
[----:B------:R-:W-:Y:S03]  /*5fa20*/  @!UPT UIADD3 URZ, URZ, URZ, URZ ;  /* 0x0000003f3f3ff290 */ /* 0x000fe6000fffe03f */
[----:B------:R-:W-:Y:S01]  /*5fa30*/  STL.64 [R1+0xc50], R4 ;  /* 0x000c500401007387 */ /* 0x000fe20000100a00 */
[----:B------:R-:W-:-:S03]  /*5fa40*/  IMAD.MOV.U32 R188, RZ, RZ, R7 ;  /* 0x000000ffffbc7224 */ /* 0x000fc600078e0007 */
[----:B------:R-:W-:Y:S04]  /*5fa50*/  STL.64 [R1+0xc80], R32 ;  /* 0x000c802001007387 */ /* 0x000fe80000100a00 */
[----:B------:R2:W-:Y:S04]  /*5fa60*/  STL.64 [R1+0xc88], R34 ;  /* 0x000c882201007387 */ /* 0x0005e80000100a00 */
[----:B------:R3:W-:Y:S01]  /*5fa70*/  STL [R1+0xc58], R6 ;  /* 0x000c580601007387 */ /* 0x0007e20000100800 */
[C---:B--2---:R-:W-:Y:S08]  /*5fa80*/  HMMA.1688.F32.TF32 R32, R236.reuse, R80, R44 ;  /* 0x00000050ec20723c */ /* 0x044ff0000008102c */
[----:B---3--:R-:W-:Y:S01]  /*5fa90*/  HMMA.1688.F32.TF32 R4, R236, R84, R40 ;  /* 0x00000054ec04723c */ /* 0x008fe20000081028 */
[----:B------:R2:W-:Y:S11]  /*5faa0*/  STL [R1+0x44d0], R188 ;  /* 0x0044d0bc01007387 */ /* 0x0005f60000100800 */
[----:B------:R-:W-:Y:S11]  /*5fab0*/  @!UPT UIADD3 URZ, URZ, URZ, URZ ;  /* 0x0000003f3f3ff290 */ /* 0x000ff6000fffe03f */
[----:B------:R-:W-:Y:S01]  /*5fac0*/  STL.64 [R1+0xc10], R4 ;  /* 0x000c100401007387 */ /* 0x000fe20000100a00 */
[----:B--2---:R-:W-:-:S03]  /*5fad0*/  IMAD.MOV.U32 R188, RZ, RZ, R7 ;  /* 0x000000ffffbc7224 */ /* 0x004fc600078e0007 */
[----:B------:R-:W-:Y:S04]  /*5fae0*/  STL.64 [R1+0xc30], R32 ;  /* 0x000c302001007387 */ /* 0x000fe80000100a00 */
[----:B------:R-:W-:Y:S04]  /*5faf0*/  STL.64 [R1+0xc38], R34 ;  /* 0x000c382201007387 */ /* 0x000fe80000100a00 */
[----:B------:R2:W-:Y:S02]  /*5fb00*/  STL [R1+0xc18], R6 ;  /* 0x000c180601007387 */ /* 0x0005e40000100800 */
[----:B--2---:R-:W-:Y:S02]  /*5fb10*/  HMMA.1688.F32.TF32 R4, R236, R108, R132 ;  /* 0x0000006cec04723c */ /* 0x004fe40000081084 */
[----:B------:R-:W-:Y:S04]  /*5fb20*/  LDS R236, [R161+0x10780] ;  /* 0x01078000a1ec7984 */ /* 0x000fe80000000800 */
[----:B------:R-:W-:Y:S02]  /*5fb30*/  LDS R238, [R161+0x12780] ;  /* 0x01278000a1ee7984 */ /* 0x000fe40000000800 */
[C---:B------:R-:W-:Y:S02]  /*5fb40*/  HMMA.1688.F32.TF32 R32, R232.reuse, R68, R208 ;  /* 0x00000044e820723c */ /* 0x040fe400000810d0 */
[----:B------:R-:W-:Y:S04]  /*5fb50*/  LDS R237, [R189+0x10780] ;  /* 0x01078000bded7984 */ /* 0x000fe80000000800 */
[----:B------:R-:W2:Y:S09]  /*5fb60*/  LDS R239, [R189+0x12780] ;  /* 0x01278000bdef7984 */ /* 0x000eb20000000800 */
[----:B------:R-:W-:Y:S04]  /*5fb70*/  STL.64 [R1+0xbd0], R4 ;  /* 0x000bd00401007387 */ /* 0x000fe80000100a00 */
[----:B------:R3:W-:Y:S02]  /*5fb80*/  STL.64 [R1+0xbd8], R6 ;  /* 0x000bd80601007387 */ /* 0x0007e40000100a00 */
[C---:B---3--:R-:W-:Y:S02]  /*5fb90*/  HMMA.1688.F32.TF32 R4, R232.reuse, R216, R212 ;  /* 0x000000d8e804723c */ /* 0x048fe400000810d4 */
[----:B------:R-:W-:Y:S04]  /*5fba0*/  STL.64 [R1+0xbf0], R32 ;  /* 0x000bf02001007387 */ /* 0x000fe80000100a00 */
[----:B------:R-:W-:Y:S04]  /*5fbb0*/  STL.64 [R1+0xbf8], R34 ;  /* 0x000bf82201007387 */ /* 0x000fe80000100a00 */
[----:B------:R-:W-:Y:S04]  /*5fbc0*/  STL.64 [R1+0xbc0], R28 ;  /* 0x000bc01c01007387 */ /* 0x000fe80000100a00 */
[----:B------:R-:W-:Y:S09]  /*5fbd0*/  STL.64 [R1+0xbc8], R30 ;  /* 0x000bc81e01007387 */ /* 0x000ff20000100a00 */
[----:B------:R-:W-:Y:S04]  /*5fbe0*/  STL.64 [R1+0xba0], R4 ;  /* 0x000ba00401007387 */ /* 0x000fe80000100a00 */
[----:B------:R3:W-:Y:S02]  /*5fbf0*/  STL.64 [R1+0xba8], R6 ;  /* 0x000ba80601007387 */ /* 0x0007e40000100a00 */
[C---:B---3--:R-:W-:Y:S08]  /*5fc00*/  HMMA.1688.F32.TF32 R4, R232.reuse, R128, R24 ;  /* 0x00000080e804723c */ /* 0x048ff00000081018 */
[C---:B------:R-:W-:Y:S11]  /*5fc10*/  HMMA.1688.F32.TF32 R20, R232.reuse, R124, R20 ;  /* 0x0000007ce814723c */ /* 0x040ff60000081014 */
[----:B------:R-:W-:Y:S04]  /*5fc20*/  @!UPT UIADD3 URZ, URZ, URZ, URZ ;  /* 0x0000003f3f3ff290 */ /* 0x000fe8000fffe03f */
[----:B------:R-:W-:Y:S04]  /*5fc30*/  STL.64 [R1+0xb80], R4 ;  /* 0x000b800401007387 */ /* 0x000fe80000100a00 */
[----:B------:R3:W-:Y:S02]  /*5fc40*/  STL.64 [R1+0xb88], R6 ;  /* 0x000b880601007387 */ /* 0x0007e40000100a00 */
[C---:B---3--:R-:W-:Y:S02]  /*5fc50*/  HMMA.1688.F32.TF32 R4, R232.reuse, R120, R16 ;  /* 0x00000078e804723c */ /* 0x048fe40000081010 */
[----:B------:R-:W-:Y:S04]  /*5fc60*/  STL.64 [R1+0xb60], R20 ;  /* 0x000b601401007387 */ /* 0x000fe80000100a00 */
[----:B------:R-:W-:Y:S02]  /*5fc70*/  STL.64 [R1+0xb68], R22 ;  /* 0x000b681601007387 */ /* 0x000fe40000100a00 */
[C---:B------:R-:W-:Y:S08]  /*5fc80*/  HMMA.1688.F32.TF32 R16, R232.reuse, R116, R8 ;  /* 0x00000074e810723c */ /* 0x040ff00000081008 */
[C---:B------:R-:W-:Y:S07]  /*5fc90*/  HMMA.1688.F32.TF32 R8, R232.reuse, R112, R176 ;  /* 0x00000070e808723c */ /* 0x040fee00000810b0 */
[----:B------:R-:W-:Y:S04]  /*5fca0*/  STL.64 [R1+0xb40], R4 ;  /* 0x000b400401007387 */ /* 0x000fe80000100a00 */
[----:B------:R3:W-:Y:S02]  /*5fcb0*/  STL.64 [R1+0xb48], R6 ;  /* 0x000b480601007387 */ /* 0x0007e40000100a00 */
[----:B---3--:R-:W-:Y:S02]  /*5fcc0*/  HMMA.1688.F32.TF32 R4, R232, R100, R12 ;  /* 0x00000064e804723c */ /* 0x008fe4000008100c */
[----:B------:R3:W-:Y:S04]  /*5fcd0*/  STL.64 [R1+0xb20], R16 ;  /* 0x000b201001007387 */ /* 0x0007e80000100a00 */
[----:B------:R4:W-:Y:S04]  /*5fce0*/  STL.64 [R1+0xb28], R18 ;  /* 0x000b281201007387 */ /* 0x0009e80000100a00 */
[----:B------:R-:W5:Y:S04]  /*5fcf0*/  LDL.LU R12, [R1+0xa20] ;  /* 0x000a2000010c7983 */ /* 0x000f680000300800 */
[----:B------:R-:W-:Y:S04]  /*5fd00*/  STL.64 [R1+0xb00], R8 ;  /* 0x000b000801007387 */ /* 0x000fe80000100a00 */
[----:B------:R-:W-:Y:S05]  /*5fd10*/  STL.64 [R1+0xb08], R10 ;  /* 0x000b080a01007387 */ /* 0x000fea0000100a00 */
[----:B------:R1:W-:Y:S04]  /*5fd20*/  STL.64 [R1+0xad0], R4 ;  /* 0x000ad00401007387 */ /* 0x0003e80000100a00 */
        /* <DEDUP_REMOVED lines=100> */
[----:B--2---:R-:W-:Y:S08]  /*60370*/  HMMA.1688.F32.TF32 R28, R240, R92, R28 ;  /* 0x0000005cf01c723c */ /* 0x004ff0000008101c */
[C---:B---3--:R-:W-:Y:S11]  /*60380*/  HMMA.1688.F32.TF32 R4, R232.reuse, R96, R4 ;  /* 0x00000060e804723c */ /* 0x048ff60000081004 */
[----:B------:R-:W-:Y:S11]  /*60390*/  @!UPT UIADD3 URZ, URZ, URZ, URZ ;  /* 0x0000003f3f3ff290 */ /* 0x000ff6000fffe03f */
[----:B------:R-:W-:Y:S01]  /*603a0*/  @!UPT UIADD3 URZ, URZ, URZ, URZ ;  /* 0x0000003f3f3ff290 */ /* 0x000fe2000fffe03f */
[----:B------:R-:W-:Y:S04]  /*603b0*/  STL.64 [R1+0xac0], R4 ;  /* 0x000ac00401007387 */ /* 0x000fe80000100a00 */
[----:B------:R1:W-:Y:S02]  /*603c0*/  STL.64 [R1+0xac8], R6 ;  /* 0x000ac80601007387 */ /* 0x0003e40000100a00 */
[C---:B-1----:R-:W-:Y:S08]  /*603d0*/  HMMA.1688.F32.TF32 R4, R232.reuse, R92, R140 ;  /* 0x0000005ce804723c */ /* 0x042ff0000008108c */
[C---:B----4-:R-:W-:Y:S11]  /*603e0*/  HMMA.1688.F32.TF32 R140, R232.reuse, R72, R136 ;  /* 0x00000048e88c723c */ /* 0x050ff60000081088 */
[----:B------:R-:W-:Y:S04]  /*603f0*/  @!UPT UIADD3 URZ, URZ, URZ, URZ ;  /* 0x0000003f3f3ff290 */ /* 0x000fe8000fffe03f */
        /* <DEDUP_REMOVED lines=8> */
[----:B------:R1:W-:Y:S02]  /*60480*/  STL.64 [R1+0xa98], R6 ;  /* 0x000a980601007387 */ /* 0x0003e40000100a00 */
[----:B-1----:R-:W-:Y:S02]  /*60490*/  HMMA.1688.F32.TF32 R4, R232, R108, R64 ;  /* 0x0000006ce804723c */ /* 0x002fe40000081040 */
[----:B------:R-:W-:Y:S04]  /*604a0*/  STL.64 [R1+0xa80], R136 ;  /* 0x000a808801007387 */ /* 0x000fe80000100a00 */
[----:B------:R-:W-:Y:S02]  /*604b0*/  STL.64 [R1+0xa88], R138 ;  /* 0x000a888a01007387 */ /* 0x000fe40000100a00 */
[C---:B-----5:R-:W-:Y:S02]  /*604c0*/  HMMA.1688.F32.TF32 R60, R240.reuse, R68, R60 ;  /* 0x00000044f03c723c */ /* 0x060fe4000008103c */
[----:B------:R-:W-:Y:S04]  /*604d0*/  STL.64 [R1+0xa70], R104 ;  /* 0x000a706801007387 */ /* 0x000fe80000100a00 */
[----:B------:R-:W-:Y:S02]  /*604e0*/  STL.64 [R1+0xa78], R106 ;  /* 0x000a786a01007387 */ /* 0x000fe40000100a00 */
[C---:B------:R-:W-:Y:S02]  /*604f0*/  HMMA.1688.F32.TF32 R56, R240.reuse, R88, R56 ;  /* 0x00000058f038723c */ /* 0x040fe40000081038 */
[----:B------:R-:W-:Y:S04]  /*60500*/  LDS R232, [R161+0x14000] ;  /* 0x01400000a1e87984 */ /* 0x000fe80000000800 */
[----:B------:R-:W-:Y:S04]  /*60510*/  LDS R234, [R161+0x16000] ;  /* 0x01600000a1ea7984 */ /* 0x000fe80000000800 */
        /* <DEDUP_REMOVED lines=8> */
[----:B------:R-:W-:Y:S01]  /*605a0*/  STL.64 [R1+0xae0], R56 ;  /* 0x000ae03801007387 */ /* 0x000fe20000100a00 */
[C---:B------:R-:W-:Y:S03]  /*605b0*/  HMMA.1688.F32.TF32 R36, R240.reuse, R124, R52 ;  /* 0x0000007cf024723c */ /* 0x040fe60000081034 */
[----:B------:R-:W-:Y:S08]  /*605c0*/  STL.64 [R1+0xae8], R58 ;  /* 0x000ae83a01007387 */ /* 0x000ff00000100a00 */
        /* <DEDUP_REMOVED lines=29> */
[C---:B-1----:R-:W-:Y:S06]  /*607a0*/  HMMA.1688.F32.TF32 R4, R240.reuse, R84, R16 ;  /* 0x00000054f004723c */ /* 0x042fec0000081010 */
[----:B------:R-:W-:Y:S04]  /*607b0*/  STL.64 [R1+0xc40], R24 ;  /* 0x000c401801007387 */ /* 0x000fe80000100a00 */
[----:B------:R-:W-:Y:S01]  /*607c0*/  STL.64 [R1+0xc48], R26 ;  /* 0x000c481a01007387 */ /* 0x000fe20000100a00 */
[----:B------:R-:W-:Y:S03]  /*607d0*/  HMMA.1688.F32.TF32 R16, R240, R108, R8 ;  /* 0x0000006cf010723c */ /* 0x000fe60000081008 */
        /* <DEDUP_REMOVED lines=8> */
[----:B------:R-:W-:Y:S01]  /*60860*/  LDS R243, [R189+0x16100] ;  /* 0x01610000bdf37984 */ /* 0x000fe20000000800 */
[C---:B-1----:R-:W-:Y:S03]  /*60870*/  HMMA.1688.F32.TF32 R4, R236.reuse, R88, R12 ;  /* 0x00000058ec04723c */ /* 0x042fe6000008100c */
[----:B------:R1:W-:Y:S04]  /*60880*/  STL.64 [R1+0xc60], R16 ;  /* 0x000c601001007387 */ /* 0x0003e80000100a00 */
[----:B------:R3:W-:Y:S04]  /*60890*/  STL.64 [R1+0xc68], R18 ;  /* 0x000c681201007387 */ /* 0x0007e80000100a00 */
[----:B------:R-:W4:Y:S04]  /*608a0*/  LDL.LU R212, [R1+0x2e0] ;  /* 0x0002e00001d47983 */ /* 0x000f280000300800 */
[----:B------:R5:W-:Y:S04]  /*608b0*/  STL.64 [R1+0xa40], R8 ;  /* 0x000a400801007387 */ /* 0x000be80000100a00 */
[----:B------:R1:W-:Y:S04]  /*608c0*/  STL.64 [R1+0xa48], R10 ;  /* 0x000a480a01007387 */ /* 0x0003e80000100a00 */
        /* <DEDUP_REMOVED lines=51> */
[----:B------:R-:W2:Y:S01]  /*60c00*/  LDL.LU R22, [R1+0x108] ;  /* 0x0001080001167983 */ /* 0x000ea20000300800 */
[C---:B----4-:R-:W-:Y:S03]  /*60c10*/  HMMA.1688.F32.TF32 R4, R236.reuse, R128, R16 ;  /* 0x00000080ec04723c */ /* 0x050fe60000081010 */
[----:B------:R-:W2:Y:S04]  /*60c20*/  LDL.LU R23, [R1+0x10c] ;  /* 0x00010c0001177983 */ /* 0x000ea80000300800 */
[----:B------:R-:W4:Y:S11]  /*60c30*/  LDL.LU R16, [R1+0x80] ;  /* 0x0000800001107983 */ /* 0x000f360000300800 */
[----:B------:R-:W-:Y:S05]  /*60c40*/  @!UPT UIADD3 URZ, URZ, URZ, URZ ;  /* 0x0000003f3f3ff290 */ /* 0x000fea000fffe03f */
[----:B------:R-:W-:Y:S04]  /*60c50*/  STL.64 [R1+0xa00], R4 ;  /* 0x000a000401007387 */ /* 0x000fe80000100a00 */
[----:B------:R5:W-:Y:S04]  /*60c60*/  STL.64 [R1+0xa08], R6 ;  /* 0x000a080601007387 */ /* 0x000be80000100a00 */
[----:B------:R-:W4:Y:S04]  /*60c70*/  LDL.LU R17, [R1+0x84] ;  /* 0x0000840001117983 */ /* 0x000f280000300800 */
[----:B------:R-:W4:Y:S01]  /*60c80*/  LDL.LU R18, [R1+0x88] ;  /* 0x0000880001127983 */ /* 0x000f220000300800 */
[C---:B-----5:R-:W-:Y:S03]  /*60c90*/  HMMA.1688.F32.TF32 R4, R236.reuse, R124, R8 ;  /* 0x0000007cec04723c */ /* 0x060fe60000081008 */
[----:B------:R-:W4:Y:S04]  /*60ca0*/  LDL.LU R19, [R1+0x8c] ;  /* 0x00008c0001137983 */ /* 0x000f280000300800 */
[----:B------:R-:W5:Y:S11]  /*60cb0*/  LDL.LU R8, [R1+0x20] ;  /* 0x0000200001087983 */ /* 0x000f760000300800 */
[----:B------:R-:W-:Y:S05]  /*60cc0*/  @!UPT UIADD3 URZ, URZ, URZ, URZ ;  /* 0x0000003f3f3ff290 */ /* 0x000fea000fffe03f */
[----:B------:R-:W-:Y:S04]  /*60cd0*/  STL.64 [R1+0x9e0], R4 ;  /* 0x0009e00401007387 */ /* 0x000fe80000100a00 */
[----:B------:R3:W-:Y:S04]  /*60ce0*/  STL.64 [R1+0x9e8], R6 ;  /* 0x0009e80601007387 */ /* 0x0007e80000100a00 */
[----:B------:R-:W5:Y:S04]  /*60cf0*/  LDL.LU R9, [R1+0x24] ;  /* 0x0000240001097983 */ /* 0x000f680000300800 */
[----:B------:R-:W5:Y:S01]  /*60d00*/  LDL.LU R10, [R1+0x28] ;  /* 0x00002800010a7983 */ /* 0x000f620000300800 */
[C---:B---3--:R-:W-:Y:S03]  /*60d10*/  HMMA.1688.F32.TF32 R4, R236.reuse, R120, R176 ;  /* 0x00000078ec04723c */ /* 0x048fe600000810b0 */
[----:B------:R-:W5:Y:S04]  /*60d20*/  LDL.LU R11, [R1+0x2c] ;  /* 0x00002c00010b7983 */ /* 0x000f680000300800 */
[----:B------:R-:W3:Y:S11]  /*60d30*/  LDL.LU R176, [R1+0x10] ;  /* 0x0000100001b07983 */ /* 0x000ef60000300800 */
[----:B------:R-:W-:Y:S05]  /*60d40*/  @!UPT UIADD3 URZ, URZ, URZ, URZ ;  /* 0x0000003f3f3ff290 */ /* 0x000fea000fffe03f */
[----:B------:R-:W-:Y:S04]  /*60d50*/  STL.64 [R1+0x9c0], R4 ;  /* 0x0009c00401007387 */ /* 0x000fe80000100a00 */
[----:B------:R1:W-:Y:S01]  /*60d60*/  STL.64 [R1+0x9c8], R6 ;  /* 0x0009c80601007387 */ /* 0x0003e20000100a00 */
[----:B------:R-:W-:Y:S01]  /*60d70*/  MOV R178, R90 ;  /* 0x0000005a00b27202 */ /* 0x000fe20000000f00 */
[----:B------:R-:W-:Y:S02]  /*60d80*/  IMAD.MOV.U32 R179, RZ, RZ, R91 ;  /* 0x000000ffffb37224 */ /* 0x000fe400078e005b */
[----:B------:R-:W3:Y:S04]  /*60d90*/  LDL.LU R177, [R1+0x14] ;  /* 0x0000140001b17983 */ /* 0x000ee80000300800 */
[----:B------:R-:W3:Y:S01]  /*60da0*/  LDL.LU R90, [R1+0x47f4] ;  /* 0x0047f400015a7983 */ /* 0x000ee20000300800 */
[----:B-1----:R-:W-:Y:S03]  /*60db0*/  HMMA.1688.F32.TF32 R4, R236, R116, R12 ;  /* 0x00000074ec04723c */ /* 0x002fe6000008100c */
[----:B------:R-:W3:Y:S04]  /*60dc0*/  LDL.LU R91, [R1+0x47f0] ;  /* 0x0047f000015b7983 */ /* 0x000ee80000300800 */
[----:B------:R-:W-:-:S02]  /*60dd0*/  IMAD.MOV.U32 R12, RZ, RZ, R70 ;  /* 0x000000ffff0c7224 */ /* 0x000fc400078e0046 */
[----:B------:R-:W3:Y:S01]  /*60de0*/  LDL.LU R70, [R1+0x47ec] ;  /* 0x0047ec0001467983 */ /* 0x000ee20000300800 */
[----:B------:R-:W-:Y:S11]  /*60df0*/  MOV R13, R71 ;  /* 0x00000047000d7202 */ /* 0x000ff60000000f00 */
[----:B------:R-:W-:Y:S02]  /*60e00*/  @!UPT UIADD3 URZ, URZ, URZ, URZ ;  /* 0x0000003f3f3ff290 */ /* 0x000fe4000fffe03f */
[----:B------:R-:W-:Y:S04]  /*60e10*/  STL.64 [R1+0x940], R4 ;  /* 0x0009400401007387 */ /* 0x000fe80000100a00 */
[----:B------:R1:W-:Y:S04]  /*60e20*/  STL.64 [R1+0x948], R6 ;  /* 0x0009480601007387 */ /* 0x0003e80000100a00 */
[----:B------:R-:W3:Y:S01]  /*60e30*/  LDL.LU R71, [R1+0x47e8] ;  /* 0x0047e80001477983 */ /* 0x000ee20000300800 */
[C---:B------:R-:W-:Y:S08]  /*60e40*/  HMMA.1688.F32.TF32 R32, R236.reuse, R112, R40 ;  /* 0x00000070ec20723c */ /* 0x040ff00000081028 */
[C---:B------:R-:W-:Y:S08]  /*60e50*/  HMMA.1688.F32.TF32 R36, R236.reuse, R100, R132 ;  /* 0x00000064ec24723c */ /* 0x040ff00000081084 */
[C---:B-1----:R-:W-:Y:S07]  /*60e60*/  HMMA.1688.F32.TF32 R4, R236.reuse, R96, R208 ;  /* 0x00000060ec04723c */ /* 0x042fee00000810d0 */
[----:B------:R-:W-:Y:S04]  /*60e70*/  STL.64 [R1+0x630], R32 ;  /* 0x0006302001007387 */ /* 0x000fe80000100a00 */
[----:B------:R-:W-:Y:S04]  /*60e80*/  STL.64 [R1+0x638], R34 ;  /* 0x0006382201007387 */ /* 0x000fe80000100a00 */
[----:B------:R-:W-:Y:S04]  /*60e90*/  STL.64 [R1+0x610], R36 ;  /* 0x0006102401007387 */ /* 0x000fe80000100a00 */
[----:B------:R-:W-:Y:S04]  /*60ea0*/  STL.64 [R1+0x618], R38 ;  /* 0x0006182601007387 */ /* 0x000fe80000100a00 */
[----:B------:R-:W-:Y:S04]  /*60eb0*/  STL.64 [R1+0x320], R4 ;  /* 0x0003200401007387 */ /* 0x000fe80000100a00 */
[----:B------:R1:W-:Y:S02]  /*60ec0*/  STL.64 [R1+0x328], R6 ;  /* 0x0003280601007387 */ /* 0x0003e40000100a00 */
[----:B-1----:R-:W-:Y:S01]  /*60ed0*/  HMMA.1688.F32.TF32 R4, R236, R76, R24 ;  /* 0x0000004cec04723c */ /* 0x002fe20000081018 */
[----:B------:R-:W-:-:S02]  /*60ee0*/  IMAD.MOV.U32 R14, RZ, RZ, R160 ;  /* 0x000000ffff0e7224 */ /* 0x000fc400078e00a0 */
[----:B------:R-:W-:Y:S11]  /*60ef0*/  IMAD.MOV.U32 R15, RZ, RZ, R3 ;  /* 0x000000ffff0f7224 */ /* 0x000ff600078e0003 */
[----:B------:R-:W-:Y:S10]  /*60f00*/  @!UPT UIADD3 URZ, URZ, URZ, URZ ;  /* 0x0000003f3f3ff290 */ /* 0x000ff4000fffe03f */
[----:B------:R-:W-:Y:S01]  /*60f10*/  MOV R3, R4 ;  /* 0x0000000400037202 */ /* 0x000fe20000000f00 */
[----:B------:R-:W-:Y:S01]  /*60f20*/  IMAD.MOV.U32 R217, RZ, RZ, R5 ;  /* 0x000000ffffd97224 */ /* 0x000fe200078e0005 */
[----:B------:R-:W-:Y:S01]  /*60f30*/  MOV R160, R7 ;  /* 0x0000000700a07202 */ /* 0x000fe20000000f00 */
[----:B------:R-:W-:Y:S01]  /*60f40*/  IMAD.MOV.U32 R216, RZ, RZ, R6 ;  /* 0x000000ffffd87224 */ /* 0x000fe200078e0006 */
[C---:B------:R-:W-:Y:S08]  /*60f50*/  HMMA.1688.F32.TF32 R32, R236.reuse, R92, R28 ;  /* 0x0000005cec20723c */ /* 0x040ff0000008101c */
[C---:B------:R-:W-:Y:S08]  /*60f60*/  HMMA.1688.F32.TF32 R28, R236.reuse, R72, R212 ;  /* 0x00000048ec1c723c */ /* 0x040ff000000810d4 */
[C---:B--2---:R-:W-:Y:S11]  /*60f70*/  HMMA.1688.F32.TF32 R4, R236.reuse, R80, R20 ;  /* 0x00000050ec04723c */ /* 0x044ff60000081014 */
[----:B------:R-:W-:Y:S11]  /*60f80*/  @!UPT UIADD3 URZ, URZ, URZ, URZ ;  /* 0x0000003f3f3ff290 */ /* 0x000ff6000fffe03f */
[----:B------:R-:W-:Y:S02]  /*60f90*/  @!UPT UIADD3 URZ, URZ, URZ, URZ ;  /* 0x0000003f3f3ff290 */ /* 0x000fe4000fffe03f */
[----:B------:R-:W-:Y:S01]  /*60fa0*/  IMAD.MOV.U32 R125, RZ, RZ, R4 ;  /* 0x000000ffff7d7224 */ /* 0x000fe200078e0004 */
[----:B------:R-:W-:Y:S01]  /*60fb0*/  MOV R101, R6 ;  /* 0x0000000600657202 */ /* 0x000fe20000000f00 */
[----:B------:R-:W-:Y:S02]  /*60fc0*/  IMAD.MOV.U32 R124, RZ, RZ, R5 ;  /* 0x000000ffff7c7224 */ /* 0x000fe400078e0005 */
        /* <DEDUP_REMOVED lines=8> */
[----:B-----5:R-:W-:Y:S01]  /*61050*/  HMMA.1688.F32.TF32 R4, R236, R108, R8 ;  /* 0x0000006cec04723c */ /* 0x020fe20000081008 */
        /* <DEDUP_REMOVED lines=17> */
[----:B------:R-:W-:-:S03]  /*61170*/  IMAD.MOV.U32 R27, RZ, RZ, R123 ;  /* 0x000000ffff1b7224 */ /* 0x000fc600078e007b */
[----:B------:R-:W-:Y:S01]  /*61180*/  LDS R238, [R161+0x16080] ;  /* 0x01608000a1ee7984 */ /* 0x000fe20000000800 */
[----:B------:R-:W-:Y:S01]  /*61190*/  MOV R97, R4 ;  /* 0x0000000400617202 */ /* 0x000fe20000000f00 */
[----:B------:R-:W-:Y:S01]  /*611a0*/  IMAD.MOV.U32 R96, RZ, RZ, R5 ;  /* 0x000000ffff607224 */ /* 0x000fe200078e0005 */
[----:B------:R-:W-:Y:S01]  /*611b0*/  MOV R76, R7 ;  /* 0x00000007004c7202 */ /* 0x000fe20000000f00 */
[----:B------:R-:W-:Y:S01]  /*611c0*/  IMAD.MOV.U32 R77, RZ, RZ, R6 ;  /* 0x000000ffff4d7224 */ /* 0x000fe200078e0006 */
[----:B------:R-:W-:Y:S04]  /*611d0*/  STL.64 [R1+0x308], R34 ;  /* 0x0003082201007387 */ /* 0x000fe80000100a00 */
[----:B------:R1:W-:Y:S04]  /*611e0*/  STL.64 [R1+0xd70], R28 ;  /* 0x000d701c01007387 */ /* 0x0003e80000100a00 */
[----:B------:R2:W-:Y:S01]  /*611f0*/  STL.64 [R1+0xd78], R30 ;  /* 0x000d781e01007387 */ /* 0x0005e20000100a00 */
[----:B------:R-:W-:-:S03]  /*61200*/  IMAD.MOV.U32 R8, RZ, RZ, R79 ;  /* 0x000000ffff087224 */ /* 0x000fc600078e004f */
[----:B------:R-:W-:Y:S04]  /*61210*/  LDS R237, [R189+0x14080] ;  /* 0x01408000bded7984 */ /* 0x000fe80000000800 */
[----:B------:R-:W4:Y:S01]  /*61220*/  LDS R239, [R189+0x16080] ;  /* 0x01608000bdef7984 */ /* 0x000f220000000800 */
[C---:B---3--:R-:W-:Y:S01]  /*61230*/  HMMA.1688.F32.TF32 R4, R232.reuse, R70, R176 ;  /* 0x00000046e804723c */ /* 0x048fe200000810b0 */
[----:B------:R-:W-:Y:S01]  /*61240*/  IMAD.MOV.U32 R9, RZ, RZ, R78 ;  /* 0x000000ffff097224 */ /* 0x000fe200078e004e */
[----:B------:R-:W-:Y:S01]  /*61250*/  MOV R10, R83 ;  /* 0x00000053000a7202 */ /* 0x000fe20000000f00 */
[----:B------:R-:W-:Y:S11]  /*61260*/  IMAD.MOV.U32 R11, RZ, RZ, R82 ;  /* 0x000000ffff0b7224 */ /* 0x000ff600078e0052 */
[----:B------:R-:W-:Y:S10]  /*61270*/  @!UPT UIADD3 URZ, URZ, URZ, URZ ;  /* 0x0000003f3f3ff290 */ /* 0x000ff4000fffe03f */
[----:B------:R-:W-:Y:S01]  /*61280*/  IMAD.MOV.U32 R93, RZ, RZ, R4 ;  /* 0x000000ffff5d7224 */ /* 0x000fe200078e0004 */
[----:B------:R-:W-:Y:S01]  /*61290*/  MOV R81, R6 ;  /* 0x0000000600517202 */ /* 0x000fe20000000f00 */
[----:B------:R-:W-:Y:S02]  /*612a0*/  IMAD.MOV.U32 R92, RZ, RZ, R5 ;  /* 0x000000ffff5c7224 */ /* 0x000fe400078e0005 */
[----:B------:R-:W-:Y:S02]  /*612b0*/  IMAD.MOV.U32 R80, RZ, RZ, R7 ;  /* 0x000000ffff507224 */ /* 0x000fe400078e0007 */
[----:B------:R-:W-:Y:S07]  /*612c0*/  HMMA.1688.F32.TF32 R4, R232, R90, R12 ;  /* 0x0000005ae804723c */ /* 0x000fee000008100c */
[----:B------:R-:W-:Y:S01]  /*612d0*/  MOV R12, R103 ;  /* 0x00000067000c7202 */ /* 0x000fe20000000f00 */
[----:B------:R-:W-:Y:S01]  /*612e0*/  IMAD.MOV.U32 R13, RZ, RZ, R102 ;  /* 0x000000ffff0d7224 */ /* 0x000fe200078e0066 */
[----:B------:R-:W3:Y:S01]  /*612f0*/  LDL.LU R103, [R1+0x47e4] ;  /* 0x0047e40001677983 */ /* 0x000ee20000300800 */
[----:B------:R-:W-:Y:S01]  /*61300*/  IMAD.MOV.U32 R14, RZ, RZ, R99 ;  /* 0x000000ffff0e7224 */ /* 0x000fe200078e0063 */
[----:B------:R-:W-:-:S02]  /*61310*/  MOV R15, R98 ;  /* 0x00000062000f7202 */ /* 0x000fc40000000f00 */
        /* <DEDUP_REMOVED lines=15> */
[----:B-1----:R-:W-:Y:S01]  /*61410*/  IMAD.MOV.U32 R28, RZ, RZ, R248 ;  /* 0x000000ffff1c7224 */ /* 0x002fe200078e00f8 */
[----:B--2---:R-:W-:Y:S01]  /*61420*/  MOV R30, R250 ;  /* 0x000000fa001e7202 */ /* 0x004fe20000000f00 */
[----:B------:R-:W-:Y:S01]  /*61430*/  IMAD.MOV.U32 R29, RZ, RZ, R249 ;  /* 0x000000ffff1d7224 */ /* 0x000fe200078e00f9 */
[----:B------:R-:W2:Y:S01]  /*61440*/  LDL.LU R248, [R1+0x47a4] ;  /* 0x0047a40001f87983 */ /* 0x000ea20000300800 */
[----:B------:R-:W-:-:S03]  /*61450*/  IMAD.MOV.U32 R31, RZ, RZ, R251 ;  /* 0x000000ffff1f7224 */ /* 0x000fc600078e00fb */
[----:B------:R-:W2:Y:S04]  /*61460*/  LDL.LU R249, [R1+0x47a0] ;  /* 0x0047a00001f97983 */ /* 0x000ea80000300800 */
[----:B------:R-:W2:Y:S04]  /*61470*/  LDL.LU R250, [R1+0x479c] ;  /* 0x00479c0001fa7983 */ /* 0x000ea80000300800 */
[----:B------:R-:W2:Y:S01]  /*61480*/  LDL.LU R251, [R1+0x4798] ;  /* 0x0047980001fb7983 */ /* 0x000ea20000300800 */
[----:B------:R-:W-:Y:S01]  /*61490*/  IMAD.MOV.U32 R176, RZ, RZ, R126 ;  /* 0x000000ffffb07224 */ /* 0x000fe200078e007e */
[----:B------:R-:W-:Y:S01]  /*614a0*/  MOV R177, R130 ;  /* 0x0000008200b17202 */ /* 0x000fe20000000f00 */
[----:B------:R-:W-:-:S02]  /*614b0*/  IMAD.MOV.U32 R178, RZ, RZ, R131 ;  /* 0x000000ffffb27224 */ /* 0x000fc400078e0083 */
[----:B------:R-:W-:Y:S02]  /*614c0*/  IMAD.MOV.U32 R179, RZ, RZ, R127 ;  /* 0x000000ffffb37224 */ /* 0x000fe400078e007f */
[----:B---3--:R-:W-:Y:S02]  /*614d0*/  IMAD.MOV.U32 R211, RZ, RZ, R103 ;  /* 0x000000ffffd37224 */ /* 0x008fe400078e0067 */
[----:B-----5:R-:W-:Y:S01]  /*614e0*/  IMAD.MOV.U32 R210, RZ, RZ, R102 ;  /* 0x000000ffffd27224 */ /* 0x020fe200078e0066 */
[----:B----4-:R-:W-:Y:S02]  /*614f0*/  MOV R209, R99 ;  /* 0x0000006300d17202 */ /* 0x010fe40000000f00 */
        /* <DEDUP_REMOVED lines=8> */
[----:B------:R-:W-:Y:S02]  /*61580*/  IMAD.MOV.U32 R47, RZ, RZ, R87 ;  /* 0x000000ffff2f7224 */ /* 0x000fe400078e0057 */
[----:B------:R-:W-:Y:S02]  /*61590*/  IMAD.MOV.U32 R46, RZ, RZ, R86 ;  /* 0x000000ffff2e7224 */ /* 0x000fe400078e0056 */
[----:B------:R-:W-:Y:S02]  /*615a0*/  IMAD.MOV.U32 R44, RZ, RZ, R110 ;  /* 0x000000ffff2c7224 */ /* 0x000fe400078e006e */
[----:B------:R-:W3:Y:S01]  /*615b0*/  LDL.LU R110, [R1+0x4794] ;  /* 0x00479400016e7983 */ /* 0x000ee20000300800 */
[----:B------:R-:W-:-:S03]  /*615c0*/  MOV R45, R111 ;  /* 0x0000006f002d7202 */ /* 0x000fc60000000f00 */
[----:B------:R-:W3:Y:S04]  /*615d0*/  LDL.LU R111, [R1+0x4790] ;  /* 0x00479000016f7983 */ /* 0x000ee80000300800 */
[----:B------:R-:W4:Y:S04]  /*615e0*/  LDL.LU R86, [R1+0x478c] ;  /* 0x00478c0001567983 */ /* 0x000f280000300800 */
[----:B------:R-:W4:Y:S01]  /*615f0*/  LDL.LU R87, [R1+0x4788] ;  /* 0x0047880001577983 */ /* 0x000f220000300800 */
[----:B------:R-:W-:-:S03]  /*61600*/  IMAD.MOV.U32 R40, RZ, RZ, R74 ;  /* 0x000000ffff287224 */ /* 0x000fc600078e004a */
        /* <DEDUP_REMOVED lines=44> */
[----:B------:R-:W-:Y:S01]  /*618d0*/  @!UPT UIADD3 URZ, URZ, URZ, URZ ;  /* 0x0000003f3f3ff290 */ /* 0x000fe2000fffe03f */
[----:B------:R1:W-:Y:S01]  /*618e0*/  STL.64 [R1+0xff0], R4 ;  /* 0x000ff00401007387 */ /* 0x0003e20000100a00 */
[----:B------:R-:W-:Y:S01]  /*618f0*/  IMAD.MOV.U32 R129, RZ, RZ, R6 ;  /* 0x000000ffff817224 */ /* 0x000fe200078e0006 */
[----:B------:R-:W-:Y:S02]  /*61900*/  MOV R128, R7 ;  /* 0x0000000700807202 */ /* 0x000fe40000000f00 */
        /* <DEDUP_REMOVED lines=20> */
[C---:B-----5:R-:W-:Y:S02]  /*61a50*/  HMMA.1688.F32.TF32 R16, R232.reuse, R82, R8 ;  /* 0x00000052e810723c */ /* 0x060fe40000081008 */
[----:B------:R-:W-:Y:S04]  /*61a60*/  STL.64 [R1+0x1490], R20 ;  /* 0x0014901401007387 */ /* 0x000fe80000100a00 */
[----:B------:R-:W-:Y:S02]  /*61a70*/  STL.64 [R1+0x1498], R22 ;  /* 0x0014981601007387 */ /* 0x000fe40000100a00 */
[C---:B----4-:R-:W-:Y:S07]  /*61a80*/  HMMA.1688.F32.TF32 R8, R232.reuse, R86, R176 ;  /* 0x00000056e808723c */ /* 0x050fee00000810b0 */
[----:B------:R-:W-:Y:S04]  /*61a90*/  STL.64 [R1+0x1480], R4 ;  /* 0x0014800401007387 */ /* 0x000fe80000100a00 */
[----:B------:R1:W-:Y:S02]  /*61aa0*/  STL.64 [R1+0x1488], R6 ;  /* 0x0014880601007387 */ /* 0x0003e40000100a00 */
[----:B-1----:R-:W-:Y:S02]  /*61ab0*/  HMMA.1688.F32.TF32 R4, R232, R110, R12 ;  /* 0x0000006ee804723c */ /* 0x002fe4000008100c */
[----:B------:R1:W-:Y:S04]  /*61ac0*/  STL.64 [R1+0x1470], R16 ;  /* 0x0014701001007387 */ /* 0x0003e80000100a00 */
[----:B------:R2:W-:Y:S04]  /*61ad0*/  STL.64 [R1+0x1478], R18 ;  /* 0x0014781201007387 */ /* 0x0005e80000100a00 */
[----:B------:R-:W3:Y:S04]  /*61ae0*/  LDL.LU R248, [R1+0x110] ;  /* 0x0001100001f87983 */ /* 0x000ee80000300800 */
[----:B------:R-:W-:Y:S04]  /*61af0*/  STL.64 [R1+0x1460], R8 ;  /* 0x0014600801007387 */ /* 0x000fe80000100a00 */
[----:B------:R-:W-:Y:S04]  /*61b00*/  STL.64 [R1+0x1468], R10 ;  /* 0x0014680a01007387 */ /* 0x000fe80000100a00 */
[----:B------:R-:W-:Y:S04]  /*61b10*/  LDS R232, [R161+0x14180] ;  /* 0x01418000a1e87984 */ /* 0x000fe80000000800 */
        /* <DEDUP_REMOVED lines=111> */
[----:B------:R-:W1:Y:S01]  /*62210*/  LDS R235, [R189+0x16180] ;  /* 0x01618000bdeb7984 */ /* 0x000e620000000800 */
[C---:B--2---:R-:W-:Y:S08]  /*62220*/  HMMA.1688.F32.TF32 R44, R236.reuse, R82, R44 ;  /* 0x00000052ec2c723c */ /* 0x044ff0000008102c */
[C---:B---3--:R-:W-:Y:S08]  /*62230*/  HMMA.1688.F32.TF32 R48, R236.reuse, R78, R48 ;  /* 0x0000004eec30723c */ /* 0x048ff00000081030 */
        /* <DEDUP_REMOVED lines=8> */
[C---:B----4-:R-:W-:Y:S08]  /*622c0*/  HMMA.1688.F32.TF32 R4, R236.reuse, R70, R4 ;  /* 0x00000046ec04723c */ /* 0x050ff00000081004 */
[C---:B-----5:R-:W-:Y:S11]  /*622d0*/  HMMA.1688.F32.TF32 R136, R236.reuse, R218, R136 ;  /* 0x000000daec88723c */ /* 0x060ff60000081088 */
        /* <DEDUP_REMOVED lines=78> */
[----:B------:R-:W-:Y:S05]  /*627c0*/  STL.64 [R1+0xf80], R208 ;  /* 0x000f80d001007387 */ /* 0x000fea0000100a00 */
[C---:B------:R-:W-:Y:S01]  /*627d0*/  HMMA.1688.F32.TF32 R16, R240.reuse, R122, R16 ;  /* 0x0000007af010723c */ /* 0x040fe20000081010 */
[----:B------:R1:W-:Y:S07]  /*627e0*/  STL.64 [R1+0xf88], R210 ;  /* 0x000f88d201007387 */ /* 0x0003ee0000100a00 */
[C---:B------:R-:W-:Y:S01]  /*627f0*/  HMMA.1688.F32.TF32 R8, R240.reuse, R118, R8 ;  /* 0x00000076f008723c */ /* 0x040fe20000081008 */
[----:B-1----:R-:W3:Y:S04]  /*62800*/  LDL.LU.64 R210, [R1+0x4620] ;  /* 0x0046200001d27983 */ /* 0x002ee80000300a00 */
[----:B------:R-:W3:Y:S03]  /*62810*/  LDL.LU.64 R208, [R1+0x4618] ;  /* 0x0046180001d07983 */ /* 0x000ee60000300a00 */
[C---:B------:R-:W-:Y:S01]  /*62820*/  HMMA.1688.F32.TF32 R176, R240.reuse, R114, R176 ;  /* 0x00000072f0b0723c */ /* 0x040fe200000810b0 */
[----:B------:R-:W-:Y:S04]  /*62830*/  STL.64 [R1+0xf70], R28 ;  /* 0x000f701c01007387 */ /* 0x000fe80000100a00 */
[----:B------:R1:W-:Y:S03]  /*62840*/  STL.64 [R1+0xf78], R30 ;  /* 0x000f781e01007387 */ /* 0x0003e60000100a00 */
[C---:B------:R-:W-:Y:S01]  /*62850*/  HMMA.1688.F32.TF32 R12, R240.reuse, R102, R12 ;  /* 0x00000066f00c723c */ /* 0x040fe2000008100c */
        /* <DEDUP_REMOVED lines=29> */
[----:B------:R-:W4:Y:S01]  /*62a30*/  LDL.LU.64 R12, [R1+0x4598] ;  /* 0x00459800010c7983 */ /* 0x000f220000300a00 */
[C---:B--2---:R-:W-:Y:S11]  /*62a40*/  HMMA.1688.F32.TF32 R236, R240.reuse, R98, R236 ;  /* 0x00000062f0ec723c */ /* 0x044ff600000810ec */
[----:B------:R-:W-:Y:S11]  /*62a50*/  @!UPT UIADD3 URZ, URZ, URZ, URZ ;  /* 0x0000003f3f3ff290 */ /* 0x000ff6000fffe03f */
[----:B------:R-:W-:Y:S01]  /*62a60*/  @!UPT UIADD3 URZ, URZ, URZ, URZ ;  /* 0x0000003f3f3ff290 */ /* 0x000fe2000fffe03f */
[----:B------:R-:W-:Y:S04]  /*62a70*/  STL.64 [R1+0xef0], R236 ;  /* 0x000ef0ec01007387 */ /* 0x000fe80000100a00 */
[----:B------:R1:W-:Y:S02]  /*62a80*/  STL.64 [R1+0xef8], R238 ;  /* 0x000ef8ee01007387 */ /* 0x0003e40000100a00 */
[C---:B-1----:R-:W-:Y:S08]  /*62a90*/  HMMA.1688.F32.TF32 R236, R240.reuse, R94, R244 ;  /* 0x0000005ef0ec723c */ /* 0x042ff000000810f4 */
[C---:B------:R-:W-:Y:S11]  /*62aa0*/  HMMA.1688.F32.TF32 R244, R240.reuse, R74, R248 ;  /* 0x0000004af0f4723c */ /* 0x040ff600000810f8 */
[----:B------:R-:W-:Y:S04]  /*62ab0*/  @!UPT UIADD3 URZ, URZ, URZ, URZ ;  /* 0x0000003f3f3ff290 */ /* 0x000fe8000fffe03f */
[----:B------:R-:W-:Y:S04]  /*62ac0*/  STL.64 [R1+0xee0], R236 ;  /* 0x000ee0ec01007387 */ /* 0x000fe80000100a00 */
[----:B------:R4:W-:Y:S04]  /*62ad0*/  STL.64 [R1+0xee8], R238 ;  /* 0x000ee8ee01007387 */ /* 0x0009e80000100a00 */
[----:B------:R-:W-:Y:S04]  /*62ae0*/  STL.64 [R1+0xed0], R244 ;  /* 0x000ed0f401007387 */ /* 0x000fe80000100a00 */
[----:B------:R-:W-:Y:S01]  /*62af0*/  STL.64 [R1+0xed8], R246 ;  /* 0x000ed8f601007387 */ /* 0x000fe20000100a00 */
[C---:B---3--:R-:W-:Y:S08]  /*62b00*/  HMMA.1688.F32.TF32 R176, R240.reuse, R82, R176 ;  /* 0x00000052f0b0723c */ /* 0x048ff000000810b0 */
[C---:B----4-:R-:W-:Y:S08]  /*62b10*/  HMMA.1688.F32.TF32 R236, R240.reuse, R78, R12 ;  /* 0x0000004ef0ec723c */ /* 0x050ff0000008100c */
[C---:B------:R-:W-:Y:S08]  /*62b20*/  HMMA.1688.F32.TF32 R12, R240.reuse, R86, R8 ;  /* 0x00000056f00c723c */ /* 0x040ff00000081008 */
[----:B------:R-:W-:Y:S07]  /*62b30*/  HMMA.1688.F32.TF32 R8, R240, R110, R16 ;  /* 0x0000006ef008723c */ /* 0x000fee0000081010 */
[----:B------:R-:W-:Y:S01]  /*62b40*/  STL.64 [R1+0xec0], R236 ;  /* 0x000ec0ec01007387 */ /* 0x000fe20000100a00 */
[C---:B------:R-:W-:Y:S03]  /*62b50*/  HMMA.1688.F32.TF32 R16, R232.reuse, R70, R20 ;  /* 0x00000046e810723c */ /* 0x040fe60000081014 */
[----:B------:R-:W-:Y:S04]  /*62b60*/  STL.64 [R1+0xec8], R238 ;  /* 0x000ec8ee01007387 */ /* 0x000fe80000100a00 */
[----:B------:R-:W-:Y:S04]  /*62b70*/  STL.64 [R1+0xeb0], R176 ;  /* 0x000eb0b001007387 */ /* 0x000fe80000100a00 */
        /* <DEDUP_REMOVED lines=8> */
[----:B------:R-:W-:Y:S03]  /*62c00*/  STL.64 [R1+0xe08], R18 ;  /* 0x000e081201007387 */ /* 0x000fe60000100a00 */
[C---:B------:R-:W-:Y:S01]  /*62c10*/  HMMA.1688.F32.TF32 R20, R232.reuse, R126, R208 ;  /* 0x0000007ee814723c */ /* 0x040fe200000810d0 */
[----:B------:R-:W-:Y:S04]  /*62c20*/  LDS R16, [R161+0x14200] ;  /* 0x01420000a1107984 */ /* 0x000fe80000000800 */
[----:B------:R-:W-:Y:S04]  /*62c30*/  LDS R18, [R161+0x16200] ;  /* 0x01620000a1127984 */ /* 0x000fe80000000800 */
        /* <DEDUP_REMOVED lines=11> */
[----:B------:R1:W-:Y:S04]  /*62cf0*/  STL.64 [R1+0xe98], R10 ;  /* 0x000e980a01007387 */ /* 0x0003e80000100a00 */
[----:B------:R-:W-:Y:S04]  /*62d00*/  STL.64 [R1+0xe80], R20 ;  /* 0x000e801401007387 */ /* 0x000fe80000100a00 */
[----:B------:R3:W-:Y:S01]  /*62d10*/  STL.64 [R1+0xe88], R22 ;  /* 0x000e881601007387 */ /* 0x0007e20000100a00 */
[C---:B-1----:R-:W-:Y:S08]  /*62d20*/  HMMA.1688.F32.TF32 R8, R232.reuse, R122, R132 ;  /* 0x0000007ae808723c */ /* 0x042ff00000081084 */
[C---:B---3--:R-:W-:Y:S11]  /*62d30*/  HMMA.1688.F32.TF32 R20, R232.reuse, R114, R44 ;  /* 0x00000072e814723c */ /* 0x048ff6000008102c */
[----:B------:R-:W-:Y:S04]  /*62d40*/  @!UPT UIADD3 URZ, URZ, URZ, URZ ;  /* 0x0000003f3f3ff290 */ /* 0x000fe8000fffe03f */
[----:B------:R-:W-:Y:S04]  /*62d50*/  STL.64 [R1+0xe70], R8 ;  /* 0x000e700801007387 */ /* 0x000fe80000100a00 */
[----:B------:R1:W-:Y:S04]  /*62d60*/  STL.64 [R1+0xe78], R10 ;  /* 0x000e780a01007387 */ /* 0x0003e80000100a00 */
[----:B------:R-:W-:Y:S04]  /*62d70*/  STL.64 [R1+0xe60], R12 ;  /* 0x000e600c01007387 */ /* 0x000fe80000100a00 */
[----:B------:R-:W-:Y:S01]  /*62d80*/  STL.64 [R1+0xe68], R14 ;  /* 0x000e680e01007387 */ /* 0x000fe20000100a00 */
[----:B-1----:R-:W-:Y:S03]  /*62d90*/  HMMA.1688.F32.TF32 R8, R232, R102, R48 ;  /* 0x00000066e808723c */ /* 0x002fe60000081030 */
[----:B------:R-:W-:Y:S04]  /*62da0*/  STL.64 [R1+0xe50], R20 ;  /* 0x000e501401007387 */ /* 0x000fe80000100a00 */
[----:B------:R1:W-:Y:S01]  /*62db0*/  STL.64 [R1+0xe58], R22 ;  /* 0x000e581601007387 */ /* 0x0003e20000100a00 */
[----:B--2---:R-:W-:Y:S01]  /*62dc0*/  HMMA.1688.F32.TF32 R28, R16, R70, R220 ;  /* 0x00000046101c723c */ /* 0x004fe200000810dc */
[----:B------:R-:W-:Y:S01]  /*62dd0*/  IMAD.MOV.U32 R176, RZ, RZ, R196 ;  /* 0x000000ffffb07224 */ /* 0x000fe200078e00c4 */
[----:B------:R-:W-:Y:S01]  /*62de0*/  MOV R178, R198 ;  /* 0x000000c600b27202 */ /* 0x000fe20000000f00 */
[----:B------:R-:W-:-:S02]  /*62df0*/  IMAD.MOV.U32 R177, RZ, RZ, R197 ;  /* 0x000000ffffb17224 */ /* 0x000fc400078e00c5 */
[----:B------:R-:W-:Y:S01]  /*62e00*/  IMAD.MOV.U32 R179, RZ, RZ, R199 ;  /* 0x000000ffffb37224 */ /* 0x000fe200078e00c7 */
[----:B------:R-:W-:Y:S01]  /*62e10*/  MOV R241, R193 ;  /* 0x000000c100f17202 */ /* 0x000fe20000000f00 */
[----:B------:R-:W-:Y:S02]  /*62e20*/  IMAD.MOV.U32 R240, RZ, RZ, R192 ;  /* 0x000000fffff07224 */ /* 0x000fe400078e00c0 */
[----:B------:R-:W-:Y:S01]  /*62e30*/  IMAD.MOV.U32 R242, RZ, RZ, R194 ;  /* 0x000000fffff27224 */ /* 0x000fe200078e00c2 */
[----:B-1----:R-:W-:Y:S01]  /*62e40*/  HMMA.1688.F32.TF32 R20, R232, R98, R52 ;  /* 0x00000062e814723c */ /* 0x002fe20000081034 */
[----:B------:R-:W-:Y:S01]  /*62e50*/  IMAD.MOV.U32 R243, RZ, RZ, R195 ;  /* 0x000000fffff37224 */ /* 0x000fe200078e00c3 */
[----:B------:R-:W-:Y:S01]  /*62e60*/  MOV R212, R184 ;  /* 0x000000b800d47202 */ /* 0x000fe20000000f00 */
[----:B------:R-:W-:Y:S01]  /*62e70*/  IMAD.MOV.U32 R213, RZ, RZ, R185 ;  /* 0x000000ffffd57224 */ /* 0x000fe200078e00b9 */
[----:B------:R-:W-:Y:S01]  /*62e80*/  MOV R215, R187 ;  /* 0x000000bb00d77202 */ /* 0x000fe20000000f00 */
        /* <DEDUP_REMOVED lines=12> */
[----:B-1----:R-:W-:Y:S01]  /*62f50*/  HMMA.1688.F32.TF32 R8, R232, R94, R32 ;  /* 0x0000005ee808723c */ /* 0x002fe20000081020 */
[----:B------:R-:W-:Y:S01]  /*62f60*/  IMAD.MOV.U32 R249, RZ, RZ, R230 ;  /* 0x000000fffff97224 */ /* 0x000fe200078e00e6 */
[----:B------:R-:W-:Y:S04]  /*62f70*/  STL.64 [R1+0x1360], R20 ;  /* 0x0013601401007387 */ /* 0x000fe80000100a00 */
[----:B------:R1:W-:Y:S01]  /*62f80*/  STL.64 [R1+0x1368], R22 ;  /* 0x0013681601007387 */ /* 0x0003e20000100a00 */
[----:B------:R-:W-:Y:S01]  /*62f90*/  IMAD.MOV.U32 R250, RZ, RZ, R231 ;  /* 0x000000fffffa7224 */ /* 0x000fe200078e00e7 */
[----:B------:R-:W-:-:S02]  /*62fa0*/  MOV R251, R183 ;  /* 0x000000b700fb7202 */ /* 0x000fc40000000f00 */
[----:B------:R-:W-:Y:S04]  /*62fb0*/  LDS R12, [R161+0x14280] ;  /* 0x01428000a10c7984 */ /* 0x000fe80000000800 */
[----:B------:R-:W-:Y:S01]  /*62fc0*/  LDS R14, [R161+0x16280] ;  /* 0x01628000a10e7984 */ /* 0x000fe20000000800 */
[C---:B-1----:R-:W-:Y:S03]  /*62fd0*/  HMMA.1688.F32.TF32 R20, R232.reuse, R78, R56 ;  /* 0x0000004ee814723c */ /* 0x042fe60000081038 */
[----:B------:R-:W-:Y:S05]  /*62fe0*/  LDS R13, [R189+0x14280] ;  /* 0x01428000bd0d7984 */ /* 0x000fea0000000800 */
[----:B------:R-:W-:Y:S04]  /*62ff0*/  STL.64 [R1+0x1350], R8 ;  /* 0x0013500801007387 */ /* 0x000fe80000100a00 */
[----:B------:R1:W-:Y:S04]  /*63000*/  STL.64 [R1+0x1358], R10 ;  /* 0x0013580a01007387 */ /* 0x0003e80000100a00 */
[----:B------:R-:W-:Y:S04]  /*63010*/  STL.64 [R1+0x1340], R24 ;  /* 0x0013401801007387 */ /* 0x000fe80000100a00 */
[----:B------:R2:W-:Y:S01]  /*63020*/  STL.64 [R1+0x1348], R26 ;  /* 0x0013481a01007387 */ /* 0x0005e20000100a00 */
[C---:B-1----:R-:W-:Y:S03]  /*63030*/  HMMA.1688.F32.TF32 R8, R232.reuse, R82, R60 ;  /* 0x00000052e808723c */ /* 0x042fe6000008103c */
[----:B------:R-:W1:Y:S04]  /*63040*/  LDS R15, [R189+0x16280] ;  /* 0x01628000bd0f7984 */ /* 0x000e680000000800 */
[----:B------:R-:W-:Y:S01]  /*63050*/  STL.64 [R1+0x1330], R20 ;  /* 0x0013301401007387 */ /* 0x000fe20000100a00 */
[C---:B--2---:R-:W-:Y:S03]  /*63060*/  HMMA.1688.F32.TF32 R24, R232.reuse, R86, R64 ;  /* 0x00000056e818723c */ /* 0x044fe60000081040 */
[----:B------:R2:W-:Y:S04]  /*63070*/  STL.64 [R1+0x1338], R22 ;  /* 0x0013381601007387 */ /* 0x0005e80000100a00 */
[----:B------:R-:W-:Y:S04]  /*63080*/  LDS R52, [R161+0x14400] ;  /* 0x01440000a1347984 */ /* 0x000fe80000000800 */
[----:B------:R-:W-:Y:S01]  /*63090*/  LDS R54, [R161+0x16400] ;  /* 0x01640000a1367984 */ /* 0x000fe20000000800 */
[----:B--2---:R-:W-:Y:S03]  /*630a0*/  HMMA.1688.F32.TF32 R20, R232, R110, R104 ;  /* 0x0000006ee814723c */ /* 0x004fe60000081068 */
[----:B------:R-:W-:Y:S04]  /*630b0*/  LDS R53, [R189+0x14400] ;  /* 0x01440000bd357984 */ /* 0x000fe80000000800 */
[----:B------:R-:W-:Y:S04]  /*630c0*/  STL.64 [R1+0x1320], R8 ;  /* 0x0013200801007387 */ /* 0x000fe80000100a00 */
[----:B------:R-:W-:Y:S04]  /*630d0*/  STL.64 [R1+0x1328], R10 ;  /* 0x0013280a01007387 */ /* 0x000fe80000100a00 */
[----:B------:R-:W-:Y:S04]  /*630e0*/  STL.64 [R1+0x1310], R24 ;  /* 0x0013101801007387 */ /* 0x000fe80000100a00 */
[----:B------:R5:W-:Y:S04]  /*630f0*/  STL.64 [R1+0x1318], R26 ;  /* 0x0013181a01007387 */ /* 0x000be80000100a00 */
[----:B------:R-:W-:Y:S04]  /*63100*/  LDS R8, [R161+0x14300] ;  /* 0x01430000a1087984 */ /* 0x000fe80000000800 */
[----:B------:R-:W-:Y:S01]  /*63110*/  STL.64 [R1+0xe30], R20 ;  /* 0x000e301401007387 */ /* 0x000fe20000100a00 */
[C---:B-----5:R-:W-:Y:S03]  /*63120*/  HMMA.1688.F32.TF32 R24, R16.reuse, R90, R224 ;  /* 0x0000005a1018723c */ /* 0x060fe600000810e0 */
[----:B------:R2:W-:Y:S04]  /*63130*/  STL.64 [R1+0xe38], R22 ;  /* 0x000e381601007387 */ /* 0x0005e80000100a00 */
[----:B------:R-:W-:Y:S04]  /*63140*/  LDS R10, [R161+0x16300] ;  /* 0x01630000a10a7984 */ /* 0x000fe80000000800 */
[----:B------:R-:W-:Y:S01]  /*63150*/  LDS R9, [R189+0x14300] ;  /* 0x01430000bd097984 */ /* 0x000fe20000000800 */
[C---:B--2---:R-:W-:Y:S03]  /*63160*/  HMMA.1688.F32.TF32 R20, R16.reuse, R218, R136 ;  /* 0x000000da1014723c */ /* 0x044fe60000081088 */
[----:B------:R-:W-:Y:S04]  /*63170*/  STL.64 [R1+0x1300], R28 ;  /* 0x0013001c01007387 */ /* 0x000fe80000100a00 */
[----:B------:R2:W-:Y:S04]  /*63180*/  STL.64 [R1+0x1308], R30 ;  /* 0x0013081e01007387 */ /* 0x0005e80000100a00 */
[----:B------:R-:W3:Y:S04]  /*63190*/  LDS R11, [R189+0x16300] ;  /* 0x01630000bd0b7984 */ /* 0x000ee80000000800 */
[----:B------:R-:W-:Y:S01]  /*631a0*/  STL.64 [R1+0x12f0], R24 ;  /* 0x0012f01801007387 */ /* 0x000fe20000100a00 */
[C---:B--2---:R-:W-:Y:S03]  /*631b0*/  HMMA.1688.F32.TF32 R28, R16.reuse, R130, R140 ;  /* 0x00000082101c723c */ /* 0x044fe6000008108c */
[----:B------:R2:W-:Y:S04]  /*631c0*/  STL.64 [R1+0x12f8], R26 ;  /* 0x0012f81a01007387 */ /* 0x0005e80000100a00 */
[----:B------:R-:W-:Y:S04]  /*631d0*/  LDS R55, [R189+0x16400] ;  /* 0x01640000bd377984 */ /* 0x000fe80000000800 */
[----:B------:R-:W-:Y:S01]  /*631e0*/  STL.64 [R1+0x12e0], R20 ;  /* 0x0012e01401007387 */ /* 0x000fe20000100a00 */
[C---:B--2---:R-:W-:Y:S03]  /*631f0*/  HMMA.1688.F32.TF32 R24, R16.reuse, R126, R4 ;  /* 0x0000007e1018723c */ /* 0x044fe60000081004 */
[----:B------:R2:W-:Y:S05]  /*63200*/  STL.64 [R1+0x12e8], R22 ;  /* 0x0012e81601007387 */ /* 0x0005ea0000100a00 */
[C---:B------:R-:W-:Y:S08]  /*63210*/  HMMA.1688.F32.TF32 R4, R16.reuse, R118, R200 ;  /* 0x000000761004723c */ /* 0x040ff000000810c8 */
[C---:B--2---:R-:W-:Y:S01]  /*63220*/  HMMA.1688.F32.TF32 R20, R16.reuse, R122, R144 ;  /* 0x0000007a1014723c */ /* 0x044fe20000081090 */
[----:B------:R-:W-:Y:S04]  /*63230*/  STL.64 [R1+0x12d0], R28 ;  /* 0x0012d01c01007387 */ /* 0x000fe80000100a00 */
[----:B------:R-:W-:Y:S04]  /*63240*/  STL.64 [R1+0x12d8], R30 ;  /* 0x0012d81e01007387 */ /* 0x000fe80000100a00 */
[----:B------:R-:W-:Y:S04]  /*63250*/  STL.64 [R1+0x12c0], R24 ;  /* 0x0012c01801007387 */ /* 0x000fe80000100a00 */
[----:B------:R2:W-:Y:S10]  /*63260*/  STL.64 [R1+0x12c8], R26 ;  /* 0x0012c81a01007387 */ /* 0x0005f40000100a00 */
[----:B------:R-:W-:Y:S01]  /*63270*/  STL.64 [R1+0x12b0], R20 ;  /* 0x0012b01401007387 */ /* 0x000fe20000100a00 */
[C---:B--2---:R-:W-:Y:S03]  /*63280*/  HMMA.1688.F32.TF32 R24, R16.reuse, R114, R204 ;  /* 0x000000721018723c */ /* 0x044fe600000810cc */
[----:B------:R2:W-:Y:S04]  /*63290*/  STL.64 [R1+0x12b8], R22 ;  /* 0x0012b81601007387 */ /* 0x0005e80000100a00 */
[----:B------:R-:W-:Y:S04]  /*632a0*/  STL.64 [R1+0x12a0], R4 ;  /* 0x0012a00401007387 */ /* 0x000fe80000100a00 */
[----:B------:R4:W-:Y:S01]  /*632b0*/  STL.64 [R1+0x12a8], R6 ;  /* 0x0012a80601007387 */ /* 0x0009e20000100a00 */
[C---:B--2---:R-:W-:Y:S01]  /*632c0*/  HMMA.1688.F32.TF32 R20, R16.reuse, R102, R156 ;  /* 0x000000661014723c */ /* 0x044fe2000008109c */
[----:B------:R-:W-:Y:S01]  /*632d0*/  IMAD.MOV.U32 R28, RZ, RZ, R180 ;  /* 0x000000ffff1c7224 */ /* 0x000fe200078e00b4 */
[----:B------:R-:W-:Y:S01]  /*632e0*/  MOV R30, R182 ;  /* 0x000000b6001e7202 */ /* 0x000fe20000000f00 */
[----:B------:R-:W-:Y:S01]  /*632f0*/  IMAD.MOV.U32 R29, RZ, RZ, R181 ;  /* 0x000000ffff1d7224 */ /* 0x000fe200078e00b5 */
[----:B------:R-:W-:Y:S04]  /*63300*/  LDS R156, [R161+0x14480] ;  /* 0x01448000a19c7984 */ /* 0x000fe80000000800 */
[----:B----4-:R-:W-:Y:S03]  /*63310*/  HMMA.1688.F32.TF32 R4, R16, R98, R164 ;  /* 0x000000621004723c */ /* 0x010fe600000810a4 */
[----:B------:R-:W-:Y:S04]  /*63320*/  STL.64 [R1+0x1290], R24 ;  /* 0x0012901801007387 */ /* 0x000fe80000100a00 */
[----:B------:R-:W-:Y:S01]  /*63330*/  STL.64 [R1+0x1298], R26 ;  /* 0x0012981a01007387 */ /* 0x000fe20000100a00 */
[----:B------:R-:W-:-:S03]  /*63340*/  IMAD.MOV.U32 R31, RZ, RZ, R228 ;  /* 0x000000ffff1f7224 */ /* 0x000fc600078e00e4 */
[----:B------:R-:W-:Y:S04]  /*63350*/  LDS R158, [R161+0x16480] ;  /* 0x01648000a19e7984 */ /* 0x000fe80000000800 */
[----:B------:R-:W-:Y:S04]  /*63360*/  LDS R157, [R189+0x14480] ;  /* 0x01448000bd9d7984 */ /* 0x000fe80000000800 */
[----:B------:R2:W-:Y:S04]  /*63370*/  STL.64 [R1+0x1280], R20 ;  /* 0x0012801401007387 */ /* 0x0005e80000100a00 */
[----:B------:R4:W-:Y:S04]  /*63380*/  STL.64 [R1+0x1288], R22 ;  /* 0x0012881601007387 */ /* 0x0009e80000100a00 */
[----:B------:R-:W5:Y:S04]  /*63390*/  LDL.LU R196, [R1+0x4590] ;  /* 0x0045900001c47983 */ /* 0x000f680000300800 */
[----:B------:R-:W-:Y:S04]  /*633a0*/  STL.64 [R1+0x1020], R4 ;  /* 0x0010200401007387 */ /* 0x000fe80000100a00 */
[----:B------:R1:W-:Y:S04]  /*633b0*/  STL.64 [R1+0x1028], R6 ;  /* 0x0010280601007387 */ /* 0x0003e80000100a00 */
        /* <DEDUP_REMOVED lines=23> */
[----:B--2---:R-:W-:-:S03]  /*63530*/  IMAD.MOV.U32 R20, RZ, RZ, R173 ;  /* 0x000000ffff147224 */ /* 0x004fc600078e00ad */
[----:B------:R-:W1:Y:S01]  /*63540*/  LDL.LU R148, [R1+0x4540] ;  /* 0x0045400001947983 */ /* 0x000e620000300800 */
[----:B------:R-:W-:-:S03]  /*63550*/  IMAD.MOV.U32 R21, RZ, RZ, R174 ;  /* 0x000000ffff157224 */ /* 0x000fc600078e00ae */
[----:B------:R-:W1:Y:S01]  /*63560*/  LDL.LU R149, [R1+0x453c] ;  /* 0x00453c0001957983 */ /* 0x000e620000300800 */
[----:B----4-:R-:W-:-:S03]  /*63570*/  MOV R22, R175 ;  /* 0x000000af00167202 */ /* 0x010fc60000000f00 */
[----:B------:R-:W1:Y:S01]  /*63580*/  LDL.LU R150, [R1+0x4538] ;  /* 0x0045380001967983 */ /* 0x000e620000300800 */
[----:B------:R-:W-:-:S03]  /*63590*/  IMAD.MOV.U32 R23, RZ, RZ, R168 ;  /* 0x000000ffff177224 */ /* 0x000fc600078e00a8 */
[----:B------:R-:W2:Y:S01]  /*635a0*/  LDL.LU R172, [R1+0x4534] ;  /* 0x0045340001ac7983 */ /* 0x000ea20000300800 */
[----:B------:R-:W-:-:S03]  /*635b0*/  IMAD.MOV.U32 R24, RZ, RZ, R169 ;  /* 0x000000ffff187224 */ /* 0x000fc600078e00a9 */
[----:B------:R-:W2:Y:S01]  /*635c0*/  LDL.LU R173, [R1+0x4530] ;  /* 0x0045300001ad7983 */ /* 0x000ea20000300800 */
[----:B------:R-:W-:-:S03]  /*635d0*/  MOV R25, R170 ;  /* 0x000000aa00197202 */ /* 0x000fc60000000f00 */
[----:B------:R-:W2:Y:S01]  /*635e0*/  LDL.LU R174, [R1+0x452c] ;  /* 0x00452c0001ae7983 */ /* 0x000ea20000300800 */
[----:B------:R-:W-:-:S03]  /*635f0*/  IMAD.MOV.U32 R26, RZ, RZ, R171 ;  /* 0x000000ffff1a7224 */ /* 0x000fc600078e00ab */
[----:B------:R-:W2:Y:S04]  /*63600*/  LDL.LU R175, [R1+0x4528] ;  /* 0x0045280001af7983 */ /* 0x000ea80000300800 */
[----:B------:R-:W4:Y:S04]  /*63610*/  LDL.LU R168, [R1+0x4524] ;  /* 0x0045240001a87983 */ /* 0x000f280000300800 */
[----:B------:R-:W4:Y:S04]  /*63620*/  LDL.LU R169, [R1+0x4520] ;  /* 0x0045200001a97983 */ /* 0x000f280000300800 */
[----:B------:R-:W4:Y:S01]  /*63630*/  LDL.LU R170, [R1+0x451c] ;  /* 0x00451c0001aa7983 */ /* 0x000f220000300800 */
[----:B------:R-:W-:-:S03]  /*63640*/  IMAD.MOV.U32 R27, RZ, RZ, R151 ;  /* 0x000000ffff1b7224 */ /* 0x000fc600078e0097 */
[----:B------:R-:W4:Y:S04]  /*63650*/  LDL.LU R171, [R1+0x4518] ;  /* 0x0045180001ab7983 */ /* 0x000f280000300800 */
[----:B------:R-:W1:Y:S04]  /*63660*/  LDL.LU R151, [R1+0x4514] ;  /* 0x0045140001977983 */ /* 0x000e680000300800 */
[----:B------:R-:W3:Y:S04]  /*63670*/  LDL.LU R155, [R1+0x4510] ;  /* 0x00451000019b7983 */ /* 0x000ee80000300800 */
[----:B------:R-:W3:Y:S04]  /*63680*/  LDL.LU R230, [R1+0x450c] ;  /* 0x00450c0001e67983 */ /* 0x000ee80000300800 */
[----:B------:R-:W3:Y:S04]  /*63690*/  LDL.LU R231, [R1+0x4508] ;  /* 0x0045080001e77983 */ /* 0x000ee80000300800 */
[----:B------:R-:W3:Y:S04]  /*636a0*/  LDL.LU R183, [R1+0x4504] ;  /* 0x0045040001b77983 */ /* 0x000ee80000300800 */
[----:B------:R-:W-:Y:S04]  /*636b0*/  LDS R159, [R189+0x16480] ;  /* 0x01648000bd9f7984 */ /* 0x000fe80000000800 */
[----:B------:R-:W-:Y:S04]  /*636c0*/  LDS R164, [R161+0x14500] ;  /* 0x01450000a1a47984 */ /* 0x000fe80000000800 */
[----:B------:R-:W-:Y:S04]  /*636d0*/  LDS R166, [R161+0x16500] ;  /* 0x01650000a1a67984 */ /* 0x000fe80000000800 */
[----:B------:R-:W-:Y:S04]  /*636e0*/  LDS R165, [R189+0x14500] ;  /* 0x01450000bda57984 */ /* 0x000fe80000000800 */
[----:B------:R-:W-:Y:S01]  /*636f0*/  LDS R167, [R189+0x16500] ;  /* 0x01650000bda77984 */ /* 0x000fe20000000800 */
[C---:B--2---:R-:W-:Y:S08]  /*63700*/  HMMA.1688.F32.TF32 R36, R16.reuse, R74, R172 ;  /* 0x0000004a1024723c */ /* 0x044ff000000810ac */
[C---:B----4-:R-:W-:Y:S08]  /*63710*/  HMMA.1688.F32.TF32 R32, R16.reuse, R94, R168 ;  /* 0x0000005e1020723c */ /* 0x050ff000000810a8 */
[C---:B-1----:R-:W-:Y:S11]  /*63720*/  HMMA.1688.F32.TF32 R4, R16.reuse, R78, R148 ;  /* 0x0000004e1004723c */ /* 0x042ff60000081094 */
[----:B------:R-:W-:Y:S04]  /*63730*/  @!UPT UIADD3 URZ, URZ, URZ, URZ ;  /* 0x0000003f3f3ff290 */ /* 0x000fe8000fffe03f */
[----:B------:R-:W-:Y:S04]  /*63740*/  STL.64 [R1+0x1010], R32 ;  /* 0x0010102001007387 */ /* 0x000fe80000100a00 */
[----:B------:R3:W-:Y:S04]  /*63750*/  STL.64 [R1+0x1018], R34 ;  /* 0x0010182201007387 */ /* 0x0007e80000100a00 */
[----:B------:R-:W-:Y:S04]  /*63760*/  STL.64 [R1+0x1270], R36 ;  /* 0x0012702401007387 */ /* 0x000fe80000100a00 */
[----:B------:R1:W-:Y:S01]  /*63770*/  STL.64 [R1+0x1278], R38 ;  /* 0x0012782601007387 */ /* 0x0003e20000100a00 */
[C---:B---3--:R-:W-:Y:S03]  /*63780*/  HMMA.1688.F32.TF32 R32, R16.reuse, R82, R152 ;  /* 0x000000521020723c */ /* 0x048fe60000081098 */
[----:B------:R-:W-:Y:S04]  /*63790*/  STL.64 [R1+0x1260], R4 ;  /* 0x0012600401007387 */ /* 0x000fe80000100a00 */
[----:B------:R2:W-:Y:S01]  /*637a0*/  STL.64 [R1+0x1268], R6 ;  /* 0x0012680601007387 */ /* 0x0005e20000100a00 */
[C---:B-1----:R-:W-:Y:S08]  /*637b0*/  HMMA.1688.F32.TF32 R36, R16.reuse, R86, R228 ;  /* 0x000000561024723c */ /* 0x042ff000000810e4 */
[----:B--2---:R-:W-:Y:S07]  /*637c0*/  HMMA.1688.F32.TF32 R4, R16, R110, R180 ;  /* 0x0000006e1004723c */ /* 0x004fee00000810b4 */
[----:B------:R-:W-:Y:S04]  /*637d0*/  STL.64 [R1+0x1250], R32 ;  /* 0x0012502001007387 */ /* 0x000fe80000100a00 */
[----:B------:R1:W-:Y:S01]  /*637e0*/  STL.64 [R1+0x1258], R34 ;  /* 0x0012582201007387 */ /* 0x0003e20000100a00 */
[C---:B------:R-:W-:Y:S03]  /*637f0*/  HMMA.1688.F32.TF32 R16, R12.reuse, R90, R192 ;  /* 0x0000005a0c10723c */ /* 0x040fe600000810c0 */
[----:B------:R-:W-:Y:S04]  /*63800*/  STL.64 [R1+0x1240], R36 ;  /* 0x0012402401007387 */ /* 0x000fe80000100a00 */
[----:B------:R-:W-:Y:S01]  /*63810*/  STL.64 [R1+0x1248], R38 ;  /* 0x0012482601007387 */ /* 0x000fe20000100a00 */
[C---:B-1----:R-:W-:Y:S03]  /*63820*/  HMMA.1688.F32.TF32 R32, R12.reuse, R70, R184 ;  /* 0x000000460c20723c */ /* 0x042fe600000810b8 */
[----:B------:R-:W-:Y:S04]  /*63830*/  STL.64 [R1+0x1e0], R4 ;  /* 0x0001e00401007387 */ /* 0x000fe80000100a00 */
[----:B------:R5:W-:Y:S02]  /*63840*/  STL.64 [R1+0x1e8], R6 ;  /* 0x0001e80601007387 */ /* 0x000be40000100a00 */
[C---:B-----5:R-:W-:Y:S11]  /*63850*/  HMMA.1688.F32.TF32 R4, R12.reuse, R218, R196 ;  /* 0x000000da0c04723c */ /* 0x060ff600000810c4 */
[----:B------:R-:W-:Y:S03]  /*63860*/  @!UPT UIADD3 URZ, URZ, URZ, URZ ;  /* 0x0000003f3f3ff290 */ /* 0x000fe6000fffe03f */
        /* <DEDUP_REMOVED lines=19> */
[----:B------:R-:W-:Y:S04]  /*639a0*/  STL.64 [R1+0x98], R30 ;  /* 0x0000981e01007387 */ /* 0x000fe80000100a00 */
[----:B------:R-:W2:Y:S06]  /*639b0*/  LDL.LU R176, [R1+0x3e0] ;  /* 0x0003e00001b07983 */ /* 0x000eac0000300800 */
[----:B------:R-:W-:Y:S04]  /*639c0*/  STL.64 [R1+0x80], R16 ;  /* 0x0000801001007387 */ /* 0x000fe80000100a00 */
[----:B------:R-:W-:Y:S04]  /*639d0*/  STL.64 [R1+0x88], R18 ;  /* 0x0000881201007387 */ /* 0x000fe80000100a00 */
        /* <DEDUP_REMOVED lines=13> */
[C---:B-1----:R-:W-:Y:S08]  /*63ab0*/  HMMA.1688.F32.TF32 R4, R12.reuse, R98, R24 ;  /* 0x000000620c04723c */ /* 0x042ff00000081018 */
[C---:B------:R-:W-:Y:S08]  /*63ac0*/  HMMA.1688.F32.TF32 R20, R12.reuse, R94, R20 ;  /* 0x0000005e0c14723c */ /* 0x040ff00000081014 */
[C---:B------:R-:W-:Y:S07]  /*63ad0*/  HMMA.1688.F32.TF32 R16, R12.reuse, R74, R244 ;  /* 0x0000004a0c10723c */ /* 0x040fee00000810f4 */
[----:B------:R-:W-:Y:S04]  /*63ae0*/  STL.64 [R1+0x60], R4 ;  /* 0x0000600401007387 */ /* 0x000fe80000100a00 */
[----:B------:R1:W-:Y:S02]  /*63af0*/  STL.64 [R1+0x68], R6 ;  /* 0x0000680601007387 */ /* 0x0003e40000100a00 */
[C---:B-1----:R-:W-:Y:S02]  /*63b00*/  HMMA.1688.F32.TF32 R4, R12.reuse, R78, R248 ;  /* 0x0000004e0c04723c */ /* 0x042fe400000810f8 */
[----:B------:R1:W-:Y:S04]  /*63b10*/  STL.64 [R1+0x50], R20 ;  /* 0x0000501401007387 */ /* 0x0003e80000100a00 */
[----:B------:R5:W-:Y:S04]  /*63b20*/  STL.64 [R1+0x58], R22 ;  /* 0x0000581601007387 */ /* 0x000be80000100a00 */
[----:B------:R-:W4:Y:S04]  /*63b30*/  LDL.LU R28, [R1+0x410] ;  /* 0x00041000011c7983 */ /* 0x000f280000300800 */
[----:B------:R-:W-:Y:S04]  /*63b40*/  STL.64 [R1+0x40], R16 ;  /* 0x0000401001007387 */ /* 0x000fe80000100a00 */
[----:B------:R2:W-:Y:S05]  /*63b50*/  STL.64 [R1+0x48], R18 ;  /* 0x0000481201007387 */ /* 0x0005ea0000100a00 */
[----:B------:R-:W-:Y:S04]  /*63b60*/  STL.64 [R1+0x30], R4 ;  /* 0x0000300401007387 */ /* 0x000fe80000100a00 */
[----:B------:R4:W-:Y:S04]  /*63b70*/  STL.64 [R1+0x38], R6 ;  /* 0x0000380601007387 */ /* 0x0009e80000100a00 */
        /* <DEDUP_REMOVED lines=21> */
[----:B-----5:R-:W5:Y:S04]  /*63cd0*/  LDL.LU R22, [R1+0x448] ;  /* 0x0004480001167983 */ /* 0x020f680000300800 */
[----:B------:R-:W5:Y:S01]  /*63ce0*/  LDL.LU R23, [R1+0x44c] ;  /* 0x00044c0001177983 */ /* 0x000f620000300800 */
[C---:B--2---:R-:W-:Y:S08]  /*63cf0*/  HMMA.1688.F32.TF32 R16, R12.reuse, R86, R176 ;  /* 0x000000560c10723c */ /* 0x044ff000000810b0 */
[C---:B---3--:R-:W-:Y:S08]  /*63d00*/  HMMA.1688.F32.TF32 R32, R12.reuse, R82, R240 ;  /* 0x000000520c20723c */ /* 0x048ff000000810f0 */
[----:B----4-:R-:W-:Y:S11]  /*63d10*/  HMMA.1688.F32.TF32 R4, R12, R110, R236 ;  /* 0x0000006e0c04723c */ /* 0x010ff600000810ec */
[----:B------:R-:W-:Y:S04]  /*63d20*/  @!UPT UIADD3 URZ, URZ, URZ, URZ ;  /* 0x0000003f3f3ff290 */ /* 0x000fe8000fffe03f */
[----:B------:R-:W-:Y:S04]  /*63d30*/  STL.64 [R1+0x20], R32 ;  /* 0x0000202001007387 */ /* 0x000fe80000100a00 */
[----:B------:R-:W-:Y:S04]  /*63d40*/  STL.64 [R1+0x28], R34 ;  /* 0x0000282201007387 */ /* 0x000fe80000100a00 */
[----:B------:R-:W2:Y:S04]  /*63d50*/  LDL.LU R240, [R1+0x450] ;  /* 0x0004500001f07983 */ /* 0x000ea80000300800 */
[----:B------:R-:W-:Y:S04]  /*63d60*/  STL.64 [R1+0x10], R16 ;  /* 0x0000101001007387 */ /* 0x000fe80000100a00 */
[----:B------:R-:W-:Y:S04]  /*63d70*/  STL.64 [R1+0x18], R18 ;  /* 0x0000181201007387 */ /* 0x000fe80000100a00 */
[----:B------:R-:W-:Y:S04]  /*63d80*/  STL.64 [R1], R4 ;  /* 0x0000000401007387 */ /* 0x000fe80000100a00 */
        /* <DEDUP_REMOVED lines=12> */
[C---:B------:R-:W-:Y:S03]  /*63e50*/  HMMA.1688.F32.TF32 R232, R8.reuse, R218, R28 ;  /* 0x000000da08e8723c */ /* 0x040fe6000008101c */
[----:B------:R-:W-:Y:S04]  /*63e60*/  LDS R4, [R161+0x14380] ;  /* 0x01438000a1047984 */ /* 0x000fe80000000800 */
[----:B------:R-:W-:Y:S04]  /*63e70*/  LDS R6, [R161+0x16380] ;  /* 0x01638000a1067984 */ /* 0x000fe80000000800 */
[----:B------:R-:W-:Y:S04]  /*63e80*/  LDS R5, [R189+0x14380] ;  /* 0x01438000bd057984 */ /* 0x000fe80000000800 */
[----:B------:R-:W1:Y:S01]  /*63e90*/  LDS R7, [R189+0x16380] ;  /* 0x01638000bd077984 */ /* 0x000e620000000800 */
[C---:B------:R-:W-:Y:S08]  /*63ea0*/  HMMA.1688.F32.TF32 R248, R8.reuse, R70, R248 ;  /* 0x0000004608f8723c */ /* 0x040ff000000810f8 */
[C---:B------:R-:W-:Y:S11]  /*63eb0*/  HMMA.1688.F32.TF32 R244, R8.reuse, R90, R244 ;  /* 0x0000005a08f4723c */ /* 0x040ff600000810f4 */
[----:B------:R-:W-:Y:S04]  /*63ec0*/  @!UPT UIADD3 URZ, URZ, URZ, URZ ;  /* 0x0000003f3f3ff290 */ /* 0x000fe8000fffe03f */
[----:B------:R-:W-:Y:S04]  /*63ed0*/  STL.64 [R1+0x4420], R250 ;  /* 0x004420fa01007387 */ /* 0x000fe80000100a00 */
[----:B------:R-:W-:Y:S01]  /*63ee0*/  STL.64 [R1+0x4418], R248 ;  /* 0x004418f801007387 */ /* 0x000fe20000100a00 */
[C---:B------:R-:W-:Y:S03]  /*63ef0*/  HMMA.1688.F32.TF32 R12, R8.reuse, R130, R212 ;  /* 0x00000082080c723c */ /* 0x040fe600000810d4 */
[----:B------:R-:W-:Y:S04]  /*63f00*/  STL.64 [R1+0x4430], R246 ;  /* 0x004430f601007387 */ /* 0x000fe80000100a00 */
[----:B------:R-:W-:Y:S04]  /*63f10*/  STL.64 [R1+0x4428], R244 ;  /* 0x004428f401007387 */ /* 0x000fe80000100a00 */
[----:B------:R-:W-:Y:S04]  /*63f20*/  STL.64 [R1+0x4440], R234 ;  /* 0x004440ea01007387 */ /* 0x000fe80000100a00 */
[----:B------:R-:W-:Y:S08]  /*63f30*/  STL.64 [R1+0x4438], R232 ;  /* 0x004438e801007387 */ /* 0x000ff00000100a00 */
[----:B------:R-:W-:Y:S04]  /*63f40*/  STL.64 [R1+0x150], R12 ;  /* 0x0001500c01007387 */ /* 0x000fe80000100a00 */
[----:B------:R5:W-:Y:S02]  /*63f50*/  STL.64 [R1+0x158], R14 ;  /* 0x0001580e01007387 */ /* 0x000be40000100a00 */
[C---:B-----5:R-:W-:Y:S11]  /*63f60*/  HMMA.1688.F32.TF32 R12, R8.reuse, R122, R20 ;  /* 0x0000007a080c723c */ /* 0x060ff60000081014 */
[----:B------:R-:W-:Y:S11]  /*63f70*/  @!UPT UIADD3 URZ, URZ, URZ, URZ ;  /* 0x0000003f3f3ff290 */ /* 0x000ff6000fffe03f */
[----:B------:R-:W-:Y:S02]  /*63f80*/  @!UPT UIADD3 URZ, URZ, URZ, URZ ;  /* 0x0000003f3f3ff290 */ /* 0x000fe4000fffe03f */
[----:B------:R-:W-:Y:S01]  /*63f90*/  IMAD.MOV.U32 R235, RZ, RZ, R12 ;  /* 0x000000ffffeb7224 */ /* 0x000fe200078e000c */
[----:B------:R-:W-:Y:S01]  /*63fa0*/  MOV R233, R14 ;  /* 0x0000000e00e97202 */ /* 0x000fe20000000f00 */
[----:B------:R-:W-:Y:S02]  /*63fb0*/  IMAD.MOV.U32 R234, RZ, RZ, R13 ;  /* 0x000000ffffea7224 */ /* 0x000fe400078e000d */
[----:B------:R-:W-:Y:S01]  /*63fc0*/  IMAD.MOV.U32 R232, RZ, RZ, R15 ;  /* 0x000000ffffe87224 */ /* 0x000fe200078e000f */
[C---:B------:R-:W-:Y:S11]  /*63fd0*/  HMMA.1688.F32.TF32 R16, R8.reuse, R126, R24 ;  /* 0x0000007e0810723c */ /* 0x040ff60000081018 */
[----:B------:R-:W-:Y:S11]  /*63fe0*/  @!UPT UIADD3 URZ, URZ, URZ, URZ ;  /* 0x0000003f3f3ff290 */ /* 0x000ff6000fffe03f */
[----:B------:R-:W-:Y:S01]  /*63ff0*/  @!UPT UIADD3 URZ, URZ, URZ, URZ ;  /* 0x0000003f3f3ff290 */ /* 0x000fe2000fffe03f */
[----:B------:R-:W-:Y:S04]  /*64000*/  STL.64 [R1+0x130], R16 ;  /* 0x0001301001007387 */ /* 0x000fe80000100a00 */
[----:B------:R-:W-:Y:S04]  /*64010*/  STL.64 [R1+0x138], R18 ;  /* 0x0001381201007387 */ /* 0x000fe80000100a00 */
[----:B------:R-:W-:Y:S04]  /*64020*/  STL.64 [R1+0x4450], R234 ;  /* 0x004450ea01007387 */ /* 0x000fe80000100a00 */
[----:B------:R-:W-:Y:S01]  /*64030*/  STL.64 [R1+0x4448], R232 ;  /* 0x004448e801007387 */ /* 0x000fe20000100a00 */
[C---:B--2---:R-:W-:Y:S11]  /*64040*/  HMMA.1688.F32.TF32 R12, R8.reuse, R118, R240 ;  /* 0x00000076080c723c */ /* 0x044ff600000810f0 */
[----:B------:R-:W-:Y:S11]  /*64050*/  @!UPT UIADD3 URZ, URZ, URZ, URZ ;  /* 0x0000003f3f3ff290 */ /* 0x000ff6000fffe03f */
[----:B------:R-:W-:Y:S02]  /*64060*/  @!UPT UIADD3 URZ, URZ, URZ, URZ ;  /* 0x0000003f3f3ff290 */ /* 0x000fe4000fffe03f */
[----:B------:R-:W-:Y:S01]  /*64070*/  IMAD.MOV.U32 R247, RZ, RZ, R12 ;  /* 0x000000fffff77224 */ /* 0x000fe200078e000c */
[----:B------:R-:W-:Y:S01]  /*64080*/  MOV R246, R13 ;  /* 0x0000000d00f67202 */ /* 0x000fe20000000f00 */
[----:B------:R-:W-:Y:S02]  /*64090*/  IMAD.MOV.U32 R245, RZ, RZ, R14 ;  /* 0x000000fffff57224 */ /* 0x000fe400078e000e */
[----:B------:R-:W-:Y:S02]  /*640a0*/  IMAD.MOV.U32 R244, RZ, RZ, R15 ;  /* 0x000000fffff47224 */ /* 0x000fe400078e000f */
[C---:B---3--:R-:W-:Y:S01]  /*640b0*/  HMMA.1688.F32.TF32 R12, R8.reuse, R114, R176 ;  /* 0x00000072080c723c */ /* 0x048fe200000810b0 */
[----:B------:R-:W-:Y:S04]  /*640c0*/  STL.64 [R1+0x4460], R246 ;  /* 0x004460f601007387 */ /* 0x000fe80000100a00 */
[----:B------:R-:W-:Y:S03]  /*640d0*/  STL.64 [R1+0x4458], R244 ;  /* 0x004458f401007387 */ /* 0x000fe60000100a00 */
[C---:B----4-:R-:W-:Y:S01]  /*640e0*/  HMMA.1688.F32.TF32 R228, R8.reuse, R102, R236 ;  /* 0x0000006608e4723c */ /* 0x050fe200000810ec */
[----:B------:R-:W2:Y:S11]  /*640f0*/  LDL.LU R236, [R1+0x510] ;  /* 0x0005100001ec7983 */ /* 0x000eb60000300800 */
[----:B------:R-:W-:Y:S03]  /*64100*/  @!UPT UIADD3 URZ, URZ, URZ, URZ ;  /* 0x0000003f3f3ff290 */ /* 0x000fe6000fffe03f */
        /* <DEDUP_REMOVED lines=69> */
[----:B------:R-:W1:Y:S04]  /*64560*/  LDL.LU R56, [R1+0x5f0] ;  /* 0x0005f00001387983 */ /* 0x000e680000300800 */
[----:B------:R-:W1:Y:S04]  /*64570*/  LDL.LU R57, [R1+0x5f4] ;  /* 0x0005f40001397983 */ /* 0x000e680000300800 */
[----:B------:R-:W1:Y:S04]  /*64580*/  LDL.LU R58, [R1+0x5f8] ;  /* 0x0005f800013a7983 */ /* 0x000e680000300800 */
[----:B------:R-:W1:Y:S04]  /*64590*/  LDL.LU R59, [R1+0x5fc] ;  /* 0x0005fc00013b7983 */ /* 0x000e680000300800 */
        /* <DEDUP_REMOVED lines=18> */
[C---:B---3--:R-:W-:Y:S08]  /*646c0*/  HMMA.1688.F32.TF32 R12, R8.reuse, R98, R140 ;  /* 0x00000062080c723c */ /* 0x048ff0000008108c */
[C---:B--2---:R-:W-:Y:S11]  /*646d0*/  HMMA.1688.F32.TF32 R16, R8.reuse, R94, R136 ;  /* 0x0000005e0810723c */ /* 0x044ff60000081088 */
[----:B------:R-:W-:Y:S04]  /*646e0*/  @!UPT UIADD3 URZ, URZ, URZ, URZ ;  /* 0x0000003f3f3ff290 */ /* 0x000fe8000fffe03f */
[----:B------:R-:W-:Y:S04]  /*646f0*/  STL.64 [R1+0x1230], R12 ;  /* 0x0012300c01007387 */ /* 0x000fe80000100a00 */
[----:B------:R2:W-:Y:S02]  /*64700*/  STL.64 [R1+0x1238], R14 ;  /* 0x0012380e01007387 */ /* 0x0005e40000100a00 */
[C---:B--2---:R-:W-:Y:S02]  /*64710*/  HMMA.1688.F32.TF32 R12, R8.reuse, R74, R224 ;  /* 0x0000004a080c723c */ /* 0x044fe400000810e0 */
[----:B------:R-:W-:Y:S04]  /*64720*/  STL.64 [R1+0x1220], R16 ;  /* 0x0012201001007387 */ /* 0x000fe80000100a00 */
[----:B------:R4:W-:Y:S02]  /*64730*/  STL.64 [R1+0x1228], R18 ;  /* 0x0012281201007387 */ /* 0x0009e40000100a00 */
[C---:B------:R-:W-:Y:S08]  /*64740*/  HMMA.1688.F32.TF32 R136, R8.reuse, R78, R220 ;  /* 0x0000004e0888723c */ /* 0x040ff000000810dc */
[C---:B----4-:R-:W-:Y:S07]  /*64750*/  HMMA.1688.F32.TF32 R16, R8.reuse, R82, R104 ;  /* 0x000000520810723c */ /* 0x050fee0000081068 */
[----:B------:R-:W-:Y:S04]  /*64760*/  STL.64 [R1+0x1210], R12 ;  /* 0x0012100c01007387 */ /* 0x000fe80000100a00 */
[----:B------:R2:W-:Y:S02]  /*64770*/  STL.64 [R1+0x1218], R14 ;  /* 0x0012180e01007387 */ /* 0x0005e40000100a00 */
[C---:B--2---:R-:W-:Y:S08]  /*64780*/  HMMA.1688.F32.TF32 R12, R8.reuse, R86, R64 ;  /* 0x00000056080c723c */ /* 0x044ff00000081040 */
        /* <DEDUP_REMOVED lines=10> */
[C---:B-----5:R-:W-:Y:S08]  /*64830*/  HMMA.1688.F32.TF32 R12, R4.reuse, R90, R36 ;  /* 0x0000005a040c723c */ /* 0x060ff00000081024 */
        /* <DEDUP_REMOVED lines=38> */
[----:B------:R-:W-:Y:S04]  /*64aa0*/  STL.64 [R1+0x598], R18 ;  /* 0x0005981201007387 */ /* 0x000fe80000100a00 */
[----:B------:R-:W2:Y:S04]  /*64ab0*/  LDL.LU R20, [R1+0x670] ;  /* 0x0006700001147983 */ /* 0x000ea80000300800 */
        /* <DEDUP_REMOVED lines=27> */
[----:B------:R-:W1:Y:S04]  /*64c70*/  LDL.LU R212, [R1+0x650] ;  /* 0x0006500001d47983 */ /* 0x000e680000300800 */
[----:B------:R-:W1:Y:S04]  /*64c80*/  LDL.LU R213, [R1+0x654] ;  /* 0x0006540001d57983 */ /* 0x000e680000300800 */
[----:B------:R-:W1:Y:S04]  /*64c90*/  LDL.LU R214, [R1+0x658] ;  /* 0x0006580001d67983 */ /* 0x000e680000300800 */
[----:B------:R-:W1:Y:S04]  /*64ca0*/  LDL.LU R215, [R1+0x65c] ;  /* 0x00065c0001d77983 */ /* 0x000e680000300800 */
        /* <DEDUP_REMOVED lines=12> */
[----:B------:R-:W-:Y:S01]  /*64d70*/  MOV R236, R252 ;  /* 0x000000fc00ec7202 */ /* 0x000fe20000000f00 */
[----:B------:R-:W-:Y:S01]  /*64d80*/  IMAD.MOV.U32 R237, RZ, RZ, R191 ;  /* 0x000000ffffed7224 */ /* 0x000fe200078e00bf */
[----:B------:R-:W-:Y:S01]  /*64d90*/  MOV R239, R163 ;  /* 0x000000a300ef7202 */ /* 0x000fe20000000f00 */
[----:B------:R-:W-:Y:S01]  /*64da0*/  IMAD.MOV.U32 R238, RZ, RZ, R190 ;  /* 0x000000ffffee7224 */ /* 0x000fe200078e00be */
[----:B----4-:R-:W-:Y:S11]  /*64db0*/  HMMA.1688.F32.TF32 R4, R4, R110, R44 ;  /* 0x0000006e0404723c */ /* 0x010ff6000008102c */
[----:B------:R-:W-:Y:S11]  /*64dc0*/  @!UPT UIADD3 URZ, URZ, URZ, URZ ;  /* 0x0000003f3f3ff290 */ /* 0x000ff6000fffe03f */
[----:B------:R-:W-:Y:S02]  /*64dd0*/  @!UPT UIADD3 URZ, URZ, URZ, URZ ;  /* 0x0000003f3f3ff290 */ /* 0x000fe4000fffe03f */
[----:B------:R-:W-:Y:S01]  /*64de0*/  IMAD.MOV.U32 R252, RZ, RZ, R4 ;  /* 0x000000fffffc7224 */ /* 0x000fe200078e0004 */
[----:B------:R-:W-:Y:S01]  /*64df0*/  MOV R190, R6 ;  /* 0x0000000600be7202 */ /* 0x000fe20000000f00 */
[----:B------:R-:W-:Y:S02]  /*64e00*/  IMAD.MOV.U32 R191, RZ, RZ, R5 ;  /* 0x000000ffffbf7224 */ /* 0x000fe400078e0005 */
[----:B------:R-:W-:Y:S02]  /*64e10*/  IMAD.MOV.U32 R163, RZ, RZ, R7 ;  /* 0x000000ffffa37224 */ /* 0x000fe400078e0007 */
[C---:B-----5:R-:W-:Y:S08]  /*64e20*/  HMMA.1688.F32.TF32 R4, R52.reuse, R70, R40 ;  /* 0x000000463404723c */ /* 0x060ff00000081028 */
[C---:B--2---:R-:W-:Y:S08]  /*64e30*/  HMMA.1688.F32.TF32 R224, R52.reuse, R90, R132 ;  /* 0x0000005a34e0723c */ /* 0x044ff00000081084 */
[C---:B---3--:R-:W-:Y:S11]  /*64e40*/  HMMA.1688.F32.TF32 R220, R52.reuse, R218, R208 ;  /* 0x000000da34dc723c */ /* 0x048ff600000810d0 */
[----:B------:R-:W-:Y:S04]  /*64e50*/  @!UPT UIADD3 URZ, URZ, URZ, URZ ;  /* 0x0000003f3f3ff290 */ /* 0x000fe8000fffe03f */
[----:B------:R-:W-:Y:S04]  /*64e60*/  STL.64 [R1+0x42e0], R226 ;  /* 0x0042e0e201007387 */ /* 0x000fe80000100a00 */
[----:B------:R-:W-:Y:S01]  /*64e70*/  STL.64 [R1+0x160], R4 ;  /* 0x0001600401007387 */ /* 0x000fe20000100a00 */
[C---:B-1----:R-:W-:Y:S03]  /*64e80*/  HMMA.1688.F32.TF32 R8, R52.reuse, R126, R212 ;  /* 0x0000007e3408723c */ /* 0x042fe600000810d4 */
[----:B------:R1:W-:Y:S05]  /*64e90*/  STL.64 [R1+0x168], R6 ;  /* 0x0001680601007387 */ /* 0x0003ea0000100a00 */
[C---:B------:R-:W-:Y:S08]  /*64ea0*/  HMMA.1688.F32.TF32 R16, R52.reuse, R118, R20 ;  /* 0x000000763410723c */ /* 0x040ff00000081014 */
[C---:B-1----:R-:W-:Y:S08]  /*64eb0*/  HMMA.1688.F32.TF32 R4, R52.reuse, R130, R28 ;  /* 0x000000823404723c */ /* 0x042ff0000008101c */
[C---:B------:R-:W-:Y:S08]  /*64ec0*/  HMMA.1688.F32.TF32 R12, R52.reuse, R122, R24 ;  /* 0x0000007a340c723c */ /* 0x040ff00000081018 */
[C---:B------:R-:W-:Y:S01]  /*64ed0*/  HMMA.1688.F32.TF32 R20, R52.reuse, R114, R240 ;  /* 0x000000723414723c */ /* 0x040fe200000810f0 */
[----:B------:R-:W-:Y:S07]  /*64ee0*/  STL.64 [R1+0x42d8], R224 ;  /* 0x0042d8e001007387 */ /* 0x000fee0000100a00 */
[C---:B------:R-:W-:Y:S01]  /*64ef0*/  HMMA.1688.F32.TF32 R24, R52.reuse, R102, R176 ;  /* 0x000000663418723c */ /* 0x040fe200000810b0 */
[----:B------:R-:W-:Y:S04]  /*64f00*/  STL.64 [R1+0x42f0], R222 ;  /* 0x0042f0de01007387 */ /* 0x000fe80000100a00 */
[----:B------:R-:W-:Y:S04]  /*64f10*/  STL.64 [R1+0x42e8], R220 ;  /* 0x0042e8dc01007387 */ /* 0x000fe80000100a00 */
        /* <DEDUP_REMOVED lines=20> */
[C---:B------:R-:W-:Y:S03]  /*65060*/  HMMA.1688.F32.TF32 R28, R52.reuse, R98, R236 ;  /* 0x00000062341c723c */ /* 0x040fe600000810ec */
        /* <DEDUP_REMOVED lines=26> */
[C---:B--2---:R-:W-:Y:S03]  /*65210*/  HMMA.1688.F32.TF32 R32, R52.reuse, R94, R176 ;  /* 0x0000005e3420723c */ /* 0x044fe600000810b0 */
[----:B------:R-:W2:Y:S04]  /*65220*/  LDL.LU R176, [R1+0x730] ;  /* 0x0007300001b07983 */ /* 0x000ea80000300800 */
[----:B------:R-:W2:Y:S04]  /*65230*/  LDL.LU R177, [R1+0x734] ;  /* 0x0007340001b17983 */ /* 0x000ea80000300800 */
[----:B------:R-:W2:Y:S04]  /*65240*/  LDL.LU R178, [R1+0x738] ;  /* 0x0007380001b27983 */ /* 0x000ea80000300800 */
[----:B------:R-:W2:Y:S01]  /*65250*/  LDL.LU R179, [R1+0x73c] ;  /* 0x00073c0001b37983 */ /* 0x000ea20000300800 */
[C---:B---3--:R-:W-:Y:S07]  /*65260*/  HMMA.1688.F32.TF32 R36, R52.reuse, R74, R40 ;  /* 0x0000004a3424723c */ /* 0x048fee0000081028 */
[----:B------:R-:W-:Y:S04]  /*65270*/  STL.64 [R1+0x4370], R34 ;  /* 0x0043702201007387 */ /* 0x000fe80000100a00 */
[----:B------:R-:W-:Y:S01]  /*65280*/  STL.64 [R1+0x4368], R32 ;  /* 0x0043682001007387 */ /* 0x000fe20000100a00 */
[C---:B----4-:R-:W-:Y:S11]  /*65290*/  HMMA.1688.F32.TF32 R40, R52.reuse, R78, R236 ;  /* 0x0000004e3428723c */ /* 0x050ff600000810ec */
[----:B------:R-:W-:Y:S04]  /*652a0*/  STL.64 [R1+0x4380], R38 ;  /* 0x0043802601007387 */ /* 0x000fe80000100a00 */
[----:B------:R-:W-:Y:S04]  /*652b0*/  STL.64 [R1+0x4378], R36 ;  /* 0x0043782401007387 */ /* 0x000fe80000100a00 */
[----:B------:R-:W3:Y:S04]  /*652c0*/  LDL.LU R236, [R1+0x740] ;  /* 0x0007400001ec7983 */ /* 0x000ee80000300800 */
[----:B------:R-:W3:Y:S04]  /*652d0*/  LDL.LU R237, [R1+0x744] ;  /* 0x0007440001ed7983 */ /* 0x000ee80000300800 */
[----:B------:R-:W3:Y:S04]  /*652e0*/  LDL.LU R238, [R1+0x748] ;  /* 0x0007480001ee7983 */ /* 0x000ee80000300800 */
[----:B------:R-:W3:Y:S01]  /*652f0*/  LDL.LU R239, [R1+0x74c] ;  /* 0x00074c0001ef7983 */ /* 0x000ee20000300800 */
[C---:B-----5:R-:W-:Y:S08]  /*65300*/  HMMA.1688.F32.TF32 R44, R52.reuse, R82, R44 ;  /* 0x00000052342c723c */ /* 0x060ff0000008102c */
[C---:B------:R-:W-:Y:S08]  /*65310*/  HMMA.1688.F32.TF32 R48, R52.reuse, R86, R132 ;  /* 0x000000563430723c */ /* 0x040ff00000081084 */
[----:B------:R-:W-:Y:S08]  /*65320*/  HMMA.1688.F32.TF32 R52, R52, R110, R208 ;  /* 0x0000006e3434723c */ /* 0x000ff000000810d0 */
[C---:B------:R-:W-:Y:S01]  /*65330*/  HMMA.1688.F32.TF32 R56, R156.reuse, R70, R212 ;  /* 0x000000469c38723c */ /* 0x040fe200000810d4 */
        /* <DEDUP_REMOVED lines=15> */
[----:B------:R-:W-:Y:S04]  /*65430*/  STL.64 [R1+0x43e0], R62 ;  /* 0x0043e03e01007387 */ /* 0x000fe80000100a00 */
[----:B------:R-:W-:Y:S01]  /*65440*/  STL.64 [R1+0x43d8], R60 ;  /* 0x0043d83c01007387 */ /* 0x000fe20000100a00 */
[C---:B--2---:R-:W-:Y:S03]  /*65450*/  HMMA.1688.F32.TF32 R64, R156.reuse, R218, R176 ;  /* 0x000000da9c40723c */ /* 0x044fe600000810b0 */
[----:B------:R-:W2:Y:S04]  /*65460*/  LDL.LU R176, [R1+0x760] ;  /* 0x0007600001b07983 */ /* 0x000ea80000300800 */
[----:B------:R-:W2:Y:S04]  /*65470*/  LDL.LU R177, [R1+0x764] ;  /* 0x0007640001b17983 */ /* 0x000ea80000300800 */
[----:B------:R-:W2:Y:S04]  /*65480*/  LDL.LU R178, [R1+0x768] ;  /* 0x0007680001b27983 */ /* 0x000ea80000300800 */
[----:B------:R-:W2:Y:S08]  /*65490*/  LDL.LU R179, [R1+0x76c] ;  /* 0x00076c0001b37983 */ /* 0x000eb00000300800 */
[----:B------:R-:W-:Y:S04]  /*654a0*/  STL.64 [R1+0x43f0], R66 ;  /* 0x0043f04201007387 */ /* 0x000fe80000100a00 */
[----:B------:R-:W-:Y:S04]  /*654b0*/  STL.64 [R1+0x43e8], R64 ;  /* 0x0043e84001007387 */ /* 0x000fe80000100a00 */
        /* <DEDUP_REMOVED lines=13> */
[----:B------:R-:W-:Y:S04]  /*65590*/  STL [R1+0x4268], R132 ;  /* 0x0042688401007387 */ /* 0x000fe80000100800 */
[----:B------:R-:W-:Y:S04]  /*655a0*/  STL [R1+0x4264], R133 ;  /* 0x0042648501007387 */ /* 0x000fe80000100800 */
[----:B------:R-:W-:Y:S04]  /*655b0*/  STL [R1+0x4260], R134 ;  /* 0x0042608601007387 */ /* 0x000fe80000100800 */
[----:B------:R-:W-:Y:S01]  /*655c0*/  STL [R1+0x425c], R135 ;  /* 0x00425c8701007387 */ /* 0x000fe20000100800 */
[C---:B----4-:R-:W-:Y:S03]  /*655d0*/  HMMA.1688.F32.TF32 R136, R156.reuse, R126, R240 ;  /* 0x0000007e9c88723c */ /* 0x050fe600000810f0 */
[----:B------:R-:W1:Y:S04]  /*655e0*/  LDL.LU R240, [R1+0x810] ;  /* 0x0008100001f07983 */ /* 0x000e680000300800 */
[----:B------:R-:W1:Y:S04]  /*655f0*/  LDL.LU R241, [R1+0x814] ;  /* 0x0008140001f17983 */ /* 0x000e680000300800 */
[----:B------:R-:W1:Y:S04]  /*65600*/  LDL.LU R242, [R1+0x818] ;  /* 0x0008180001f27983 */ /* 0x000e680000300800 */
[----:B------:R-:W1:Y:S08]  /*65610*/  LDL.LU R243, [R1+0x81c] ;  /* 0x00081c0001f37983 */ /* 0x000e700000300800 */
[----:B------:R-:W-:Y:S04]  /*65620*/  STL [R1+0x4274], R136 ;  /* 0x0042748801007387 */ /* 0x000fe80000100800 */
[----:B------:R-:W-:Y:S04]  /*65630*/  STL [R1+0x4270], R137 ;  /* 0x0042708901007387 */ /* 0x000fe80000100800 */
[----:B------:R-:W-:Y:S04]  /*65640*/  STL [R1+0x426c], R138 ;  /* 0x00426c8a01007387 */ /* 0x000fe80000100800 */
[----:B------:R-:W-:Y:S01]  /*65650*/  STL [R1+0x4258], R139 ;  /* 0x0042588b01007387 */ /* 0x000fe20000100800 */
[C---:B--2---:R-:W-:Y:S03]  /*65660*/  HMMA.1688.F32.TF32 R140, R156.reuse, R122, R176 ;  /* 0x0000007a9c8c723c */ /* 0x044fe600000810b0 */
[----:B------:R-:W2:Y:S04]  /*65670*/  LDL.LU R176, [R1+0x800] ;  /* 0x0008000001b07983 */ /* 0x000ea80000300800 */
[----:B------:R-:W2:Y:S04]  /*65680*/  LDL.LU R177, [R1+0x804] ;  /* 0x0008040001b17983 */ /* 0x000ea80000300800 */
[----:B------:R-:W2:Y:S04]  /*65690*/  LDL.LU R178, [R1+0x808] ;  /* 0x0008080001b27983 */ /* 0x000ea80000300800 */
[----:B------:R-:W2:Y:S01]  /*656a0*/  LDL.LU R179, [R1+0x80c] ;  /* 0x00080c0001b37983 */ /* 0x000ea20000300800 */
[C---:B-----5:R-:W-:Y:S07]  /*656b0*/  HMMA.1688.F32.TF32 R144, R156.reuse, R118, R208 ;  /* 0x000000769c90723c */ /* 0x060fee00000810d0 */
[----:B------:R-:W-:Y:S01]  /*656c0*/  STL [R1+0x4280], R140 ;  /* 0x0042808c01007387 */ /* 0x000fe20000100800 */
[C---:B---3--:R-:W-:Y:S03]  /*656d0*/  HMMA.1688.F32.TF32 R148, R156.reuse, R114, R212 ;  /* 0x000000729c94723c */ /* 0x048fe600000810d4 */
[----:B------:R-:W-:Y:S05]  /*656e0*/  STL [R1+0x427c], R141 ;  /* 0x00427c8d01007387 */ /* 0x000fea0000100800 */
[C---:B------:R-:W-:Y:S01]  /*656f0*/  HMMA.1688.F32.TF32 R152, R156.reuse, R102, R236 ;  /* 0x000000669c98723c */ /* 0x040fe200000810ec */
        /* <DEDUP_REMOVED lines=15> */
[----:B------:R-:W-:Y:S04]  /*657f0*/  LDS R236, [R161+0x14580] ;  /* 0x01458000a1ec7984 */ /* 0x000fe80000000800 */
[----:B------:R-:W-:Y:S04]  /*65800*/  LDS R238, [R161+0x16580] ;  /* 0x01658000a1ee7984 */ /* 0x000fe80000000800 */
[----:B------:R-:W-:Y:S04]  /*65810*/  LDS R237, [R189+0x14580] ;  /* 0x01458000bded7984 */ /* 0x000fe80000000800 */
[----:B------:R-:W4:Y:S01]  /*65820*/  LDS R239, [R189+0x16580] ;  /* 0x01658000bdef7984 */ /* 0x000f220000000800 */
[C---:B-1----:R-:W-:Y:S11]  /*65830*/  HMMA.1688.F32.TF32 R4, R156.reuse, R98, R240 ;  /* 0x000000629c04723c */ /* 0x042ff600000810f0 */
[----:B------:R-:W-:Y:S11]  /*65840*/  @!UPT UIADD3 URZ, URZ, URZ, URZ ;  /* 0x0000003f3f3ff290 */ /* 0x000ff6000fffe03f */
[----:B------:R-:W-:Y:S01]  /*65850*/  @!UPT UIADD3 URZ, URZ, URZ, URZ ;  /* 0x0000003f3f3ff290 */ /* 0x000fe2000fffe03f */
        /* <DEDUP_REMOVED lines=26> */
[----:B------:R-:W-:Y:S01]  /*65a00*/  IMAD.MOV.U32 R151, RZ, RZ, R4 ;  /* 0x000000ffff977224 */ /* 0x000fe200078e0004 */
[----:B------:R-:W-:Y:S01]  /*65a10*/  MOV R144, R5 ;  /* 0x0000000500907202 */ /* 0x000fe20000000f00 */
[----:B------:R-:W-:-:S02]  /*65a20*/  IMAD.MOV.U32 R145, RZ, RZ, R6 ;  /* 0x000000ffff917224 */ /* 0x000fc400078e0006 */
[----:B------:R-:W-:-:S05]  /*65a30*/  IMAD.MOV.U32 R146, RZ, RZ, R7 ;  /* 0x000000ffff927224 */ /* 0x000fca00078e0007 */
[----:B------:R-:W-:Y:S04]  /*65a40*/  STL [R1+0x42c0], R146 ;  /* 0x0042c09201007387 */ /* 0x000fe80000100800 */
[----:B------:R-:W-:Y:S04]  /*65a50*/  STL [R1+0x42bc], R145 ;  /* 0x0042bc9101007387 */ /* 0x000fe80000100800 */
[----:B------:R-:W-:Y:S04]  /*65a60*/  STL [R1+0x42b8], R144 ;  /* 0x0042b89001007387 */ /* 0x000fe80000100800 */
[----:B------:R1:W-:Y:S01]  /*65a70*/  STL [R1+0x42b4], R151 ;  /* 0x0042b49701007387 */ /* 0x0003e20000100800 */
[C---:B---3--:R-:W-:Y:S11]  /*65a80*/  HMMA.1688.F32.TF32 R4, R156.reuse, R74, R200 ;  /* 0x0000004a9c04723c */ /* 0x048ff600000810c8 */
[----:B------:R-:W-:Y:S11]  /*65a90*/  @!UPT UIADD3 URZ, URZ, URZ, URZ ;  /* 0x0000003f3f3ff290 */ /* 0x000ff6000fffe03f */
[----:B------:R-:W-:Y:S02]  /*65aa0*/  @!UPT UIADD3 URZ, URZ, URZ, URZ ;  /* 0x0000003f3f3ff290 */ /* 0x000fe4000fffe03f */
[----:B------:R-:W-:Y:S01]  /*65ab0*/  MOV R155, R4 ;  /* 0x00000004009b7202 */ /* 0x000fe20000000f00 */
[----:B------:R-:W-:Y:S01]  /*65ac0*/  IMAD.MOV.U32 R148, RZ, RZ, R5 ;  /* 0x000000ffff947224 */ /* 0x000fe200078e0005 */
[----:B------:R-:W-:Y:S01]  /*65ad0*/  MOV R150, R7 ;  /* 0x0000000700967202 */ /* 0x000fe20000000f00 */
[----:B------:R-:W-:Y:S02]  /*65ae0*/  IMAD.MOV.U32 R149, RZ, RZ, R6 ;  /* 0x000000ffff957224 */ /* 0x000fe400078e0006 */
[----:B-----5:R-:W-:Y:S01]  /*65af0*/  HMMA.1688.F32.TF32 R4, R156, R78, R104 ;  /* 0x0000004e9c04723c */ /* 0x020fe20000081068 */
[----:B------:R-:W-:Y:S04]  /*65b00*/  LDS R104, [R161+0x14600] ;  /* 0x01460000a1687984 */ /* 0x000fe80000000800 */
[----:B------:R-:W-:Y:S04]  /*65b10*/  STL [R1+0x42d0], R150 ;  /* 0x0042d09601007387 */ /* 0x000fe80000100800 */
[----:B------:R-:W-:Y:S04]  /*65b20*/  LDS R106, [R161+0x16600] ;  /* 0x01660000a16a7984 */ /* 0x000fe80000000800 */
[----:B------:R-:W-:Y:S04]  /*65b30*/  LDS R105, [R189+0x14600] ;  /* 0x01460000bd697984 */ /* 0x000fe80000000800 */
[----:B------:R-:W3:Y:S07]  /*65b40*/  LDS R107, [R189+0x16600] ;  /* 0x01660000bd6b7984 */ /* 0x000eee0000000800 */
[----:B-1----:R-:W-:Y:S01]  /*65b50*/  IMAD.MOV.U32 R151, RZ, RZ, R4 ;  /* 0x000000ffff977224 */ /* 0x002fe200078e0004 */
[----:B------:R-:W-:Y:S01]  /*65b60*/  MOV R153, R6 ;  /* 0x0000000600997202 */ /* 0x000fe20000000f00 */
[----:B------:R-:W-:-:S02]  /*65b70*/  IMAD.MOV.U32 R152, RZ, RZ, R5 ;  /* 0x000000ffff987224 */ /* 0x000fc400078e0005 */
[----:B------:R-:W-:Y:S02]  /*65b80*/  IMAD.MOV.U32 R154, RZ, RZ, R7 ;  /* 0x000000ffff9a7224 */ /* 0x000fe400078e0007 */
[C---:B----4-:R-:W-:Y:S01]  /*65b90*/  HMMA.1688.F32.TF32 R4, R156.reuse, R82, R208 ;  /* 0x000000529c04723c */ /* 0x050fe200000810d0 */
[----:B------:R-:W-:Y:S11]  /*65ba0*/  STL [R1+0x42cc], R149 ;  /* 0x0042cc9501007387 */ /* 0x000ff60000100800 */
[----:B------:R-:W-:Y:S11]  /*65bb0*/  @!UPT UIADD3 URZ, URZ, URZ, URZ ;  /* 0x0000003f3f3ff290 */ /* 0x000ff6000fffe03f */
[----:B------:R-:W-:Y:S01]  /*65bc0*/  @!UPT UIADD3 URZ, URZ, URZ, URZ ;  /* 0x0000003f3f3ff290 */ /* 0x000fe2000fffe03f */
[----:B------:R-:W-:Y:S01]  /*65bd0*/  IMAD.MOV.U32 R147, RZ, RZ, R4 ;  /* 0x000000ffff937224 */ /* 0x000fe200078e0004 */
[----:B------:R-:W-:Y:S01]  /*65be0*/  MOV R140, R5 ;  /* 0x00000005008c7202 */ /* 0x000fe20000000f00 */
[----:B------:R-:W-:Y:S02]  /*65bf0*/  IMAD.MOV.U32 R141, RZ, RZ, R6 ;  /* 0x000000ffff8d7224 */ /* 0x000fe400078e0006 */
[----:B------:R-:W-:Y:S02]  /*65c00*/  IMAD.MOV.U32 R142, RZ, RZ, R7 ;  /* 0x000000ffff8e7224 */ /* 0x000fe400078e0007 */
[C---:B------:R-:W-:Y:S08]  /*65c10*/  HMMA.1688.F32.TF32 R4, R156.reuse, R86, R212 ;  /* 0x000000569c04723c */ /* 0x040ff000000810d4 */
[----:B------:R-:W-:Y:S01]  /*65c20*/  HMMA.1688.F32.TF32 R156, R156, R110, R240 ;  /* 0x0000006e9c9c723c */ /* 0x000fe200000810f0 */
[----:B------:R-:W-:Y:S04]  /*65c30*/  STL [R1+0x42c8], R148 ;  /* 0x0042c89401007387 */ /* 0x000fe80000100800 */
[----:B------:R1:W-:Y:S04]  /*65c40*/  STL [R1+0x42c4], R155 ;  /* 0x0042c49b01007387 */ /* 0x0003e80000100800 */
[----:B------:R4:W-:Y:S07]  /*65c50*/  STL [R1+0x42d4], R151 ;  /* 0x0042d49701007387 */ /* 0x0009ee0000100800 */
[----:B------:R-:W-:Y:S01]  /*65c60*/  MOV R136, R4 ;  /* 0x0000000400887202 */ /* 0x000fe20000000f00 */
[----:B------:R-:W-:Y:S01]  /*65c70*/  IMAD.MOV.U32 R137, RZ, RZ, R5 ;  /* 0x000000ffff897224 */ /* 0x000fe200078e0005 */
[----:B------:R-:W-:Y:S01]  /*65c80*/  MOV R132, R7 ;  /* 0x0000000700847202 */ /* 0x000fe20000000f00 */
[----:B------:R-:W-:-:S04]  /*65c90*/  IMAD.MOV.U32 R138, RZ, RZ, R6 ;  /* 0x000000ffff8a7224 */ /* 0x000fc800078e0006 */
[----:B------:R-:W-:Y:S04]  /*65ca0*/  STL.64 [R1+0x4400], R158 ;  /* 0x0044009e01007387 */ /* 0x000fe80000100a00 */
[----:B------:R-:W-:Y:S01]  /*65cb0*/  STL.64 [R1+0x43f8], R156 ;  /* 0x0043f89c01007387 */ /* 0x000fe20000100a00 */
[----:B--2---:R-:W-:Y:S03]  /*65cc0*/  HMMA.1688.F32.TF32 R4, R164, R70, R176 ;  /* 0x00000046a404723c */ /* 0x004fe600000810b0 */
[----:B------:R-:W2:Y:S04]  /*65cd0*/  LDL.LU R176, [R1+0x7b0] ;  /* 0x0007b00001b07983 */ /* 0x000ea80000300800 */
[----:B------:R-:W-:Y:S01]  /*65ce0*/  IMAD.MOV.U32 R177, RZ, RZ, R162 ;  /* 0x000000ffffb17224 */ /* 0x000fe200078e00a2 */
[----:B------:R-:W-:Y:S01]  /*65cf0*/  MOV R178, R2 ;  /* 0x0000000200b27202 */ /* 0x000fe20000000f00 */
[----:B------:R-:W5:Y:S01]  /*65d00*/  LDL.LU R162, [R1+0x4500] ;  /* 0x0045000001a27983 */ /* 0x000f620000300800 */
[----:B------:R-:W-:-:S03]  /*65d10*/  IMAD.MOV.U32 R179, RZ, RZ, R0 ;  /* 0x000000ffffb37224 */ /* 0x000fc600078e0000 */
[----:B------:R-:W2:Y:S04]  /*65d20*/  LDL.LU R2, [R1+0x44fc] ;  /* 0x0044fc0001027983 */ /* 0x000ea80000300800 */
[----:B------:R-:W3:Y:S04]  /*65d30*/  LDL.LU R0, [R1+0x44f8] ;  /* 0x0044f80001007983 */ /* 0x000ee80000300800 */
[----:B------:R-:W4:Y:S04]  /*65d40*/  LDL.LU R240, [R1+0x830] ;  /* 0x0008300001f07983 */ /* 0x000f280000300800 */
[----:B------:R-:W4:Y:S04]  /*65d50*/  LDL.LU R241, [R1+0x834] ;  /* 0x0008340001f17983 */ /* 0x000f280000300800 */
[----:B------:R-:W4:Y:S04]  /*65d60*/  LDL.LU R242, [R1+0x838] ;  /* 0x0008380001f27983 */ /* 0x000f280000300800 */
[----:B------:R-:W4:Y:S04]  /*65d70*/  LDL.LU R243, [R1+0x83c] ;  /* 0x00083c0001f37983 */ /* 0x000f280000300800 */
[----:B------:R-:W4:Y:S01]  /*65d80*/  LDL.LU R212, [R1+0x840] ;  /* 0x0008400001d47983 */ /* 0x000f220000300800 */
[----:B-----5:R-:W-:Y:S01]  /*65d90*/  IMAD.MOV.U32 R215, RZ, RZ, R162 ;  /* 0x000000ffffd77224 */ /* 0x020fe200078e00a2 */
[----:B--2---:R-:W-:Y:S01]  /*65da0*/  MOV R214, R2 ;  /* 0x0000000200d67202 */ /* 0x004fe20000000f00 */
[----:B---3--:R-:W-:-:S02]  /*65db0*/  IMAD.MOV.U32 R213, RZ, RZ, R0 ;  /* 0x000000ffffd57224 */ /* 0x008fc400078e0000 */
[----:B------:R-:W2:Y:S04]  /*65dc0*/  LDL.LU R0, [R1+0x44f4] ;  /* 0x0044f40001007983 */ /* 0x000ea80000300800 */
[----:B------:R-:W3:Y:S04]  /*65dd0*/  LDL.LU R2, [R1+0x44f0] ;  /* 0x0044f00001027983 */ /* 0x000ee80000300800 */
[----:B------:R-:W5:Y:S04]  /*65de0*/  LDL.LU R162, [R1+0x44ec] ;  /* 0x0044ec0001a27983 */ /* 0x000f680000300800 */
[----:B------:R-:W4:Y:S04]  /*65df0*/  LDL.LU R208, [R1+0x850] ;  /* 0x0008500001d07983 */ /* 0x000f280000300800 */
[----:B------:R-:W4:Y:S04]  /*65e00*/  LDL.LU R209, [R1+0x854] ;  /* 0x0008540001d17983 */ /* 0x000f280000300800 */
[----:B------:R-:W4:Y:S04]  /*65e10*/  LDL.LU R210, [R1+0x858] ;  /* 0x0008580001d27983 */ /* 0x000f280000300800 */
[----:B------:R-:W4:Y:S04]  /*65e20*/  LDL.LU R211, [R1+0x85c] ;  /* 0x00085c0001d37983 */ /* 0x000f280000300800 */
[----:B------:R-:W4:Y:S01]  /*65e30*/  LDL.LU R200, [R1+0x860] ;  /* 0x0008600001c87983 */ /* 0x000f220000300800 */
[----:B--2---:R-:W-:Y:S01]  /*65e40*/  IMAD.MOV.U32 R203, RZ, RZ, R0 ;  /* 0x000000ffffcb7224 */ /* 0x004fe200078e0000 */
[----:B---3--:R-:W-:Y:S01]  /*65e50*/  MOV R202, R2 ;  /* 0x0000000200ca7202 */ /* 0x008fe20000000f00 */
[----:B-----5:R-:W-:-:S02]  /*65e60*/  IMAD.MOV.U32 R201, RZ, RZ, R162 ;  /* 0x000000ffffc97224 */ /* 0x020fc400078e00a2 */
        /* <DEDUP_REMOVED lines=45> */
[----:B------:R-:W-:-:S02]  /*66140*/  IMAD.MOV.U32 R134, RZ, RZ, R5 ;  /* 0x000000ffff867224 */ /* 0x000fc400078e0005 */
[----:B------:R-:W-:-:S05]  /*66150*/  IMAD.MOV.U32 R139, RZ, RZ, R7 ;  /* 0x000000ffff8b7224 */ /* 0x000fca00078e0007 */
[----:B------:R-:W-:Y:S04]  /*66160*/  STL.64 [R1+0x4480], R138 ;  /* 0x0044808a01007387 */ /* 0x000fe80000100a00 */
[----:B------:R-:W-:Y:S04]  /*66170*/  STL.64 [R1+0x4478], R136 ;  /* 0x0044788801007387 */ /* 0x000fe80000100a00 */
[----:B------:R-:W-:Y:S04]  /*66180*/  STL.64 [R1+0x4410], R134 ;  /* 0x0044108601007387 */ /* 0x000fe80000100a00 */
[----:B------:R-:W-:Y:S01]  /*66190*/  STL.64 [R1+0x4408], R132 ;  /* 0x0044088401007387 */ /* 0x000fe20000100a00 */
[C---:B--2---:R-:W-:Y:S11]  /*661a0*/  HMMA.1688.F32.TF32 R4, R164.reuse, R90, R244 ;  /* 0x0000005aa404723c */ /* 0x044ff600000810f4 */
[----:B------:R-:W-:Y:S11]  /*661b0*/  @!UPT UIADD3 URZ, URZ, URZ, URZ ;  /* 0x0000003f3f3ff290 */ /* 0x000ff6000fffe03f */
[----:B------:R-:W-:Y:S02]  /*661c0*/  @!UPT UIADD3 URZ, URZ, URZ, URZ ;  /* 0x0000003f3f3ff290 */ /* 0x000fe4000fffe03f */
[----:B-1----:R-:W-:Y:S01]  /*661d0*/  IMAD.MOV.U32 R155, RZ, RZ, R4 ;  /* 0x000000ffff9b7224 */ /* 0x002fe200078e0004 */
[----:B------:R-:W-:Y:S01]  /*661e0*/  MOV R146, R5 ;  /* 0x0000000500927202 */ /* 0x000fe20000000f00 */
[----:B------:R-:W-:Y:S02]  /*661f0*/  IMAD.MOV.U32 R145, RZ, RZ, R6 ;  /* 0x000000ffff917224 */ /* 0x000fe400078e0006 */
[----:B------:R-:W-:Y:S02]  /*66200*/  IMAD.MOV.U32 R144, RZ, RZ, R7 ;  /* 0x000000ffff907224 */ /* 0x000fe400078e0007 */
[C---:B---3--:R-:W-:Y:S01]  /*66210*/  HMMA.1688.F32.TF32 R4, R164.reuse, R218, R232 ;  /* 0x000000daa404723c */ /* 0x048fe200000810e8 */
[----:B-----5:R-:W-:Y:S01]  /*66220*/  IMAD.MOV.U32 R181, RZ, RZ, R162 ;  /* 0x000000ffffb57224 */ /* 0x020fe200078e00a2 */
[----:B------:R-:W-:Y:S01]  /*66230*/  MOV R182, R2 ;  /* 0x0000000200b67202 */ /* 0x000fe20000000f00 */
[----:B------:R-:W-:Y:S11]  /*66240*/  IMAD.MOV.U32 R183, RZ, RZ, R0 ;  /* 0x000000ffffb77224 */ /* 0x000ff600078e0000 */
[----:B------:R-:W-:Y:S10]  /*66250*/  @!UPT UIADD3 URZ, URZ, URZ, URZ ;  /* 0x0000003f3f3ff290 */ /* 0x000ff4000fffe03f */
[----:B------:R-:W-:Y:S01]  /*66260*/  MOV R143, R4 ;  /* 0x00000004008f7202 */ /* 0x000fe20000000f00 */
[----:B------:R-:W-:Y:S01]  /*66270*/  IMAD.MOV.U32 R162, RZ, RZ, R5 ;  /* 0x000000ffffa27224 */ /* 0x000fe200078e0005 */
[----:B------:R-:W-:Y:S01]  /*66280*/  MOV R0, R7 ;  /* 0x0000000700007202 */ /* 0x000fe20000000f00 */
[----:B------:R-:W-:Y:S02]  /*66290*/  IMAD.MOV.U32 R2, RZ, RZ, R6 ;  /* 0x000000ffff027224 */ /* 0x000fe400078e0006 */
[C---:B----4-:R-:W-:Y:S01]  /*662a0*/  HMMA.1688.F32.TF32 R4, R164.reuse, R130, R248 ;  /* 0x00000082a404723c */ /* 0x050fe200000810f8 */
[----:B------:R-:W-:Y:S04]  /*662b0*/  STL.64 [R1+0x44a0], R146 ;  /* 0x0044a09201007387 */ /* 0x000fe80000100a00 */
[----:B------:R-:W-:Y:S04]  /*662c0*/  STL.64 [R1+0x4498], R144 ;  /* 0x0044989001007387 */ /* 0x000fe80000100a00 */
[----:B------:R-:W-:Y:S11]  /*662d0*/  STL.64 [R1+0x4490], R154 ;  /* 0x0044909a01007387 */ /* 0x000ff60000100a00 */
[----:B------:R-:W-:Y:S04]  /*662e0*/  @!UPT UIADD3 URZ, URZ, URZ, URZ ;  /* 0x0000003f3f3ff290 */ /* 0x000fe8000fffe03f */
[----:B------:R-:W-:Y:S01]  /*662f0*/  IMAD.MOV.U32 R151, RZ, RZ, R4 ;  /* 0x000000ffff977224 */ /* 0x000fe200078e0004 */
[----:B------:R-:W-:Y:S01]  /*66300*/  MOV R149, R6 ;  /* 0x0000000600957202 */ /* 0x000fe20000000f00 */
[----:B------:R-:W-:Y:S02]  /*66310*/  IMAD.MOV.U32 R150, RZ, RZ, R5 ;  /* 0x000000ffff967224 */ /* 0x000fe400078e0005 */
[----:B------:R-:W-:Y:S01]  /*66320*/  IMAD.MOV.U32 R148, RZ, RZ, R7 ;  /* 0x000000ffff947224 */ /* 0x000fe200078e0007 */
        /* <DEDUP_REMOVED lines=24> */
[----:B------:R1:W-:Y:S08]  /*664b0*/  STL.64 [R1+0x478], R14 ;  /* 0x0004780e01007387 */ /* 0x0003f00000100a00 */
        /* <DEDUP_REMOVED lines=11> */
[----:B------:R-:W2:Y:S04]  /*66570*/  LDL.LU R248, [R1+0xa10] ;  /* 0x000a100001f87983 */ /* 0x000ea80000300800 */
        /* <DEDUP_REMOVED lines=33> */
[----:B------:R-:W-:Y:S03]  /*66790*/  HMMA.1688.F32.TF32 R164, R164, R110, R176 ;  /* 0x0000006ea4a4723c */ /* 0x000fe600000810b0 */
        /* <DEDUP_REMOVED lines=29> */
[C---:B---3--:R-:W-:Y:S08]  /*66970*/  HMMA.1688.F32.TF32 R168, R236.reuse, R70, R168 ;  /* 0x00000046eca8723c */ /* 0x048ff000000810a8 */
[C---:B----4-:R-:W-:Y:S11]  /*66980*/  HMMA.1688.F32.TF32 R172, R236.reuse, R90, R172 ;  /* 0x0000005aecac723c */ /* 0x050ff600000810ac */
[----:B------:R-:W-:Y:S04]  /*66990*/  @!UPT UIADD3 URZ, URZ, URZ, URZ ;  /* 0x0000003f3f3ff290 */ /* 0x000fe8000fffe03f */
[----:B------:R-:W-:Y:S04]  /*669a0*/  STL [R1+0x4234], R168 ;  /* 0x004234a801007387 */ /* 0x000fe80000100800 */
[----:B------:R-:W-:Y:S04]  /*669b0*/  STL [R1+0x4230], R169 ;  /* 0x004230a901007387 */ /* 0x000fe80000100800 */
[----:B------:R-:W-:Y:S01]  /*669c0*/  STL [R1+0x422c], R170 ;  /* 0x00422caa01007387 */ /* 0x000fe20000100800 */
[C---:B-----5:R-:W-:Y:S03]  /*669d0*/  HMMA.1688.F32.TF32 R176, R236.reuse, R218, R176 ;  /* 0x000000daecb0723c */ /* 0x060fe600000810b0 */
[----:B------:R-:W-:Y:S04]  /*669e0*/  STL [R1+0x4228], R171 ;  /* 0x004228ab01007387 */ /* 0x000fe80000100800 */
[----:B------:R-:W-:Y:S04]  /*669f0*/  STL [R1+0x4244], R172 ;  /* 0x004244ac01007387 */ /* 0x000fe80000100800 */
[----:B------:R-:W-:Y:S04]  /*66a00*/  STL [R1+0x4240], R173 ;  /* 0x004240ad01007387 */ /* 0x000fe80000100800 */
[----:B------:R-:W-:Y:S04]  /*66a10*/  STL [R1+0x423c], R174 ;  /* 0x00423cae01007387 */ /* 0x000fe80000100800 */
[----:B------:R-:W-:Y:S04]  /*66a20*/  STL [R1+0x4238], R175 ;  /* 0x004238af01007387 */ /* 0x000fe80000100800 */
[----:B------:R-:W-:Y:S04]  /*66a30*/  STL [R1+0x4250], R177 ;  /* 0x004250b101007387 */ /* 0x000fe80000100800 */
[----:B------:R-:W-:Y:S01]  /*66a40*/  STL [R1+0x424c], R178 ;  /* 0x00424cb201007387 */ /* 0x000fe20000100800 */
[----:B------:R-:W-:Y:S03]  /*66a50*/  HMMA.1688.F32.TF32 R8, R236, R74, R232 ;  /* 0x0000004aec08723c */ /* 0x000fe600000810e8 */
[----:B------:R-:W-:Y:S04]  /*66a60*/  STL [R1+0x4248], R179 ;  /* 0x004248b301007387 */ /* 0x000fe80000100800 */
[----:B------:R-:W-:Y:S11]  /*66a70*/  IMAD.MOV.U32 R235, RZ, RZ, R188 ;  /* 0x000000ffffeb7224 */ /* 0x000ff600078e00bc */
[----:B------:R-:W-:Y:S05]  /*66a80*/  @!UPT UIADD3 URZ, URZ, URZ, URZ ;  /* 0x0000003f3f3ff290 */ /* 0x000fea000fffe03f */
[----:B------:R1:W-:Y:S04]  /*66a90*/  STL.64 [R1+0xa0], R8 ;  /* 0x0000a00801007387 */ /* 0x0003e80000100a00 */
[----:B------:R2:W-:Y:S04]  /*66aa0*/  STL.64 [R1+0xa8], R10 ;  /* 0x0000a80a01007387 */ /* 0x0005e80000100a00 */
[----:B------:R-:W3:Y:S04]  /*66ab0*/  LDL.LU R248, [R1+0xbd0] ;  /* 0x000bd00001f87983 */ /* 0x000ee80000300800 */
[----:B------:R-:W3:Y:S04]  /*66ac0*/  LDL.LU R249, [R1+0xbd4] ;  /* 0x000bd40001f97983 */ /* 0x000ee80000300800 */
[----:B------:R-:W3:Y:S04]  /*66ad0*/  LDL.LU R250, [R1+0xbd8] ;  /* 0x000bd80001fa7983 */ /* 0x000ee80000300800 */
[----:B------:R-:W3:Y:S04]  /*66ae0*/  LDL.LU R251, [R1+0xbdc] ;  /* 0x000bdc0001fb7983 */ /* 0x000ee80000300800 */
[----:B------:R-:W4:Y:S04]  /*66af0*/  LDL.LU R232, [R1+0xc10] ;  /* 0x000c100001e87983 */ /* 0x000f280000300800 */
[----:B------:R-:W4:Y:S04]  /*66b00*/  LDL.LU R233, [R1+0xc14] ;  /* 0x000c140001e97983 */ /* 0x000f280000300800 */
[----:B------:R-:W4:Y:S04]  /*66b10*/  LDL.LU R234, [R1+0xc18] ;  /* 0x000c180001ea7983 */ /* 0x000f280000300800 */
        /* <DEDUP_REMOVED lines=46> */
[----:B------:R-:W-:Y:S01]  /*66e00*/  MOV R174, R5 ;  /* 0x0000000500ae7202 */ /* 0x000fe20000000f00 */
[----:B------:R-:W-:Y:S01]  /*66e10*/  IMAD.MOV.U32 R175, RZ, RZ, R6 ;  /* 0x000000ffffaf7224 */ /* 0x000fe200078e0006 */
[----:B------:R-:W4:Y:S01]  /*66e20*/  LDL.LU R24, [R1+0xd50] ;  /* 0x000d500001187983 */ /* 0x000f220000300800 */
[----:B------:R-:W-:-:S02]  /*66e30*/  IMAD.MOV.U32 R168, RZ, RZ, R7 ;  /* 0x000000ffffa87224 */ /* 0x000fc400078e0007 */
[----:B------:R-:W-:Y:S01]  /*66e40*/  HMMA.1688.F32.TF32 R4, R236, R82, R240 ;  /* 0x00000052ec04723c */ /* 0x000fe200000810f0 */
[----:B------:R-:W4:Y:S04]  /*66e50*/  LDL.LU R25, [R1+0xd54] ;  /* 0x000d540001197983 */ /* 0x000f280000300800 */
[----:B------:R-:W4:Y:S04]  /*66e60*/  LDL.LU R26, [R1+0xd58] ;  /* 0x000d5800011a7983 */ /* 0x000f280000300800 */
[----:B------:R-:W4:Y:S04]  /*66e70*/  LDL.LU R27, [R1+0xd5c] ;  /* 0x000d5c00011b7983 */ /* 0x000f280000300800 */
[----:B------:R-:W4:Y:S04]  /*66e80*/  LDL.LU R20, [R1+0xd40] ;  /* 0x000d400001147983 */ /* 0x000f280000300800 */
[----:B------:R-:W4:Y:S04]  /*66e90*/  LDL.LU R21, [R1+0xd44] ;  /* 0x000d440001157983 */ /* 0x000f280000300800 */
[----:B------:R-:W4:Y:S04]  /*66ea0*/  LDL.LU R22, [R1+0xd48] ;  /* 0x000d480001167983 */ /* 0x000f280000300800 */
[----:B------:R-:W4:Y:S01]  /*66eb0*/  LDL.LU R23, [R1+0xd4c] ;  /* 0x000d4c0001177983 */ /* 0x000f220000300800 */
[----:B------:R-:W-:-:S03]  /*66ec0*/  MOV R177, R4 ;  /* 0x0000000400b17202 */ /* 0x000fc60000000f00 */
[----:B------:R-:W4:Y:S01]  /*66ed0*/  LDL.LU R240, [R1+0xd00] ;  /* 0x000d000001f07983 */ /* 0x000f220000300800 */
[----:B------:R-:W-:-:S03]  /*66ee0*/  IMAD.MOV.U32 R178, RZ, RZ, R5 ;  /* 0x000000ffffb27224 */ /* 0x000fc600078e0005 */
[----:B------:R-:W4:Y:S01]  /*66ef0*/  LDL.LU R241, [R1+0xd04] ;  /* 0x000d040001f17983 */ /* 0x000f220000300800 */
[----:B------:R-:W-:-:S03]  /*66f00*/  IMAD.MOV.U32 R179, RZ, RZ, R6 ;  /* 0x000000ffffb37224 */ /* 0x000fc600078e0006 */
[----:B------:R-:W4:Y:S01]  /*66f10*/  LDL.LU R242, [R1+0xd08] ;  /* 0x000d080001f27983 */ /* 0x000f220000300800 */
[----:B------:R-:W-:-:S03]  /*66f20*/  MOV R172, R7 ;  /* 0x0000000700ac7202 */ /* 0x000fc60000000f00 */
        /* <DEDUP_REMOVED lines=8> */
[----:B-----5:R-:W-:Y:S01]  /*66fb0*/  IMAD.MOV.U32 R231, RZ, RZ, R188 ;  /* 0x000000ffffe77224 */ /* 0x020fe200078e00bc */
[C---:B--2---:R-:W-:Y:S08]  /*66fc0*/  HMMA.1688.F32.TF32 R28, R104.reuse, R218, R28 ;  /* 0x000000da681c723c */ /* 0x044ff0000008101c */
[C---:B---3--:R-:W-:Y:S08]  /*66fd0*/  HMMA.1688.F32.TF32 R32, R104.reuse, R90, R32 ;  /* 0x0000005a6820723c */ /* 0x048ff00000081020 */
[C---:B----4-:R-:W-:Y:S11]  /*66fe0*/  HMMA.1688.F32.TF32 R36, R104.reuse, R70, R36 ;  /* 0x000000466824723c */ /* 0x050ff60000081024 */
[----:B------:R-:W-:Y:S11]  /*66ff0*/  @!UPT UIADD3 URZ, URZ, URZ, URZ ;  /* 0x0000003f3f3ff290 */ /* 0x000ff6000fffe03f */
[----:B------:R-:W-:Y:S01]  /*67000*/  @!UPT UIADD3 URZ, URZ, URZ, URZ ;  /* 0x0000003f3f3ff290 */ /* 0x000fe2000fffe03f */
[----:B------:R-:W-:Y:S04]  /*67010*/  STL.64 [R1+0x1d0], R36 ;  /* 0x0001d02401007387 */ /* 0x000fe80000100a00 */
[----:B------:R-:W-:Y:S04]  /*67020*/  STL.64 [R1+0x1d8], R38 ;  /* 0x0001d82601007387 */ /* 0x000fe80000100a00 */
[----:B------:R-:W-:Y:S04]  /*67030*/  STL.64 [R1+0x1f0], R32 ;  /* 0x0001f02001007387 */ /* 0x000fe80000100a00 */
[----:B------:R-:W-:Y:S04]  /*67040*/  STL.64 [R1+0x1f8], R34 ;  /* 0x0001f82201007387 */ /* 0x000fe80000100a00 */
        /* <DEDUP_REMOVED lines=38> */
[-C--:B--2---:R-:W-:Y:S01]  /*672b0*/  HMMA.1688.F32.TF32 R4, R104, R110.reuse, R248 ;  /* 0x0000006e6804723c */ /* 0x084fe200000810f8 */
[----:B------:R-:W-:Y:S04]  /*672c0*/  LDS R104, [R161+0x14780] ;  /* 0x01478000a1687984 */ /* 0x000fe80000000800 */
[----:B------:R-:W-:Y:S04]  /*672d0*/  LDS R106, [R161+0x16780] ;  /* 0x01678000a16a7984 */ /* 0x000fe80000000800 */
        /* <DEDUP_REMOVED lines=26> */
[----:B------:R-:W2:Y:S01]  /*67480*/  LDL.LU R223, [R1+0xb9c] ;  /* 0x000b9c0001df7983 */ /* 0x000ea20000300800 */
[----:B------:R-:W-:Y:S03]  /*67490*/  HMMA.1688.F32.TF32 R44, R236, R86, R44 ;  /* 0x00000056ec2c723c */ /* 0x000fe6000008102c */
        /* <DEDUP_REMOVED lines=20> */
[----:B------:R-:W-:-:S03]  /*675e0*/  IMAD.MOV.U32 R165, RZ, RZ, R40 ;  /* 0x000000ffffa57224 */ /* 0x000fc600078e0028 */
[----:B------:R-:W2:Y:S01]  /*675f0*/  LDL.LU R32, [R1+0xa50] ;  /* 0x000a500001207983 */ /* 0x000ea20000300800 */
[----:B------:R-:W-:-:S03]  /*67600*/  IMAD.MOV.U32 R166, RZ, RZ, R41 ;  /* 0x000000ffffa67224 */ /* 0x000fc600078e0029 */
[----:B------:R-:W2:Y:S01]  /*67610*/  LDL.LU R33, [R1+0xa54] ;  /* 0x000a540001217983 */ /* 0x000ea20000300800 */
[----:B------:R-:W-:-:S03]  /*67620*/  MOV R167, R42 ;  /* 0x0000002a00a77202 */ /* 0x000fc60000000f00 */
[----:B------:R-:W2:Y:S01]  /*67630*/  LDL.LU R34, [R1+0xa58] ;  /* 0x000a580001227983 */ /* 0x000ea20000300800 */
[----:B------:R-:W-:-:S03]  /*67640*/  IMAD.MOV.U32 R188, RZ, RZ, R43 ;  /* 0x000000ffffbc7224 */ /* 0x000fc600078e002b */
[----:B------:R-:W2:Y:S01]  /*67650*/  LDL.LU R35, [R1+0xa5c] ;  /* 0x000a5c0001237983 */ /* 0x000ea20000300800 */
[----:B------:R-:W-:-:S03]  /*67660*/  MOV R169, R44 ;  /* 0x0000002c00a97202 */ /* 0x000fc60000000f00 */
[----:B------:R-:W2:Y:S01]  /*67670*/  LDL.LU R40, [R1+0xa80] ;  /* 0x000a800001287983 */ /* 0x000ea20000300800 */
[----:B------:R-:W-:-:S03]  /*67680*/  IMAD.MOV.U32 R170, RZ, RZ, R45 ;  /* 0x000000ffffaa7224 */ /* 0x000fc600078e002d */
[----:B------:R-:W2:Y:S01]  /*67690*/  LDL.LU R41, [R1+0xa84] ;  /* 0x000a840001297983 */ /* 0x000ea20000300800 */
[----:B------:R-:W-:-:S03]  /*676a0*/  IMAD.MOV.U32 R171, RZ, RZ, R46 ;  /* 0x000000ffffab7224 */ /* 0x000fc600078e002e */
[----:B------:R-:W2:Y:S01]  /*676b0*/  LDL.LU R42, [R1+0xa88] ;  /* 0x000a8800012a7983 */ /* 0x000ea20000300800 */
[----:B------:R-:W-:-:S03]  /*676c0*/  MOV R164, R47 ;  /* 0x0000002f00a47202 */ /* 0x000fc60000000f00 */
        /* <DEDUP_REMOVED lines=63> */
[----:B-1----:R-:W5:Y:S04]  /*67ac0*/  LDL.LU R6, [R1+0xb78] ;  /* 0x000b780001067983 */ /* 0x002f680000300800 */
[----:B------:R-:W5:Y:S04]  /*67ad0*/  LDL.LU R7, [R1+0xb7c] ;  /* 0x000b7c0001077983 */ /* 0x000f680000300800 */
[----:B------:R-:W5:Y:S04]  /*67ae0*/  LDL.LU R244, [R1+0xc00] ;  /* 0x000c000001f47983 */ /* 0x000f680000300800 */
[----:B------:R-:W5:Y:S04]  /*67af0*/  LDL.LU R245, [R1+0xc04] ;  /* 0x000c040001f57983 */ /* 0x000f680000300800 */
[----:B------:R-:W5:Y:S04]  /*67b00*/  LDL.LU R246, [R1+0xc08] ;  /* 0x000c080001f67983 */ /* 0x000f680000300800 */
[----:B------:R-:W5:Y:S01]  /*67b10*/  LDL.LU R247, [R1+0xc0c] ;  /* 0x000c0c0001f77983 */ /* 0x000f620000300800 */
[C---:B------:R-:W-:Y:S03]  /*67b20*/  HMMA.1688.F32.TF32 R180, R236.reuse, R130, R180 ;  /* 0x00000082ecb4723c */ /* 0x040fe600000810b4 */
[----:B------:R-:W-:Y:S04]  /*67b30*/  LDS R105, [R189+0x14780] ;  /* 0x01478000bd697984 */ /* 0x000fe80000000800 */
[----:B------:R-:W-:Y:S01]  /*67b40*/  LDS R107, [R189+0x16780] ;  /* 0x01678000bd6b7984 */ /* 0x000fe20000000800 */
[C---:B------:R-:W-:Y:S08]  /*67b50*/  HMMA.1688.F32.TF32 R184, R236.reuse, R126, R184 ;  /* 0x0000007eecb8723c */ /* 0x040ff000000810b8 */
[C---:B------:R-:W-:Y:S08]  /*67b60*/  HMMA.1688.F32.TF32 R192, R236.reuse, R122, R192 ;  /* 0x0000007aecc0723c */ /* 0x040ff000000810c0 */
[C---:B------:R-:W-:Y:S08]  /*67b70*/  HMMA.1688.F32.TF32 R196, R236.reuse, R118, R196 ;  /* 0x00000076ecc4723c */ /* 0x040ff000000810c4 */
[C---:B------:R-:W-:Y:S08]  /*67b80*/  HMMA.1688.F32.TF32 R200, R236.reuse, R114, R200 ;  /* 0x00000072ecc8723c */ /* 0x040ff000000810c8 */
[C---:B------:R-:W-:Y:S08]  /*67b90*/  HMMA.1688.F32.TF32 R204, R236.reuse, R102, R204 ;  /* 0x00000066eccc723c */ /* 0x040ff000000810cc */
[C---:B------:R-:W-:Y:S08]  /*67ba0*/  HMMA.1688.F32.TF32 R208, R236.reuse, R98, R208 ;  /* 0x00000062ecd0723c */ /* 0x040ff000000810d0 */
[----:B------:R-:W-:Y:S01]  /*67bb0*/  HMMA.1688.F32.TF32 R212, R236, R94, R212 ;  /* 0x0000005eecd4723c */ /* 0x000fe200000810d4 */
[----:B------:R-:W-:Y:S04]  /*67bc0*/  LDS R236, [R161+0x14680] ;  /* 0x01468000a1ec7984 */ /* 0x000fe80000000800 */
[----:B------:R-:W-:Y:S04]  /*67bd0*/  LDS R238, [R161+0x16680] ;  /* 0x01668000a1ee7984 */ /* 0x000fe80000000800 */
[----:B------:R-:W-:Y:S04]  /*67be0*/  LDS R237, [R189+0x14680] ;  /* 0x01468000bded7984 */ /* 0x000fe80000000800 */
[----:B------:R-:W3:Y:S01]  /*67bf0*/  LDS R239, [R189+0x16680] ;  /* 0x01668000bdef7984 */ /* 0x000ee20000000800 */
[C---:B--2---:R-:W-:Y:S08]  /*67c00*/  HMMA.1688.F32.TF32 R28, R240.reuse, R70, R28 ;  /* 0x00000046f01c723c */ /* 0x044ff0000008101c */
[----:B------:R-:W-:Y:S08]  /*67c10*/  HMMA.1688.F32.TF32 R24, R240, R90, R24 ;  /* 0x0000005af018723c */ /* 0x000ff00000081018 */
[C---:B---3--:R-:W-:Y:S08]  /*67c20*/  HMMA.1688.F32.TF32 R64, R236.reuse, R114, R64 ;  /* 0x00000072ec40723c */ /* 0x048ff00000081040 */
[C---:B------:R-:W-:Y:S08]  /*67c30*/  HMMA.1688.F32.TF32 R60, R236.reuse, R102, R60 ;  /* 0x00000066ec3c723c */ /* 0x040ff0000008103c */
[C---:B----4-:R-:W-:Y:S08]  /*67c40*/  HMMA.1688.F32.TF32 R136, R236.reuse, R122, R136 ;  /* 0x0000007aec88723c */ /* 0x050ff00000081088 */
[C---:B------:R-:W-:Y:S08]  /*67c50*/  HMMA.1688.F32.TF32 R140, R236.reuse, R90, R140 ;  /* 0x0000005aec8c723c */ /* 0x040ff0000008108c */
[C---:B------:R-:W-:Y:S08]  /*67c60*/  HMMA.1688.F32.TF32 R148, R236.reuse, R70, R148 ;  /* 0x00000046ec94723c */ /* 0x040ff00000081094 */
[C---:B------:R-:W-:Y:S11]  /*67c70*/  HMMA.1688.F32.TF32 R152, R236.reuse, R218, R152 ;  /* 0x000000daec98723c */ /* 0x040ff60000081098 */
[----:B------:R-:W-:Y:S04]  /*67c80*/  @!UPT UIADD3 URZ, URZ, URZ, URZ ;  /* 0x0000003f3f3ff290 */ /* 0x000fe8000fffe03f */
[----:B------:R-:W-:Y:S04]  /*67c90*/  STL.64 [R1+0x1110], R148 ;  /* 0x0011109401007387 */ /* 0x000fe80000100a00 */
[----:B------:R1:W-:Y:S04]  /*67ca0*/  STL.64 [R1+0x1118], R150 ;  /* 0x0011189601007387 */ /* 0x0003e80000100a00 */
[----:B-1----:R-:W2:Y:S04]  /*67cb0*/  LDL.LU.64 R150, [R1+0x44c8] ;  /* 0x0044c80001967983 */ /* 0x002ea80000300a00 */
[----:B------:R-:W3:Y:S04]  /*67cc0*/  LDL.LU.64 R148, [R1+0x44c0] ;  /* 0x0044c00001947983 */ /* 0x000ee80000300a00 */
[----:B------:R-:W-:Y:S04]  /*67cd0*/  STL.64 [R1+0x1100], R140 ;  /* 0x0011008c01007387 */ /* 0x000fe80000100a00 */
[----:B------:R1:W-:Y:S04]  /*67ce0*/  STL.64 [R1+0x1108], R142 ;  /* 0x0011088e01007387 */ /* 0x0003e80000100a00 */
[----:B-1----:R-:W4:Y:S04]  /*67cf0*/  LDL.LU.64 R142, [R1+0x44b8] ;  /* 0x0044b800018e7983 */ /* 0x002f280000300a00 */
[----:B------:R-:W2:Y:S04]  /*67d00*/  LDL.LU.64 R140, [R1+0x44b0] ;  /* 0x0044b000018c7983 */ /* 0x000ea80000300a00 */
[----:B------:R-:W-:Y:S04]  /*67d10*/  STL.64 [R1+0x10f0], R152 ;  /* 0x0010f09801007387 */ /* 0x000fe80000100a00 */
[----:B------:R1:W-:Y:S02]  /*67d20*/  STL.64 [R1+0x10f8], R154 ;  /* 0x0010f89a01007387 */ /* 0x0003e40000100a00 */
[C---:B-1----:R-:W-:Y:S08]  /*67d30*/  HMMA.1688.F32.TF32 R152, R236.reuse, R130, R144 ;  /* 0x00000082ec98723c */ /* 0x042ff00000081090 */
[C---:B------:R-:W-:Y:S08]  /*67d40*/  HMMA.1688.F32.TF32 R144, R236.reuse, R126, R132 ;  /* 0x0000007eec90723c */ /* 0x040ff00000081084 */
[C---:B------:R-:W-:Y:S08]  /*67d50*/  HMMA.1688.F32.TF32 R132, R236.reuse, R118, R156 ;  /* 0x00000076ec84723c */ /* 0x040ff0000008109c */
[C---:B------:R-:W-:Y:S08]  /*67d60*/  HMMA.1688.F32.TF32 R56, R236.reuse, R98, R56 ;  /* 0x00000062ec38723c */ /* 0x040ff00000081038 */
        /* <DEDUP_REMOVED lines=10> */
[----:B------:R-:W-:Y:S01]  /*67e10*/  HMMA.1688.F32.TF32 R32, R236, R110, R32 ;  /* 0x0000006eec20723c */ /* 0x000fe20000081020 */
        /* <DEDUP_REMOVED lines=14> */
[C---:B-----5:R-:W-:Y:S01]  /*67f00*/  HMMA.1688.F32.TF32 R4, R240.reuse, R118, R4 ;  /* 0x00000076f004723c */ /* 0x060fe20000081004 */
        /* <DEDUP_REMOVED lines=26> */
[C---:B-----5:R-:W-:Y:S03]  /*680b0*/  HMMA.1688.F32.TF32 R8, R240.reuse, R102, R224 ;  /* 0x00000066f008723c */ /* 0x060fe600000810e0 */
        /* <DEDUP_REMOVED lines=14> */
[----:B------:R1:W-:Y:S04]  /*681a0*/  STL.64 [R1+0x730], R12 ;  /* 0x0007300c01007387 */ /* 0x0003e80000100a00 */
[----:B------:R5:W-:Y:S04]  /*681b0*/  STL.64 [R1+0x738], R14 ;  /* 0x0007380e01007387 */ /* 0x000be80000100a00 */
        /* <DEDUP_REMOVED lines=14> */
[----:B-----5:R-:W2:Y:S04]  /*682a0*/  LDL.LU R14, [R1+0x9c8] ;  /* 0x0009c800010e7983 */ /* 0x020ea80000300800 */
        /* <DEDUP_REMOVED lines=46> */
[----:B-----5:R-:W-:Y:S08]  /*68590*/  HMMA.1688.F32.TF32 R28, R104, R70, R232 ;  /* 0x00000046681c723c */ /* 0x020ff000000810e8 */
[C---:B---3--:R-:W-:Y:S08]  /*685a0*/  HMMA.1688.F32.TF32 R40, R240.reuse, R82, R32 ;  /* 0x00000052f028723c */ /* 0x048ff00000081020 */
[----:B----4-:R-:W-:Y:S01]  /*685b0*/  HMMA.1688.F32.TF32 R32, R240, R110, R228 ;  /* 0x0000006ef020723c */ /* 0x010fe200000810e4 */
[----:B------:R-:W-:-:S07]  /*685c0*/  IMAD.MOV.U32 R232, RZ, RZ, R3 ;  /* 0x000000ffffe87224 */ /* 0x000fce00078e0003 */
[----:B------:R-:W-:Y:S07]  /*685d0*/  HMMA.1688.F32.TF32 R24, R104, R90, R24 ;  /* 0x0000005a6818723c */ /* 0x000fee0000081018 */
[----:B------:R-:W-:Y:S04]  /*685e0*/  STL.64 [R1+0x7f0], R40 ;  /* 0x0007f02801007387 */ /* 0x000fe80000100a00 */
[----:B------:R-:W-:Y:S04]  /*685f0*/  STL.64 [R1+0x7f8], R42 ;  /* 0x0007f82a01007387 */ /* 0x000fe80000100a00 */
[----:B------:R-:W-:Y:S04]  /*68600*/  STL.64 [R1+0x840], R36 ;  /* 0x0008402401007387 */ /* 0x000fe80000100a00 */
[----:B------:R-:W-:Y:S04]  /*68610*/  STL.64 [R1+0x848], R38 ;  /* 0x0008482601007387 */ /* 0x000fe80000100a00 */
[----:B------:R-:W2:Y:S04]  /*68620*/  LDL.LU R228, [R1+0xd70] ;  /* 0x000d700001e47983 */ /* 0x000ea80000300800 */
[----:B------:R-:W-:Y:S04]  /*68630*/  STL.64 [R1+0x830], R32 ;  /* 0x0008302001007387 */ /* 0x000fe80000100a00 */
[----:B------:R-:W-:Y:S04]  /*68640*/  STL.64 [R1+0x838], R34 ;  /* 0x0008382201007387 */ /* 0x000fe80000100a00 */
[----:B------:R-:W-:Y:S04]  /*68650*/  STL.64 [R1+0x820], R28 ;  /* 0x0008201c01007387 */ /* 0x000fe80000100a00 */
[----:B------:R-:W-:Y:S04]  /*68660*/  STL.64 [R1+0x828], R30 ;  /* 0x0008281e01007387 */ /* 0x000fe80000100a00 */
[----:B------:R-:W2:Y:S04]  /*68670*/  LDL.LU R229, [R1+0xd74] ;  /* 0x000d740001e57983 */ /* 0x000ea80000300800 */
[----:B------:R-:W2:Y:S04]  /*68680*/  LDL.LU R230, [R1+0xd78] ;  /* 0x000d780001e67983 */ /* 0x000ea80000300800 */
[----:B------:R-:W2:Y:S04]  /*68690*/  LDL.LU R231, [R1+0xd7c] ;  /* 0x000d7c0001e77983 */ /* 0x000ea80000300800 */
[----:B------:R-:W3:Y:S01]  /*686a0*/  LDL.LU R3, [R1+0x44a8] ;  /* 0x0044a80001037983 */ /* 0x000ee20000300800 */
[----:B------:R-:W-:Y:S01]  /*686b0*/  IMAD.MOV.U32 R235, RZ, RZ, R160 ;  /* 0x000000ffffeb7224 */ /* 0x000fe200078e00a0 */
[----:B------:R-:W-:-:S02]  /*686c0*/  MOV R160, R27 ;  /* 0x0000001b00a07202 */ /* 0x000fc40000000f00 */
[----:B------:R-:W-:Y:S04]  /*686d0*/  STL.64 [R1+0x7e0], R24 ;  /* 0x0007e01801007387 */ /* 0x000fe80000100a00 */
[----:B------:R1:W-:Y:S01]  /*686e0*/  STL [R1+0x7e8], R26 ;  /* 0x0007e81a01007387 */ /* 0x0003e20000100800 */
[----:B------:R-:W-:Y:S01]  /*686f0*/  MOV R233, R217 ;  /* 0x000000d900e97202 */ /* 0x000fe20000000f00 */
[----:B------:R-:W-:Y:S02]  /*68700*/  IMAD.MOV.U32 R234, RZ, RZ, R216 ;  /* 0x000000ffffea7224 */ /* 0x000fe400078e00d8 */
[----:B------:R-:W-:Y:S04]  /*68710*/  LDS R216, [R161+0x18000] ;  /* 0x01800000a1d87984 */ /* 0x000fe80000000800 */
[----:B------:R-:W-:Y:S01]  /*68720*/  LDS R217, [R189+0x18000] ;  /* 0x01800000bdd97984 */ /* 0x000fe20000000800 */
[C---:B-1----:R-:W-:Y:S03]  /*68730*/  HMMA.1688.F32.TF32 R24, R104.reuse, R218, R20 ;  /* 0x000000da6818723c */ /* 0x042fe60000081014 */
[----:B------:R-:W-:Y:S04]  /*68740*/  LDS R218, [R161+0x1a000] ;  /* 0x01a00000a1da7984 */ /* 0x000fe80000000800 */
[----:B------:R-:W-:Y:S01]  /*68750*/  LDS R219, [R189+0x1a000] ;  /* 0x01a00000bddb7984 */ /* 0x000fe20000000800 */
[C---:B------:R-:W-:Y:S03]  /*68760*/  HMMA.1688.F32.TF32 R20, R104.reuse, R130, R248 ;  /* 0x000000826814723c */ /* 0x040fe600000810f8 */
[----:B------:R-:W-:Y:S04]  /*68770*/  LDS R240, [R161+0x18080] ;  /* 0x01808000a1f07984 */ /* 0x000fe80000000800 */
[----:B------:R-:W-:Y:S04]  /*68780*/  LDS R242, [R161+0x1a080] ;  /* 0x01a08000a1f27984 */ /* 0x000fe80000000800 */
[----:B------:R-:W-:Y:S04]  /*68790*/  LDS R241, [R189+0x18080] ;  /* 0x01808000bdf17984 */ /* 0x000fe80000000800 */
[----:B------:R-:W-:Y:S04]  /*687a0*/  LDS R243, [R189+0x1a080] ;  /* 0x01a08000bdf37984 */ /* 0x000fe80000000800 */
[----:B------:R-:W-:Y:S04]  /*687b0*/  STL.64 [R1+0x7a0], R24 ;  /* 0x0007a01801007387 */ /* 0x000fe80000100a00 */
[----:B------:R-:W-:Y:S04]  /*687c0*/  STL.64 [R1+0x7a8], R26 ;  /* 0x0007a81a01007387 */ /* 0x000fe80000100a00 */
        /* <DEDUP_REMOVED lines=15> */
[C---:B----4-:R-:W-:Y:S08]  /*688c0*/  HMMA.1688.F32.TF32 R8, R104.reuse, R98, R220 ;  /* 0x000000626808723c */ /* 0x050ff000000810dc */
[----:B------:R-:W-:Y:S01]  /*688d0*/  HMMA.1688.F32.TF32 R4, R104, R94, R224 ;  /* 0x0000005e6804723c */ /* 0x000fe200000810e0 */
[----:B------:R-:W-:-:S02]  /*688e0*/  IMAD.MOV.U32 R246, RZ, RZ, R69 ;  /* 0x000000fffff67224 */ /* 0x000fc400078e0045 */
[----:B------:R-:W-:-:S04]  /*688f0*/  IMAD.MOV.U32 R247, RZ, RZ, R68 ;  /* 0x000000fffff77224 */ /* 0x000fc800078e0044 */
[----:B------:R-:W-:Y:S04]  /*68900*/  STL.64 [R1+0x3c0], R12 ;  /* 0x0003c00c01007387 */ /* 0x000fe80000100a00 */
[----:B------:R-:W-:Y:S04]  /*68910*/  STL.64 [R1+0x3c8], R14 ;  /* 0x0003c80e01007387 */ /* 0x000fe80000100a00 */
[----:B------:R-:W-:Y:S01]  /*68920*/  STL.64 [R1+0x3a0], R8 ;  /* 0x0003a00801007387 */ /* 0x000fe20000100a00 */
[----:B------:R-:W-:-:S03]  /*68930*/  IMAD.MOV.U32 R244, RZ, RZ, R73 ;  /* 0x000000fffff47224 */ /* 0x000fc600078e0049 */
[----:B------:R-:W-:Y:S01]  /*68940*/  STL.64 [R1+0x3a8], R10 ;  /* 0x0003a80a01007387 */ /* 0x000fe20000100a00 */
[----:B------:R-:W-:-:S03]  /*68950*/  MOV R245, R72 ;  /* 0x0000004800f57202 */ /* 0x000fc60000000f00 */
[----:B------:R-:W-:Y:S04]  /*68960*/  STL.64 [R1+0x370], R4 ;  /* 0x0003700401007387 */ /* 0x000fe80000100a00 */
[----:B------:R2:W-:Y:S01]  /*68970*/  STL.64 [R1+0x378], R6 ;  /* 0x0003780601007387 */ /* 0x0005e20000100a00 */
[----:B------:R-:W-:Y:S01]  /*68980*/  IMAD.MOV.U32 R248, RZ, RZ, R125 ;  /* 0x000000fffff87224 */ /* 0x000fe200078e007d */
[----:B------:R-:W-:Y:S01]  /*68990*/  MOV R250, R101 ;  /* 0x0000006500fa7202 */ /* 0x000fe20000000f00 */
[----:B------:R-:W-:Y:S02]  /*689a0*/  IMAD.MOV.U32 R249, RZ, RZ, R124 ;  /* 0x000000fffff97224 */ /* 0x000fe400078e007c */
[----:B------:R-:W-:Y:S01]  /*689b0*/  IMAD.MOV.U32 R251, RZ, RZ, R100 ;  /* 0x000000fffffb7224 */ /* 0x000fe200078e0064 */
[C---:B--2---:R-:W-:Y:S01]  /*689c0*/  HMMA.1688.F32.TF32 R4, R104.reuse, R74, R228 ;  /* 0x0000004a6804723c */ /* 0x044fe200000810e4 */
[----:B---3--:R-:W1:Y:S04]  /*689d0*/  LDSM.16.M88.4 R68, [R3+0x80080] ;  /* 0x080080000344783b */ /* 0x008e680000000200 */
[----:B------:R-:W2:Y:S04]  /*689e0*/  LDSM.16.M88.4 R72, [R3+0x82080] ;  /* 0x082080000348783b */ /* 0x000ea80000000200 */
[----:B------:R-:W-:Y:S04]  /*689f0*/  LDSM.16.M88.4 R100, [R3+0x90080] ;  /* 0x090080000364783b */ /* 0x000fe80000000200 */
[----:B------:R-:W-:Y:S04]  /*68a00*/  LDSM.16.M88.4 R124, [R3+0x9c080] ;  /* 0x09c08000037c783b */ /* 0x000fe80000000200 */
[----:B-1----:R-:W-:Y:S04]  /*68a10*/  STL [R1+0x40cc], R70 ;  /* 0x0040cc4601007387 */ /* 0x002fe80000100800 */
[----:B------:R-:W-:Y:S04]  /*68a20*/  STL [R1+0x40c8], R71 ;  /* 0x0040c84701007387 */ /* 0x000fe80000100800 */
[----:B--2---:R-:W-:Y:S04]  /*68a30*/  STL [R1+0x40d4], R74 ;  /* 0x0040d44a01007387 */ /* 0x004fe80000100800 */
[----:B------:R-:W-:Y:S04]  /*68a40*/  STL.64 [R1+0x360], R4 ;  /* 0x0003600401007387 */ /* 0x000fe80000100a00 */
[----:B------:R1:W-:Y:S02]  /*68a50*/  STL.64 [R1+0x368], R6 ;  /* 0x0003680601007387 */ /* 0x0003e40000100a00 */
[----:B-1----:R-:W-:Y:S07]  /*68a60*/  HMMA.1688.F32.TF32 R4, R104, R78, R232 ;  /* 0x0000004e6804723c */ /* 0x002fee00000810e8 */
[----:B------:R-:W-:Y:S01]  /*68a70*/  IMAD.MOV.U32 R234, RZ, RZ, R77 ;  /* 0x000000ffffea7224 */ /* 0x000fe200078e004d */
[----:B------:R-:W-:-:S02]  /*68a80*/  MOV R235, R76 ;  /* 0x0000004c00eb7202 */ /* 0x000fc40000000f00 */
[----:B------:R-:W1:Y:S04]  /*68a90*/  LDSM.16.M88.4 R76, [R3+0x84080] ;  /* 0x08408000034c783b */ /* 0x000e680000000200 */
[----:B------:R-:W-:Y:S09]  /*68aa0*/  STL [R1+0x40d0], R75 ;  /* 0x0040d04b01007387 */ /* 0x000ff20000100800 */
[----:B------:R-:W-:Y:S04]  /*68ab0*/  STL.64 [R1+0x330], R4 ;  /* 0x0003300401007387 */ /* 0x000fe80000100a00 */
[----:B------:R2:W-:Y:S02]  /*68ac0*/  STL.64 [R1+0x338], R6 ;  /* 0x0003380601007387 */ /* 0x0005e40000100a00 */
[----:B--2---:R-:W-:Y:S07]  /*68ad0*/  HMMA.1688.F32.TF32 R4, R104, R82, R248 ;  /* 0x000000526804723c */ /* 0x004fee00000810f8 */
[----:B------:R-:W-:Y:S01]  /*68ae0*/  MOV R250, R81 ;  /* 0x0000005100fa7202 */ /* 0x000fe20000000f00 */
[----:B------:R-:W-:-:S02]  /*68af0*/  IMAD.MOV.U32 R251, RZ, RZ, R80 ;  /* 0x000000fffffb7224 */ /* 0x000fc400078e0050 */
[----:B------:R-:W2:Y:S04]  /*68b00*/  LDSM.16.M88.4 R80, [R3+0x86080] ;  /* 0x086080000350783b */ /* 0x000ea80000000200 */
[----:B-1----:R-:W-:Y:S04]  /*68b10*/  STL [R1+0x40dc], R78 ;  /* 0x0040dc4e01007387 */ /* 0x002fe80000100800 */
[----:B------:R-:W-:Y:S05]  /*68b20*/  STL [R1+0x40d8], R79 ;  /* 0x0040d84f01007387 */ /* 0x000fea0000100800 */
[----:B------:R-:W-:Y:S04]  /*68b30*/  STL.64 [R1+0x300], R4 ;  /* 0x0003000401007387 */ /* 0x000fe80000100a00 */
[----:B------:R1:W-:Y:S01]  /*68b40*/  STL.64 [R1+0x308], R6 ;  /* 0x0003080601007387 */ /* 0x0003e20000100a00 */
[----:B------:R-:W-:-:S02]  /*68b50*/  IMAD.MOV.U32 R248, RZ, RZ, R93 ;  /* 0x000000fffff87224 */ /* 0x000fc400078e005d */
[----:B------:R-:W-:Y:S01]  /*68b60*/  IMAD.MOV.U32 R249, RZ, RZ, R92 ;  /* 0x000000fffff97224 */ /* 0x000fe200078e005c */
[----:B------:R-:W-:Y:S01]  /*68b70*/  MOV R232, R97 ;  /* 0x0000006100e87202 */ /* 0x000fe20000000f00 */
[----:B------:R-:W-:Y:S01]  /*68b80*/  LDSM.16.M88.4 R92, [R3+0x8c080] ;  /* 0x08c08000035c783b */ /* 0x000fe20000000200 */
[----:B-1----:R-:W-:Y:S01]  /*68b90*/  HMMA.1688.F32.TF32 R4, R104, R86, R244 ;  /* 0x000000566804723c */ /* 0x002fe200000810f4 */
[----:B------:R-:W-:Y:S02]  /*68ba0*/  IMAD.MOV.U32 R233, RZ, RZ, R96 ;  /* 0x000000ffffe97224 */ /* 0x000fe400078e0060 */
[----:B------:R-:W-:Y:S04]  /*68bb0*/  LDSM.16.M88.4 R96, [R3+0x8e080] ;  /* 0x08e080000360783b */ /* 0x000fe80000000200 */
[----:B------:R-:W-:-:S02]  /*68bc0*/  IMAD.MOV.U32 R246, RZ, RZ, R85 ;  /* 0x000000fffff67224 */ /* 0x000fc400078e0055 */
[----:B------:R-:W-:Y:S01]  /*68bd0*/  IMAD.MOV.U32 R247, RZ, RZ, R84 ;  /* 0x000000fffff77224 */ /* 0x000fe200078e0054 */
[----:B------:R-:W-:Y:S01]  /*68be0*/  MOV R245, R88 ;  /* 0x0000005800f57202 */ /* 0x000fe20000000f00 */
[----:B------:R-:W1:Y:S01]  /*68bf0*/  LDSM.16.M88.4 R84, [R3+0x88080] ;  /* 0x088080000354783b */ /* 0x000e620000000200 */
[----:B------:R-:W-:-:S03]  /*68c00*/  IMAD.MOV.U32 R244, RZ, RZ, R89 ;  /* 0x000000fffff47224 */ /* 0x000fc600078e0059 */
[----:B------:R-:W3:Y:S04]  /*68c10*/  LDSM.16.M88.4 R88, [R3+0x8a080] ;  /* 0x08a080000358783b */ /* 0x000ee80000000200 */
[----:B--2---:R-:W-:Y:S04]  /*68c20*/  STL [R1+0x40e4], R82 ;  /* 0x0040e45201007387 */ /* 0x004fe80000100800 */
[----:B------:R-:W-:Y:S04]  /*68c30*/  STL [R1+0x40e0], R83 ;  /* 0x0040e05301007387 */ /* 0x000fe80000100800 */
[----:B------:R-:W-:Y:S04]  /*68c40*/  STL.64 [R1+0x2d0], R4 ;  /* 0x0002d00401007387 */ /* 0x000fe80000100a00 */
[----:B------:R2:W-:Y:S02]  /*68c50*/  STL.64 [R1+0x2d8], R6 ;  /* 0x0002d80601007387 */ /* 0x0005e40000100a00 */
[----:B--2---:R-:W-:Y:S02]  /*68c60*/  HMMA.1688.F32.TF32 R4, R104, R110, R232 ;  /* 0x0000006e6804723c */ /* 0x004fe400000810e8 */
[----:B------:R-:W2:Y:S04]  /*68c70*/  LDSM.16.M88.4 R104, [R3+0x92080] ;  /* 0x092080000368783b */ /* 0x000ea80000000200 */
[----:B-1----:R-:W-:Y:S04]  /*68c80*/  STL [R1+0x40ec], R86 ;  /* 0x0040ec5601007387 */ /* 0x002fe80000100800 */
[----:B------:R-:W-:Y:S04]  /*68c90*/  STL [R1+0x40e8], R87 ;  /* 0x0040e85701007387 */ /* 0x000fe80000100800 */
[----:B---3--:R-:W-:Y:S04]  /*68ca0*/  STL [R1+0x40f4], R90 ;  /* 0x0040f45a01007387 */ /* 0x008fe80000100800 */
[----:B------:R-:W-:Y:S04]  /*68cb0*/  STL [R1+0x40f0], R91 ;  /* 0x0040f05b01007387 */ /* 0x000fe80000100800 */
[----:B------:R-:W-:Y:S04]  /*68cc0*/  STL [R1+0x40fc], R94 ;  /* 0x0040fc5e01007387 */ /* 0x000fe80000100800 */
[----:B------:R-:W-:Y:S04]  /*68cd0*/  STL [R1+0x40f8], R95 ;  /* 0x0040f85f01007387 */ /* 0x000fe80000100800 */
[----:B------:R-:W-:Y:S04]  /*68ce0*/  STL [R1+0x4104], R98 ;  /* 0x0041046201007387 */ /* 0x000fe80000100800 */
[----:B------:R-:W-:Y:S04]  /*68cf0*/  STL [R1+0x4100], R99 ;  /* 0x0041006301007387 */ /* 0x000fe80000100800 */
[----:B------:R-:W-:Y:S04]  /*68d00*/  STL [R1+0x410c], R102 ;  /* 0x00410c6601007387 */ /* 0x000fe80000100800 */
[----:B------:R-:W-:Y:S04]  /*68d10*/  STL [R1+0x4108], R103 ;  /* 0x0041086701007387 */ /* 0x000fe80000100800 */
[----:B------:R-:W-:Y:S04]  /*68d20*/  STL.64 [R1+0x290], R4 ;  /* 0x0002900401007387 */ /* 0x000fe80000100a00 */
[----:B------:R1:W-:Y:S01]  /*68d30*/  STL.64 [R1+0x298], R6 ;  /* 0x0002980601007387 */ /* 0x0003e20000100a00 */
[----:B------:R-:W-:Y:S01]  /*68d40*/  IMAD.MOV.U32 R234, RZ, RZ, R117 ;  /* 0x000000ffffea7224 */ /* 0x000fe200078e0075 */
[----:B------:R-:W-:Y:S01]  /*68d50*/  MOV R235, R116 ;  /* 0x0000007400eb7202 */ /* 0x000fe20000000f00 */
[----:B------:R-:W-:Y:S01]  /*68d60*/  IMAD.MOV.U32 R233, RZ, RZ, R120 ;  /* 0x000000ffffe97224 */ /* 0x000fe200078e0078 */
[----:B------:R-:W-:Y:S01]  /*68d70*/  LDSM.16.M88.4 R116, [R3+0x98080] ;  /* 0x098080000374783b */ /* 0x000fe20000000200 */
[----:B------:R-:W-:-:S03]  /*68d80*/  MOV R232, R121 ;  /* 0x0000007900e87202 */ /* 0x000fc60000000f00 */
[----:B------:R-:W-:Y:S01]  /*68d90*/  LDSM.16.M88.4 R120, [R3+0x9a080] ;  /* 0x09a080000378783b */ /* 0x000fe20000000200 */
[----:B-1----:R-:W-:Y:S07]  /*68da0*/  HMMA.1688.F32.TF32 R4, R216, R68, R248 ;  /* 0x00000044d804723c */ /* 0x002fee00000810f8 */
[----:B------:R-:W-:Y:S01]  /*68db0*/  MOV R250, R109 ;  /* 0x0000006d00fa7202 */ /* 0x000fe20000000f00 */
[----:B------:R-:W-:Y:S02]  /*68dc0*/  IMAD.MOV.U32 R251, RZ, RZ, R108 ;  /* 0x000000fffffb7224 */ /* 0x000fe400078e006c */
[----:B------:R-:W1:Y:S01]  /*68dd0*/  LDSM.16.M88.4 R108, [R3+0x94080] ;  /* 0x09408000036c783b */ /* 0x000e620000000200 */
[----:B------:R-:W-:-:S02]  /*68de0*/  IMAD.MOV.U32 R248, RZ, RZ, R113 ;  /* 0x000000fffff87224 */ /* 0x000fc400078e0071 */
[----:B------:R-:W-:Y:S02]  /*68df0*/  IMAD.MOV.U32 R249, RZ, RZ, R112 ;  /* 0x000000fffff97224 */ /* 0x000fe400078e0070 */
[----:B------:R-:W3:Y:S04]  /*68e00*/  LDSM.16.M88.4 R112, [R3+0x96080] ;  /* 0x096080000370783b */ /* 0x000ee80000000200 */
[----:B--2---:R-:W-:Y:S04]  /*68e10*/  STL [R1+0x4114], R106 ;  /* 0x0041146a01007387 */ /* 0x004fe80000100800 */
[----:B------:R-:W-:Y:S04]  /*68e20*/  STL [R1+0x4110], R107 ;  /* 0x0041106b01007387 */ /* 0x000fe80000100800 */
[----:B------:R-:W-:Y:S04]  /*68e30*/  STL.64 [R1+0x2c0], R4 ;  /* 0x0002c00401007387 */ /* 0x000fe80000100a00 */
[----:B------:R2:W-:Y:S02]  /*68e40*/  STL.64 [R1+0x2c8], R6 ;  /* 0x0002c80601007387 */ /* 0x0005e40000100a00 */
[----:B--2---:R-:W-:Y:S02]  /*68e50*/  HMMA.1688.F32.TF32 R4, R216, R72, R244 ;  /* 0x00000048d804723c */ /* 0x004fe400000810f4 */
        /* <DEDUP_REMOVED lines=12> */
[----:B------:R1:W-:Y:S01]  /*68f20*/  STL.64 [R1+0x2f8], R6 ;  /* 0x0002f80601007387 */ /* 0x0003e20000100a00 */
[----:B------:R-:W-:-:S03]  /*68f30*/  IMAD.MOV.U32 R246, RZ, RZ, R129 ;  /* 0x000000fffff67224 */ /* 0x000fc600078e0081 */
[----:B------:R-:W2:Y:S01]  /*68f40*/  LDL.LU R245, [R1+0xff4] ;  /* 0x000ff40001f57983 */ /* 0x000ea20000300800 */
[----:B------:R-:W-:-:S03]  /*68f50*/  MOV R247, R128 ;  /* 0x0000008000f77202 */ /* 0x000fc60000000f00 */
[----:B------:R-:W3:Y:S01]  /*68f60*/  LDSM.16.M88.4 R128, [R3+0x9e080] ;  /* 0x09e080000380783b */ /* 0x000ee20000000200 */
[----:B-1----:R-:W-:Y:S03]  /*68f70*/  HMMA.1688.F32.TF32 R4, R216, R76, R232 ;  /* 0x0000004cd804723c */ /* 0x002fe600000810e8 */
[----:B---3--:R-:W-:Y:S04]  /*68f80*/  STL [R1+0x4144], R130 ;  /* 0x0041448201007387 */ /* 0x008fe80000100800 */
[----:B------:R1:W-:Y:S04]  /*68f90*/  STL [R1+0x4140], R131 ;  /* 0x0041408301007387 */ /* 0x0003e80000100800 */
[----:B------:R-:W-:Y:S04]  /*68fa0*/  STL [R1+0x3ad0], R3 ;  /* 0x003ad00301007387 */ /* 0x000fe80000100800 */
[----:B------:R-:W3:Y:S04]  /*68fb0*/  LDL.LU R232, [R1+0xfe0] ;  /* 0x000fe00001e87983 */ /* 0x000ee80000300800 */
[----:B------:R-:W3:Y:S04]  /*68fc0*/  LDL.LU R233, [R1+0xfe4] ;  /* 0x000fe40001e97983 */ /* 0x000ee80000300800 */
[----:B------:R-:W3:Y:S04]  /*68fd0*/  LDL.LU R234, [R1+0xfe8] ;  /* 0x000fe80001ea7983 */ /* 0x000ee80000300800 */
[----:B------:R-:W3:Y:S01]  /*68fe0*/  LDL.LU R235, [R1+0xfec] ;  /* 0x000fec0001eb7983 */ /* 0x000ee20000300800 */
[----:B------:R-:W-:Y:S01]  /*68ff0*/  IMAD.MOV.U32 R111, RZ, RZ, R7 ;  /* 0x000000ffff6f7224 */ /* 0x000fe200078e0007 */
[----:B------:R-:W-:Y:S01]  /*69000*/  MOV R110, R6 ;  /* 0x00000006006e7202 */ /* 0x000fe20000000f00 */
[----:B------:R-:W-:-:S02]  /*69010*/  IMAD.MOV.U32 R115, RZ, RZ, R5 ;  /* 0x000000ffff737224 */ /* 0x000fc400078e0005 */
[----:B------:R-:W-:Y:S01]  /*69020*/  IMAD.MOV.U32 R114, RZ, RZ, R4 ;  /* 0x000000ffff727224 */ /* 0x000fe200078e0004 */
[----:B------:R-:W-:Y:S01]  /*69030*/  STL [R1+0x4154], R111 ;  /* 0x0041546f01007387 */ /* 0x000fe20000100800 */
[----:B------:R-:W-:Y:S03]  /*69040*/  HMMA.1688.F32.TF32 R4, R216, R80, R248 ;  /* 0x00000050d804723c */ /* 0x000fe600000810f8 */
[----:B------:R-:W-:Y:S04]  /*69050*/  STL [R1+0x4150], R110 ;  /* 0x0041506e01007387 */ /* 0x000fe80000100800 */
[----:B------:R-:W-:Y:S04]  /*69060*/  STL [R1+0x414c], R115 ;  /* 0x00414c7301007387 */ /* 0x000fe80000100800 */
[----:B------:R4:W-:Y:S04]  /*69070*/  STL [R1+0x4148], R114 ;  /* 0x0041487201007387 */ /* 0x0009e80000100800 */
        /* <DEDUP_REMOVED lines=8> */
[----:B------:R-:W-:Y:S04]  /*69100*/  STL [R1+0x4164], R119 ;  /* 0x0041647701007387 */ /* 0x000fe80000100800 */
[----:B------:R-:W-:Y:S04]  /*69110*/  STL [R1+0x4160], R118 ;  /* 0x0041607601007387 */ /* 0x000fe80000100800 */
[----:B------:R-:W-:Y:S04]  /*69120*/  STL [R1+0x415c], R123 ;  /* 0x00415c7b01007387 */ /* 0x000fe80000100800 */
[----:B------:R1:W-:Y:S01]  /*69130*/  STL [R1+0x4158], R122 ;  /* 0x0041587a01007387 */ /* 0x0003e20000100800 */
        /* <DEDUP_REMOVED lines=9> */
[----:B------:R1:W-:Y:S04]  /*691d0*/  STL [R1+0x4174], R103 ;  /* 0x0041746701007387 */ /* 0x0003e80000100800 */
[----:B------:R1:W-:Y:S04]  /*691e0*/  STL [R1+0x4170], R102 ;  /* 0x0041706601007387 */ /* 0x0003e80000100800 */
[----:B------:R1:W-:Y:S04]  /*691f0*/  STL [R1+0x416c], R107 ;  /* 0x00416c6b01007387 */ /* 0x0003e80000100800 */
[----:B------:R1:W-:Y:S01]  /*69200*/  STL [R1+0x4168], R106 ;  /* 0x0041686a01007387 */ /* 0x0003e20000100800 */
[----:B---3--:R-:W-:Y:S03]  /*69210*/  HMMA.1688.F32.TF32 R4, R216, R88, R232 ;  /* 0x00000058d804723c */ /* 0x008fe600000810e8 */
[----:B------:R-:W3:Y:S04]  /*69220*/  LDL.LU R232, [R1+0xfb0] ;  /* 0x000fb00001e87983 */ /* 0x000ee80000300800 */
[----:B------:R-:W3:Y:S04]  /*69230*/  LDL.LU R233, [R1+0xfb4] ;  /* 0x000fb40001e97983 */ /* 0x000ee80000300800 */
[----:B------:R-:W3:Y:S04]  /*69240*/  LDL.LU R234, [R1+0xfb8] ;  /* 0x000fb80001ea7983 */ /* 0x000ee80000300800 */
[----:B------:R-:W3:Y:S09]  /*69250*/  LDL.LU R235, [R1+0xfbc] ;  /* 0x000fbc0001eb7983 */ /* 0x000ef20000300800 */
[----:B------:R-:W-:Y:S01]  /*69260*/  IMAD.MOV.U32 R127, RZ, RZ, R7 ;  /* 0x000000ffff7f7224 */ /* 0x000fe200078e0007 */
[----:B------:R-:W-:Y:S01]  /*69270*/  MOV R126, R6 ;  /* 0x00000006007e7202 */ /* 0x000fe20000000f00 */
[----:B-1----:R-:W-:-:S02]  /*69280*/  IMAD.MOV.U32 R131, RZ, RZ, R5 ;  /* 0x000000ffff837224 */ /* 0x002fc400078e0005 */
[----:B------:R-:W-:Y:S01]  /*69290*/  IMAD.MOV.U32 R130, RZ, RZ, R4 ;  /* 0x000000ffff827224 */ /* 0x000fe200078e0004 */
[----:B------:R-:W-:Y:S04]  /*692a0*/  STL [R1+0x4184], R127 ;  /* 0x0041847f01007387 */ /* 0x000fe80000100800 */
[----:B------:R-:W-:Y:S01]  /*692b0*/  STL [R1+0x4180], R126 ;  /* 0x0041807e01007387 */ /* 0x000fe20000100800 */
[----:B-----5:R-:W-:Y:S03]  /*692c0*/  HMMA.1688.F32.TF32 R4, R216, R92, R248 ;  /* 0x0000005cd804723c */ /* 0x020fe600000810f8 */
[----:B------:R-:W-:Y:S04]  /*692d0*/  STL [R1+0x417c], R131 ;  /* 0x00417c8301007387 */ /* 0x000fe80000100800 */
[----:B------:R1:W-:Y:S04]  /*692e0*/  STL [R1+0x4178], R130 ;  /* 0x0041788201007387 */ /* 0x0003e80000100800 */
[----:B------:R-:W5:Y:S04]  /*692f0*/  LDL.LU R248, [R1+0x14b0] ;  /* 0x0014b00001f87983 */ /* 0x000f680000300800 */
[----:B------:R-:W5:Y:S04]  /*69300*/  LDL.LU R249, [R1+0x14b4] ;  /* 0x0014b40001f97983 */ /* 0x000f680000300800 */
[----:B------:R-:W5:Y:S04]  /*69310*/  LDL.LU R250, [R1+0x14b8] ;  /* 0x0014b80001fa7983 */ /* 0x000f680000300800 */
[----:B------:R-:W5:Y:S01]  /*69320*/  LDL.LU R251, [R1+0x14bc] ;  /* 0x0014bc0001fb7983 */ /* 0x000f620000300800 */
[----:B----4-:R-:W-:Y:S01]  /*69330*/  IMAD.MOV.U32 R114, RZ, RZ, R7 ;  /* 0x000000ffff727224 */ /* 0x010fe200078e0007 */
        /* <DEDUP_REMOVED lines=18> */
[----:B------:R-:W-:Y:S04]  /*69460*/  STL [R1+0x419c], R118 ;  /* 0x00419c7601007387 */ /* 0x000fe80000100800 */
        /* <DEDUP_REMOVED lines=8> */
[----:B------:R-:W-:-:S02]  /*694f0*/  IMAD.MOV.U32 R99, RZ, RZ, R5 ;  /* 0x000000ffff637224 */ /* 0x000fc400078e0005 */
[----:B------:R-:W-:Y:S01]  /*69500*/  IMAD.MOV.U32 R98, RZ, RZ, R4 ;  /* 0x000000ffff627224 */ /* 0x000fe200078e0004 */
[----:B------:R1:W-:Y:S04]  /*69510*/  STL [R1+0x41b4], R95 ;  /* 0x0041b45f01007387 */ /* 0x0003e80000100800 */
[----:B------:R-:W-:Y:S04]  /*69520*/  STL [R1+0x41b0], R94 ;  /* 0x0041b05e01007387 */ /* 0x000fe80000100800 */
[----:B------:R1:W-:Y:S04]  /*69530*/  STL [R1+0x41ac], R99 ;  /* 0x0041ac6301007387 */ /* 0x0003e80000100800 */
[----:B------:R1:W-:Y:S01]  /*69540*/  STL [R1+0x41a8], R98 ;  /* 0x0041a86201007387 */ /* 0x0003e20000100800 */
[----:B-----5:R-:W-:Y:S03]  /*69550*/  HMMA.1688.F32.TF32 R4, R216, R104, R248 ;  /* 0x00000068d804723c */ /* 0x020fe600000810f8 */
[----:B------:R-:W5:Y:S04]  /*69560*/  LDL.LU R248, [R1+0x1480] ;  /* 0x0014800001f87983 */ /* 0x000f680000300800 */
[----:B------:R-:W5:Y:S04]  /*69570*/  LDL.LU R249, [R1+0x1484] ;  /* 0x0014840001f97983 */ /* 0x000f680000300800 */
[----:B------:R-:W5:Y:S04]  /*69580*/  LDL.LU R250, [R1+0x1488] ;  /* 0x0014880001fa7983 */ /* 0x000f680000300800 */
[----:B------:R-:W5:Y:S09]  /*69590*/  LDL.LU R251, [R1+0x148c] ;  /* 0x00148c0001fb7983 */ /* 0x000f720000300800 */
[----:B------:R-:W-:Y:S01]  /*695a0*/  IMAD.MOV.U32 R103, RZ, RZ, R4 ;  /* 0x000000ffff677224 */ /* 0x000fe200078e0004 */
[----:B------:R-:W-:Y:S01]  /*695b0*/  MOV R102, R5 ;  /* 0x0000000500667202 */ /* 0x000fe20000000f00 */
[----:B------:R-:W-:-:S02]  /*695c0*/  IMAD.MOV.U32 R107, RZ, RZ, R6 ;  /* 0x000000ffff6b7224 */ /* 0x000fc400078e0006 */
[----:B------:R-:W-:-:S05]  /*695d0*/  IMAD.MOV.U32 R106, RZ, RZ, R7 ;  /* 0x000000ffff6a7224 */ /* 0x000fca00078e0007 */
[----:B------:R1:W-:Y:S04]  /*695e0*/  STL [R1+0x41c4], R106 ;  /* 0x0041c46a01007387 */ /* 0x0003e80000100800 */
[----:B------:R1:W-:Y:S04]  /*695f0*/  STL [R1+0x41c0], R107 ;  /* 0x0041c06b01007387 */ /* 0x0003e80000100800 */
[----:B------:R1:W-:Y:S04]  /*69600*/  STL [R1+0x41bc], R102 ;  /* 0x0041bc6601007387 */ /* 0x0003e80000100800 */
[----:B------:R1:W-:Y:S04]  /*69610*/  STL [R1+0x41b8], R103 ;  /* 0x0041b86701007387 */ /* 0x0003e80000100800 */
[----:B------:R-:W5:Y:S04]  /*69620*/  LDL.LU R228, [R1+0x1470] ;  /* 0x0014700001e47983 */ /* 0x000f680000300800 */
[----:B------:R-:W5:Y:S04]  /*69630*/  LDL.LU R229, [R1+0x1474] ;  /* 0x0014740001e57983 */ /* 0x000f680000300800 */
[----:B------:R-:W5:Y:S04]  /*69640*/  LDL.LU R230, [R1+0x1478] ;  /* 0x0014780001e67983 */ /* 0x000f680000300800 */
[----:B------:R-:W5:Y:S01]  /*69650*/  LDL.LU R231, [R1+0x147c] ;  /* 0x00147c0001e77983 */ /* 0x000f620000300800 */
[C---:B--2---:R-:W-:Y:S11]  /*69660*/  HMMA.1688.F32.TF32 R4, R216.reuse, R108, R244 ;  /* 0x0000006cd804723c */ /* 0x044ff600000810f4 */
[----:B------:R-:W-:Y:S11]  /*69670*/  @!UPT UIADD3 URZ, URZ, URZ, URZ ;  /* 0x0000003f3f3ff290 */ /* 0x000ff6000fffe03f */
[----:B------:R-:W-:Y:S02]  /*69680*/  @!UPT UIADD3 URZ, URZ, URZ, URZ ;  /* 0x0000003f3f3ff290 */ /* 0x000fe4000fffe03f */
[----:B-1----:R-:W-:Y:S01]  /*69690*/  MOV R130, R7 ;  /* 0x0000000700827202 */ /* 0x002fe20000000f00 */
[----:B------:R-:W-:Y:S01]  /*696a0*/  IMAD.MOV.U32 R131, RZ, RZ, R6 ;  /* 0x000000ffff837224 */ /* 0x000fe200078e0006 */
[----:B------:R-:W-:Y:S01]  /*696b0*/  MOV R127, R4 ;  /* 0x00000004007f7202 */ /* 0x000fe20000000f00 */
[----:B------:R-:W-:Y:S02]  /*696c0*/  IMAD.MOV.U32 R126, RZ, RZ, R5 ;  /* 0x000000ffff7e7224 */ /* 0x000fe400078e0005 */
        /* <DEDUP_REMOVED lines=8> */
[----:B---3--:R-:W-:Y:S03]  /*69750*/  HMMA.1688.F32.TF32 R4, R216, R112, R232 ;  /* 0x00000070d804723c */ /* 0x008fe600000810e8 */
[----:B------:R-:W3:Y:S04]  /*69760*/  LDL.LU R232, [R1+0xfa0] ;  /* 0x000fa00001e87983 */ /* 0x000ee80000300800 */
[----:B------:R-:W3:Y:S04]  /*69770*/  LDL.LU R233, [R1+0xfa4] ;  /* 0x000fa40001e97983 */ /* 0x000ee80000300800 */
[----:B------:R-:W3:Y:S04]  /*69780*/  LDL.LU R234, [R1+0xfa8] ;  /* 0x000fa80001ea7983 */ /* 0x000ee80000300800 */
[----:B------:R-:W3:Y:S09]  /*69790*/  LDL.LU R235, [R1+0xfac] ;  /* 0x000fac0001eb7983 */ /* 0x000ef20000300800 */
[----:B----4-:R-:W-:Y:S01]  /*697a0*/  IMAD.MOV.U32 R111, RZ, RZ, R7 ;  /* 0x000000ffff6f7224 */ /* 0x010fe200078e0007 */
[----:B------:R-:W-:Y:S01]  /*697b0*/  MOV R110, R6 ;  /* 0x00000006006e7202 */ /* 0x000fe20000000f00 */
[----:B------:R-:W-:-:S02]  /*697c0*/  IMAD.MOV.U32 R115, RZ, RZ, R5 ;  /* 0x000000ffff737224 */ /* 0x000fc400078e0005 */
[----:B------:R-:W-:Y:S01]  /*697d0*/  IMAD.MOV.U32 R114, RZ, RZ, R4 ;  /* 0x000000ffff727224 */ /* 0x000fe200078e0004 */
[----:B------:R-:W-:Y:S04]  /*697e0*/  STL [R1+0x41e4], R111 ;  /* 0x0041e46f01007387 */ /* 0x000fe80000100800 */
[----:B------:R-:W-:Y:S04]  /*697f0*/  STL [R1+0x41e0], R110 ;  /* 0x0041e06e01007387 */ /* 0x000fe80000100800 */
[----:B------:R-:W-:Y:S04]  /*69800*/  STL [R1+0x41dc], R115 ;  /* 0x0041dc7301007387 */ /* 0x000fe80000100800 */
[----:B------:R-:W-:Y:S01]  /*69810*/  STL [R1+0x41d8], R114 ;  /* 0x0041d87201007387 */ /* 0x000fe20000100800 */
[----:B-----5:R-:W-:Y:S03]  /*69820*/  HMMA.1688.F32.TF32 R4, R216, R116, R248 ;  /* 0x00000074d804723c */ /* 0x020fe600000810f8 */
        /* <DEDUP_REMOVED lines=8> */
[C---:B------:R-:W-:Y:S11]  /*698b0*/  HMMA.1688.F32.TF32 R4, R216.reuse, R120, R228 ;  /* 0x00000078d804723c */ /* 0x040ff600000810e4 */
[----:B------:R-:W-:Y:S11]  /*698c0*/  @!UPT UIADD3 URZ, URZ, URZ, URZ ;  /* 0x0000003f3f3ff290 */ /* 0x000ff6000fffe03f */
[----:B------:R-:W-:Y:S02]  /*698d0*/  @!UPT UIADD3 URZ, URZ, URZ, URZ ;  /* 0x0000003f3f3ff290 */ /* 0x000fe4000fffe03f */
[----:B------:R-:W-:Y:S01]  /*698e0*/  MOV R122, R4 ;  /* 0x00000004007a7202 */ /* 0x000fe20000000f00 */
        /* <DEDUP_REMOVED lines=9> */
[----:B------:R1:W-:Y:S04]  /*69980*/  STL [R1+0x41fc], R123 ;  /* 0x0041fc7b01007387 */ /* 0x0003e80000100800 */
[----:B------:R1:W-:Y:S01]  /*69990*/  STL [R1+0x41f8], R122 ;  /* 0x0041f87a01007387 */ /* 0x0003e20000100800 */
[C---:B--2---:R-:W-:Y:S11]  /*699a0*/  HMMA.1688.F32.TF32 R4, R216.reuse, R124, R244 ;  /* 0x0000007cd804723c */ /* 0x044ff600000810f4 */
[----:B------:R-:W-:Y:S11]  /*699b0*/  @!UPT UIADD3 URZ, URZ, URZ, URZ ;  /* 0x0000003f3f3ff290 */ /* 0x000ff6000fffe03f */
[----:B------:R-:W-:Y:S02]  /*699c0*/  @!UPT UIADD3 URZ, URZ, URZ, URZ ;  /* 0x0000003f3f3ff290 */ /* 0x000fe4000fffe03f */
[----:B------:R-:W-:Y:S01]  /*699d0*/  IMAD.MOV.U32 R95, RZ, RZ, R4 ;  /* 0x000000ffff5f7224 */ /* 0x000fe200078e0004 */
[----:B------:R-:W-:Y:S01]  /*699e0*/  MOV R99, R6 ;  /* 0x0000000600637202 */ /* 0x000fe20000000f00 */
[----:B------:R-:W-:Y:S02]  /*699f0*/  IMAD.MOV.U32 R94, RZ, RZ, R5 ;  /* 0x000000ffff5e7224 */ /* 0x000fe400078e0005 */
[----:B------:R-:W-:Y:S02]  /*69a00*/  IMAD.MOV.U32 R98, RZ, RZ, R7 ;  /* 0x000000ffff627224 */ /* 0x000fe400078e0007 */
[----:B---3--:R-:W-:Y:S01]  /*69a10*/  HMMA.1688.F32.TF32 R4, R216, R128, R232 ;  /* 0x00000080d804723c */ /* 0x008fe200000810e8 */
[----:B------:R-:W-:Y:S04]  /*69a20*/  LDS R216, [R161+0x18180] ;  /* 0x01818000a1d87984 */ /* 0x000fe80000000800 */
[----:B------:R2:W-:Y:S04]  /*69a30*/  STL [R1+0x4214], R98 ;  /* 0x0042146201007387 */ /* 0x0005e80000100800 */
[----:B------:R3:W-:Y:S04]  /*69a40*/  STL [R1+0x4210], R99 ;  /* 0x0042106301007387 */ /* 0x0007e80000100800 */
[----:B------:R-:W-:Y:S04]  /*69a50*/  STL [R1+0x420c], R94 ;  /* 0x00420c5e01007387 */ /* 0x000fe80000100800 */
[----:B------:R1:W-:Y:S04]  /*69a60*/  STL [R1+0x4208], R95 ;  /* 0x0042085f01007387 */ /* 0x0003e80000100800 */
[----:B------:R-:W-:Y:S03]  /*69a70*/  LDS R218, [R161+0x1a180] ;  /* 0x01a18000a1da7984 */ /* 0x000fe60000000800 */
[----:B------:R-:W-:Y:S01]  /*69a80*/  IMAD.MOV.U32 R106, RZ, RZ, R4 ;  /* 0x000000ffff6a7224 */ /* 0x000fe200078e0004 */
[----:B------:R-:W-:Y:S01]  /*69a90*/  MOV R107, R5 ;  /* 0x00000005006b7202 */ /* 0x000fe20000000f00 */
[----:B------:R-:W-:Y:S01]  /*69aa0*/  IMAD.MOV.U32 R102, RZ, RZ, R6 ;  /* 0x000000ffff667224 */ /* 0x000fe200078e0006 */
[----:B------:R-:W-:Y:S01]  /*69ab0*/  LDS R217, [R189+0x18180] ;  /* 0x01818000bdd97984 */ /* 0x000fe20000000800 */
[----:B------:R-:W-:-:S03]  /*69ac0*/  IMAD.MOV.U32 R103, RZ, RZ, R7 ;  /* 0x000000ffff677224 */ /* 0x000fc600078e0007 */
[----:B------:R-:W1:Y:S01]  /*69ad0*/  LDS R219, [R189+0x1a180] ;  /* 0x01a18000bddb7984 */ /* 0x000e620000000800 */
[----:B----4-:R-:W-:Y:S03]  /*69ae0*/  HMMA.1688.F32.TF32 R4, R240, R68, R248 ;  /* 0x00000044f004723c */ /* 0x010fe600000810f8 */
        /* <DEDUP_REMOVED lines=54> */
[----:B-1----:R-:W-:Y:S01]  /*69e50*/  IMAD.MOV.U32 R119, RZ, RZ, R4 ;  /* 0x000000ffff777224 */ /* 0x002fe200078e0004 */
[----:B-----5:R-:W-:Y:S01]  /*69e60*/  MOV R118, R5 ;  /* 0x0000000500767202 */ /* 0x020fe20000000f00 */
[----:B------:R-:W-:Y:S02]  /*69e70*/  IMAD.MOV.U32 R123, RZ, RZ, R6 ;  /* 0x000000ffff7b7224 */ /* 0x000fe400078e0006 */
[----:B------:R-:W-:Y:S02]  /*69e80*/  IMAD.MOV.U32 R122, RZ, RZ, R7 ;  /* 0x000000ffff7a7224 */ /* 0x000fe400078e0007 */
[C---:B----4-:R-:W-:Y:S08]  /*69e90*/  HMMA.1688.F32.TF32 R4, R240.reuse, R92, R224 ;  /* 0x0000005cf004723c */ /* 0x050ff000000810e0 */
[C---:B------:R-:W-:Y:S08]  /*69ea0*/  HMMA.1688.F32.TF32 R12, R240.reuse, R76, R12 ;  /* 0x0000004cf00c723c */ /* 0x040ff0000008100c */
[----:B------:R-:W-:Y:S08]  /*69eb0*/  HMMA.1688.F32.TF32 R8, R240, R80, R8 ;  /* 0x00000050f008723c */ /* 0x000ff00000081008 */
[----:B------:R-:W-:Y:S01]  /*69ec0*/  MOV R98, R4 ;  /* 0x0000000400627202 */ /* 0x000fe20000000f00 */
[----:B------:R-:W-:Y:S01]  /*69ed0*/  IMAD.MOV.U32 R99, RZ, RZ, R5 ;  /* 0x000000ffff637224 */ /* 0x000fe200078e0005 */
[----:B------:R-:W-:Y:S01]  /*69ee0*/  MOV R95, R7 ;  /* 0x00000007005f7202 */ /* 0x000fe20000000f00 */
[----:B------:R-:W-:-:S02]  /*69ef0*/  IMAD.MOV.U32 R94, RZ, RZ, R6 ;  /* 0x000000ffff5e7224 */ /* 0x000fc400078e0006 */
[C---:B------:R-:W-:Y:S03]  /*69f00*/  HMMA.1688.F32.TF32 R4, R240.reuse, R96, R228 ;  /* 0x00000060f004723c */ /* 0x040fe600000810e4 */
[----:B------:R-:W-:Y:S01]  /*69f10*/  IMAD.MOV.U32 R111, RZ, RZ, R12 ;  /* 0x000000ffff6f7224 */ /* 0x000fe200078e000c */
[----:B------:R-:W-:Y:S01]  /*69f20*/  MOV R110, R13 ;  /* 0x0000000d006e7202 */ /* 0x000fe20000000f00 */
[----:B------:R-:W-:Y:S02]  /*69f30*/  IMAD.MOV.U32 R115, RZ, RZ, R14 ;  /* 0x000000ffff737224 */ /* 0x000fe400078e000e */
[----:B------:R-:W-:Y:S02]  /*69f40*/  IMAD.MOV.U32 R114, RZ, RZ, R15 ;  /* 0x000000ffff727224 */ /* 0x000fe400078e000f */
[----:B------:R-:W-:Y:S02]  /*69f50*/  HMMA.1688.F32.TF32 R12, R240, R100, R244 ;  /* 0x00000064f00c723c */ /* 0x000fe400000810f4 */
[----:B------:R-:W-:Y:S01]  /*69f60*/  MOV R87, R8 ;  /* 0x0000000800577202 */ /* 0x000fe20000000f00 */
[----:B------:R-:W-:Y:S01]  /*69f70*/  IMAD.MOV.U32 R86, RZ, RZ, R9 ;  /* 0x000000ffff567224 */ /* 0x000fe200078e0009 */
[----:B------:R-:W-:Y:S01]  /*69f80*/  MOV R90, R11 ;  /* 0x0000000b005a7202 */ /* 0x000fe20000000f00 */
[----:B------:R-:W-:-:S03]  /*69f90*/  IMAD.MOV.U32 R91, RZ, RZ, R10 ;  /* 0x000000ffff5b7224 */ /* 0x000fc600078e000a */
[C---:B------:R-:W-:Y:S06]  /*69fa0*/  HMMA.1688.F32.TF32 R8, R240.reuse, R104, R232 ;  /* 0x00000068f008723c */ /* 0x040fec00000810e8 */
[----:B------:R-:W-:Y:S04]  /*69fb0*/  STL.64 [R1+0x9b0], R4 ;  /* 0x0009b00401007387 */ /* 0x000fe80000100a00 */
[----:B------:R1:W-:Y:S02]  /*69fc0*/  STL.64 [R1+0x9b8], R6 ;  /* 0x0009b80601007387 */ /* 0x0003e40000100a00 */
[C---:B-1----:R-:W-:Y:S03]  /*69fd0*/  HMMA.1688.F32.TF32 R4, R240.reuse, R108, R248 ;  /* 0x0000006cf004723c */ /* 0x042fe600000810f8 */
[----:B------:R-:W-:Y:S05]  /*69fe0*/  STL.64 [R1+0x9d0], R12 ;  /* 0x0009d00c01007387 */ /* 0x000fea0000100a00 */
[----:B------:R-:W-:Y:S01]  /*69ff0*/  HMMA.1688.F32.TF32 R16, R240, R72, R16 ;  /* 0x00000048f010723c */ /* 0x000fe20000081010 */
        /* <DEDUP_REMOVED lines=16> */
[----:B------:R-:W2:Y:S01]  /*6a100*/  LDL.LU R11, [R1+0xe0c] ;  /* 0x000e0c00010b7983 */ /* 0x000ea20000300800 */
[----:B------:R-:W-:-:S03]  /*6a110*/  IMAD.MOV.U32 R130, RZ, RZ, R16 ;  /* 0x000000ffff827224 */ /* 0x000fc600078e0010 */
[----:B------:R-:W3:Y:S01]  /*6a120*/  LDL.LU R12, [R1+0xe10] ;  /* 0x000e1000010c7983 */ /* 0x000ee20000300800 */
[----:B------:R-:W-:-:S03]  /*6a130*/  IMAD.MOV.U32 R131, RZ, RZ, R17 ;  /* 0x000000ffff837224 */ /* 0x000fc600078e0011 */
[----:B------:R-:W3:Y:S01]  /*6a140*/  LDL.LU R13, [R1+0xe14] ;  /* 0x000e1400010d7983 */ /* 0x000ee20000300800 */
[----:B------:R-:W-:-:S03]  /*6a150*/  MOV R126, R18 ;  /* 0x00000012007e7202 */ /* 0x000fc60000000f00 */
[----:B------:R-:W3:Y:S01]  /*6a160*/  LDL.LU R14, [R1+0xe18] ;  /* 0x000e1800010e7983 */ /* 0x000ee20000300800 */
[----:B------:R-:W-:-:S03]  /*6a170*/  IMAD.MOV.U32 R127, RZ, RZ, R19 ;  /* 0x000000ffff7f7224 */ /* 0x000fc600078e0013 */
        /* <DEDUP_REMOVED lines=92> */
[----:B------:R-:W4:Y:S01]  /*6a740*/  LDL.LU R251, [R1+0xe7c] ;  /* 0x000e7c0001fb7983 */ /* 0x000f220000300800 */
[C---:B--2---:R-:W-:Y:S08]  /*6a750*/  HMMA.1688.F32.TF32 R228, R240.reuse, R124, R228 ;  /* 0x0000007cf0e4723c */ /* 0x044ff000000810e4 */
[C---:B---3--:R-:W-:Y:S08]  /*6a760*/  HMMA.1688.F32.TF32 R152, R240.reuse, R116, R152 ;  /* 0x00000074f098723c */ /* 0x048ff00000081098 */
[C---:B------:R-:W-:Y:S08]  /*6a770*/  HMMA.1688.F32.TF32 R144, R240.reuse, R112, R144 ;  /* 0x00000070f090723c */ /* 0x040ff00000081090 */
[C---:B------:R-:W-:Y:S08]  /*6a780*/  HMMA.1688.F32.TF32 R136, R240.reuse, R120, R136 ;  /* 0x00000078f088723c */ /* 0x040ff00000081088 */
[----:B------:R-:W-:Y:S07]  /*6a790*/  HMMA.1688.F32.TF32 R240, R240, R128, R244 ;  /* 0x00000080f0f0723c */ /* 0x000fee00000810f4 */
[----:B------:R-:W-:Y:S04]  /*6a7a0*/  STL.64 [R1+0xb40], R144 ;  /* 0x000b409001007387 */ /* 0x000fe80000100a00 */
[----:B------:R1:W-:Y:S04]  /*6a7b0*/  STL.64 [R1+0xb48], R146 ;  /* 0x000b489201007387 */ /* 0x0003e80000100a00 */
[----:B-1----:R-:W2:Y:S04]  /*6a7c0*/  LDL.LU.64 R146, [R1+0x44a0] ;  /* 0x0044a00001927983 */ /* 0x002ea80000300a00 */
        /* <DEDUP_REMOVED lines=25> */
[----:B------:R-:W-:Y:S07]  /*6a960*/  STL.64 [R1+0xb00], R240 ;  /* 0x000b00f001007387 */ /* 0x000fee0000100a00 */
[C---:B------:R-:W-:Y:S01]  /*6a970*/  HMMA.1688.F32.TF32 R44, R236.reuse, R100, R40 ;  /* 0x00000064ec2c723c */ /* 0x040fe20000081028 */
[----:B------:R-:W-:Y:S04]  /*6a980*/  STL.64 [R1+0xb08], R242 ;  /* 0x000b08f201007387 */ /* 0x000fe80000100a00 */
[----:B------:R-:W-:Y:S03]  /*6a990*/  LDS R240, [R161+0x18200] ;  /* 0x01820000a1f07984 */ /* 0x000fe60000000800 */
        /* <DEDUP_REMOVED lines=8> */
[----:B------:R-:W1:Y:S03]  /*6aa20*/  LDS R243, [R189+0x1a200] ;  /* 0x01a20000bdf37984 */ /* 0x000e660000000800 */
        /* <DEDUP_REMOVED lines=11> */
[----:B------:R-:W-:Y:S03]  /*6aae0*/  STL.64 [R1+0xba0], R52 ;  /* 0x000ba03401007387 */ /* 0x000fe60000100a00 */
[C---:B------:R-:W-:Y:S01]  /*6aaf0*/  HMMA.1688.F32.TF32 R12, R216.reuse, R68, R8 ;  /* 0x00000044d80c723c */ /* 0x040fe20000081008 */
[----:B------:R-:W-:Y:S04]  /*6ab00*/  STL.64 [R1+0xba8], R54 ;  /* 0x000ba83601007387 */ /* 0x000fe80000100a00 */
[----:B------:R-:W-:Y:S03]  /*6ab10*/  STL.64 [R1+0xb90], R48 ;  /* 0x000b903001007387 */ /* 0x000fe60000100a00 */
[C---:B----4-:R-:W-:Y:S01]  /*6ab20*/  HMMA.1688.F32.TF32 R8, R216.reuse, R72, R4 ;  /* 0x00000048d808723c */ /* 0x050fe20000081004 */
        /* <DEDUP_REMOVED lines=24> */
[C---:B-----5:R-:W-:Y:S08]  /*6acb0*/  HMMA.1688.F32.TF32 R4, R216.reuse, R80, R224 ;  /* 0x00000050d804723c */ /* 0x060ff000000810e0 */
[C---:B------:R-:W-:Y:S11]  /*6acc0*/  HMMA.1688.F32.TF32 R8, R216.reuse, R84, R232 ;  /* 0x00000054d808723c */ /* 0x040ff600000810e8 */
[----:B------:R-:W-:Y:S04]  /*6acd0*/  @!UPT UIADD3 URZ, URZ, URZ, URZ ;  /* 0x0000003f3f3ff290 */ /* 0x000fe8000fffe03f */
[----:B------:R-:W-:Y:S04]  /*6ace0*/  STL.64 [R1+0xd20], R4 ;  /* 0x000d200401007387 */ /* 0x000fe80000100a00 */
[----:B------:R4:W-:Y:S04]  /*6acf0*/  STL.64 [R1+0xd28], R6 ;  /* 0x000d280601007387 */ /* 0x0009e80000100a00 */
[----:B------:R-:W5:Y:S01]  /*6ad00*/  LDL.LU R224, [R1+0x1270] ;  /* 0x0012700001e07983 */ /* 0x000f620000300800 */
[C---:B----4-:R-:W-:Y:S03]  /*6ad10*/  HMMA.1688.F32.TF32 R4, R216.reuse, R88, R248 ;  /* 0x00000058d804723c */ /* 0x050fe600000810f8 */
[----:B------:R-:W-:Y:S04]  /*6ad20*/  STL.64 [R1+0xd40], R8 ;  /* 0x000d400801007387 */ /* 0x000fe80000100a00 */
[----:B------:R-:W-:Y:S11]  /*6ad30*/  STL.64 [R1+0xd48], R10 ;  /* 0x000d480a01007387 */ /* 0x000ff60000100a00 */
[----:B------:R-:W-:Y:S05]  /*6ad40*/  @!UPT UIADD3 URZ, URZ, URZ, URZ ;  /* 0x0000003f3f3ff290 */ /* 0x000fea000fffe03f */
        /* <DEDUP_REMOVED lines=9> */
[----:B----4-:R-:W4:Y:S04]  /*6ade0*/  LDL.LU R4, [R1+0x1020] ;  /* 0x0010200001047983 */ /* 0x010f280000300800 */
[----:B------:R-:W4:Y:S04]  /*6adf0*/  LDL.LU R5, [R1+0x1024] ;  /* 0x0010240001057983 */ /* 0x000f280000300800 */
[----:B-1----:R-:W4:Y:S04]  /*6ae00*/  LDL.LU R6, [R1+0x1028] ;  /* 0x0010280001067983 */ /* 0x002f280000300800 */
        /* <DEDUP_REMOVED lines=83> */
[----:B------:R-:W-:Y:S01]  /*6b340*/  @!UPT UIADD3 URZ, URZ, URZ, URZ ;  /* 0x0000003f3f3ff290 */ /* 0x000fe2000fffe03f */
[----:B------:R-:W-:Y:S04]  /*6b350*/  STL.64 [R1+0xd80], R232 ;  /* 0x000d80e801007387 */ /* 0x000fe80000100a00 */
[----:B------:R1:W-:Y:S04]  /*6b360*/  STL.64 [R1+0xd88], R234 ;  /* 0x000d88ea01007387 */ /* 0x0003e80000100a00 */
[----:B-1----:R-:W2:Y:S04]  /*6b370*/  LDL.LU.64 R234, [R1+0x4450] ;  /* 0x0044500001ea7983 */ /* 0x002ea80000300a00 */
[----:B------:R-:W2:Y:S01]  /*6b380*/  LDL.LU.64 R232, [R1+0x4448] ;  /* 0x0044480001e87983 */ /* 0x000ea20000300a00 */
[C---:B------:R-:W-:Y:S08]  /*6b390*/  HMMA.1688.F32.TF32 R236, R216.reuse, R96, R236 ;  /* 0x00000060d8ec723c */ /* 0x040ff000000810ec */
[C---:B---3--:R-:W-:Y:S08]  /*6b3a0*/  HMMA.1688.F32.TF32 R132, R216.reuse, R100, R132 ;  /* 0x00000064d884723c */ /* 0x048ff00000081084 */
[C---:B------:R-:W-:Y:S07]  /*6b3b0*/  HMMA.1688.F32.TF32 R64, R216.reuse, R108, R64 ;  /* 0x0000006cd840723c */ /* 0x040fee0000081040 */
[----:B------:R-:W-:Y:S04]  /*6b3c0*/  STL.64 [R1+0xdb0], R236 ;  /* 0x000db0ec01007387 */ /* 0x000fe80000100a00 */
[----:B------:R-:W-:Y:S04]  /*6b3d0*/  STL.64 [R1+0xdb8], R238 ;  /* 0x000db8ee01007387 */ /* 0x000fe80000100a00 */
[----:B------:R-:W-:Y:S04]  /*6b3e0*/  STL.64 [R1+0xdc0], R132 ;  /* 0x000dc08401007387 */ /* 0x000fe80000100a00 */
[----:B------:R1:W-:Y:S01]  /*6b3f0*/  STL.64 [R1+0xdc8], R134 ;  /* 0x000dc88601007387 */ /* 0x0003e20000100a00 */
[C---:B------:R-:W-:Y:S03]  /*6b400*/  HMMA.1688.F32.TF32 R60, R216.reuse, R112, R60 ;  /* 0x00000070d83c723c */ /* 0x040fe6000008103c */
[----:B------:R-:W-:Y:S04]  /*6b410*/  LDS R236, [R161+0x18280] ;  /* 0x01828000a1ec7984 */ /* 0x000fe80000000800 */
[----:B------:R-:W-:Y:S01]  /*6b420*/  LDS R238, [R161+0x1a280] ;  /* 0x01a28000a1ee7984 */ /* 0x000fe20000000800 */
[C---:B-1----:R-:W-:Y:S03]  /*6b430*/  HMMA.1688.F32.TF32 R132, R216.reuse, R104, R156 ;  /* 0x00000068d884723c */ /* 0x042fe6000008109c */
[----:B------:R-:W-:Y:S04]  /*6b440*/  LDS R237, [R189+0x18280] ;  /* 0x01828000bded7984 */ /* 0x000fe80000000800 */
[----:B------:R-:W1:Y:S01]  /*6b450*/  LDS R239, [R189+0x1a280] ;  /* 0x01a28000bdef7984 */ /* 0x000e620000000800 */
[C---:B------:R-:W-:Y:S08]  /*6b460*/  HMMA.1688.F32.TF32 R56, R216.reuse, R116, R56 ;  /* 0x00000074d838723c */ /* 0x040ff00000081038 */
[C---:B------:R-:W-:Y:S08]  /*6b470*/  HMMA.1688.F32.TF32 R52, R216.reuse, R120, R52 ;  /* 0x00000078d834723c */ /* 0x040ff00000081034 */
[C---:B------:R-:W-:Y:S08]  /*6b480*/  HMMA.1688.F32.TF32 R48, R216.reuse, R124, R48 ;  /* 0x0000007cd830723c */ /* 0x040ff00000081030 */
[----:B------:R-:W-:Y:S08]  /*6b490*/  HMMA.1688.F32.TF32 R44, R216, R128, R44 ;  /* 0x00000080d82c723c */ /* 0x000ff0000008102c */
[C---:B----4-:R-:W-:Y:S01]  /*6b4a0*/  HMMA.1688.F32.TF32 R40, R240.reuse, R68, R40 ;  /* 0x00000044f028723c */ /* 0x050fe20000081028 */
        /* <DEDUP_REMOVED lines=41> */
[C---:B---3--:R-:W-:Y:S03]  /*6b740*/  HMMA.1688.F32.TF32 R12, R240.reuse, R108, R220 ;  /* 0x0000006cf00c723c */ /* 0x048fe600000810dc */
[----:B------:R-:W-:Y:S04]  /*6b750*/  STL.64 [R1+0x1020], R4 ;  /* 0x0010200401007387 */ /* 0x000fe80000100a00 */
[----:B------:R3:W-:Y:S01]  /*6b760*/  STL.64 [R1+0x1028], R6 ;  /* 0x0010280601007387 */ /* 0x0007e20000100a00 */
[C---:B-----5:R-:W-:Y:S03]  /*6b770*/  HMMA.1688.F32.TF32 R8, R240.reuse, R112, R224 ;  /* 0x00000070f008723c */ /* 0x060fe600000810e0 */
[----:B------:R-:W-:Y:S04]  /*6b780*/  LDS R216, [R161+0x18300] ;  /* 0x01830000a1d87984 */ /* 0x000fe80000000800 */
[----:B------:R-:W-:Y:S01]  /*6b790*/  LDS R218, [R161+0x1a300] ;  /* 0x01a30000a1da7984 */ /* 0x000fe20000000800 */
[----:B---3--:R-:W-:Y:S03]  /*6b7a0*/  HMMA.1688.F32.TF32 R4, R240, R116, R248 ;  /* 0x00000074f004723c */ /* 0x008fe600000810f8 */
[----:B------:R-:W-:Y:S04]  /*6b7b0*/  LDS R217, [R189+0x18300] ;  /* 0x01830000bdd97984 */ /* 0x000fe80000000800 */
[----:B------:R-:W3:Y:S04]  /*6b7c0*/  LDS R219, [R189+0x1a300] ;  /* 0x01a30000bddb7984 */ /* 0x000ee80000000800 */
[----:B------:R-:W-:Y:S04]  /*6b7d0*/  STL.64 [R1+0x1010], R12 ;  /* 0x0010100c01007387 */ /* 0x000fe80000100a00 */
        /* <DEDUP_REMOVED lines=53> */
[----:B--2---:R-:W-:-:S03]  /*6bb30*/  IMAD.MOV.U32 R7, RZ, RZ, R232 ;  /* 0x000000ffff077224 */ /* 0x004fc600078e00e8 */
[----:B------:R-:W2:Y:S01]  /*6bb40*/  LDL.LU R244, [R1+0x1240] ;  /* 0x0012400001f47983 */ /* 0x000ea20000300800 */
[----:B------:R-:W-:-:S03]  /*6bb50*/  IMAD.MOV.U32 R6, RZ, RZ, R233 ;  /* 0x000000ffff067224 */ /* 0x000fc600078e00e9 */
[----:B------:R-:W2:Y:S01]  /*6bb60*/  LDL.LU R245, [R1+0x1244] ;  /* 0x0012440001f57983 */ /* 0x000ea20000300800 */
[----:B------:R-:W-:-:S03]  /*6bb70*/  MOV R5, R234 ;  /* 0x000000ea00057202 */ /* 0x000fc60000000f00 */
[----:B------:R-:W2:Y:S01]  /*6bb80*/  LDL.LU R246, [R1+0x1248] ;  /* 0x0012480001f67983 */ /* 0x000ea20000300800 */
[----:B------:R-:W-:-:S03]  /*6bb90*/  IMAD.MOV.U32 R4, RZ, RZ, R235 ;  /* 0x000000ffff047224 */ /* 0x000fc600078e00eb */
        /* <DEDUP_REMOVED lines=39> */
[----:B----4-:R-:W-:Y:S11]  /*6be10*/  HMMA.1688.F32.TF32 R240, R240, R128, R248 ;  /* 0x00000080f0f0723c */ /* 0x010ff600000810f8 */
[----:B------:R-:W-:Y:S04]  /*6be20*/  @!UPT UIADD3 URZ, URZ, URZ, URZ ;  /* 0x0000003f3f3ff290 */ /* 0x000fe8000fffe03f */
[----:B------:R-:W-:Y:S04]  /*6be30*/  STL.64 [R1+0xfe0], R232 ;  /* 0x000fe0e801007387 */ /* 0x000fe80000100a00 */
[----:B------:R2:W-:Y:S04]  /*6be40*/  STL.64 [R1+0xfe8], R234 ;  /* 0x000fe8ea01007387 */ /* 0x0005e80000100a00 */
[----:B--2---:R-:W2:Y:S04]  /*6be50*/  LDL.LU.64 R234, [R1+0x4440] ;  /* 0x0044400001ea7983 */ /* 0x004ea80000300a00 */
[----:B------:R-:W2:Y:S04]  /*6be60*/  LDL.LU.64 R232, [R1+0x4438] ;  /* 0x0044380001e87983 */ /* 0x000ea80000300a00 */
[----:B------:R-:W-:Y:S04]  /*6be70*/  STL.64 [R1+0xfd0], R244 ;  /* 0x000fd0f401007387 */ /* 0x000fe80000100a00 */
[----:B------:R3:W-:Y:S04]  /*6be80*/  STL.64 [R1+0xfd8], R246 ;  /* 0x000fd8f601007387 */ /* 0x0007e80000100a00 */
[----:B---3--:R-:W3:Y:S04]  /*6be90*/  LDL.LU.64 R246, [R1+0x4430] ;  /* 0x0044300001f67983 */ /* 0x008ee80000300a00 */
[----:B------:R-:W3:Y:S04]  /*6bea0*/  LDL.LU.64 R244, [R1+0x4428] ;  /* 0x0044280001f47983 */ /* 0x000ee80000300a00 */
[----:B------:R-:W4:Y:S04]  /*6beb0*/  LDL.LU.64 R250, [R1+0x4420] ;  /* 0x0044200001fa7983 */ /* 0x000f280000300a00 */
[----:B------:R-:W4:Y:S04]  /*6bec0*/  LDL.LU.64 R248, [R1+0x4418] ;  /* 0x0044180001f87983 */ /* 0x000f280000300a00 */
[----:B------:R1:W-:Y:S04]  /*6bed0*/  STL.64 [R1+0xfa0], R240 ;  /* 0x000fa0f001007387 */ /* 0x0003e80000100a00 */
[----:B------:R1:W-:Y:S04]  /*6bee0*/  STL.64 [R1+0xfa8], R242 ;  /* 0x000fa8f201007387 */ /* 0x0003e80000100a00 */
[----:B-1----:R-:W2:Y:S04]  /*6bef0*/  LDL.LU R240, [R1+0x1c0] ;  /* 0x0001c00001f07983 */ /* 0x002ea80000300800 */
[----:B------:R-:W2:Y:S04]  /*6bf00*/  LDL.LU R241, [R1+0x1c4] ;  /* 0x0001c40001f17983 */ /* 0x000ea80000300800 */
[----:B------:R-:W2:Y:S04]  /*6bf10*/  LDL.LU R242, [R1+0x1c8] ;  /* 0x0001c80001f27983 */ /* 0x000ea80000300800 */
[----:B------:R-:W2:Y:S01]  /*6bf20*/  LDL.LU R243, [R1+0x1cc] ;  /* 0x0001cc0001f37983 */ /* 0x000ea20000300800 */
[C---:B------:R-:W-:Y:S08]  /*6bf30*/  HMMA.1688.F32.TF32 R64, R236.reuse, R80, R64 ;  /* 0x00000050ec40723c */ /* 0x040ff00000081040 */
[C---:B------:R-:W-:Y:S08]  /*6bf40*/  HMMA.1688.F32.TF32 R60, R236.reuse, R84, R60 ;  /* 0x00000054ec3c723c */ /* 0x040ff0000008103c */
[C---:B------:R-:W-:Y:S08]  /*6bf50*/  HMMA.1688.F32.TF32 R56, R236.reuse, R88, R56 ;  /* 0x00000058ec38723c */ /* 0x040ff00000081038 */
[C---:B------:R-:W-:Y:S08]  /*6bf60*/  HMMA.1688.F32.TF32 R52, R236.reuse, R92, R52 ;  /* 0x0000005cec34723c */ /* 0x040ff00000081034 */
        /* <DEDUP_REMOVED lines=8> */
[----:B------:R-:W-:Y:S08]  /*6bff0*/  HMMA.1688.F32.TF32 R16, R236, R128, R16 ;  /* 0x00000080ec10723c */ /* 0x000ff00000081010 */
[C---:B------:R-:W-:Y:S08]  /*6c000*/  HMMA.1688.F32.TF32 R12, R216.reuse, R80, R12 ;  /* 0x00000050d80c723c */ /* 0x040ff0000008100c */
[C---:B------:R-:W-:Y:S08]  /*6c010*/  HMMA.1688.F32.TF32 R8, R216.reuse, R84, R8 ;  /* 0x00000054d808723c */ /* 0x040ff00000081008 */
[----:B------:R-:W-:Y:S08]  /*6c020*/  HMMA.1688.F32.TF32 R4, R216, R88, R4 ;  /* 0x00000058d804723c */ /* 0x000ff00000081004 */
[C---:B--2---:R-:W-:Y:S11]  /*6c030*/  HMMA.1688.F32.TF32 R240, R236.reuse, R68, R240 ;  /* 0x00000044ecf0723c */ /* 0x044ff600000810f0 */
[----:B------:R-:W-:Y:S11]  /*6c040*/  @!UPT UIADD3 URZ, URZ, URZ, URZ ;  /* 0x0000003f3f3ff290 */ /* 0x000ff6000fffe03f */
[----:B------:R-:W-:Y:S01]  /*6c050*/  @!UPT UIADD3 URZ, URZ, URZ, URZ ;  /* 0x0000003f3f3ff290 */ /* 0x000fe2000fffe03f */
[----:B------:R-:W-:Y:S04]  /*6c060*/  STL.64 [R1+0xf80], R240 ;  /* 0x000f80f001007387 */ /* 0x000fe80000100a00 */
[----:B------:R1:W-:Y:S02]  /*6c070*/  STL.64 [R1+0xf88], R242 ;  /* 0x000f88f201007387 */ /* 0x0003e40000100a00 */
[C---:B-1----:R-:W-:Y:S08]  /*6c080*/  HMMA.1688.F32.TF32 R240, R236.reuse, R72, R132 ;  /* 0x00000048ecf0723c */ /* 0x042ff00000081084 */
[----:B------:R-:W-:Y:S11]  /*6c090*/  HMMA.1688.F32.TF32 R132, R236, R76, R156 ;  /* 0x0000004cec84723c */ /* 0x000ff6000008109c */
[----:B------:R-:W-:Y:S04]  /*6c0a0*/  @!UPT UIADD3 URZ, URZ, URZ, URZ ;  /* 0x0000003f3f3ff290 */ /* 0x000fe8000fffe03f */
        /* <DEDUP_REMOVED lines=31> */
[C---:B---3--:R-:W-:Y:S08]  /*6c2a0*/  HMMA.1688.F32.TF32 R20, R216.reuse, R72, R244 ;  /* 0x00000048d814723c */ /* 0x048ff000000810f4 */
[C---:B-1----:R-:W-:Y:S01]  /*6c2b0*/  HMMA.1688.F32.TF32 R16, R216.reuse, R76, R232 ;  /* 0x0000004cd810723c */ /* 0x042fe200000810e8 */
[----:B------:R-:W-:Y:S04]  /*6c2c0*/  LDS R232, [R161+0x18380] ;  /* 0x01838000a1e87984 */ /* 0x000fe80000000800 */
[----:B------:R-:W-:Y:S04]  /*6c2d0*/  LDS R234, [R161+0x1a380] ;  /* 0x01a38000a1ea7984 */ /* 0x000fe80000000800 */
        /* <DEDUP_REMOVED lines=15> */
[----:B------:R-:W2:Y:S01]  /*6c3d0*/  LDS R235, [R189+0x1a380] ;  /* 0x01a38000bdeb7984 */ /* 0x000ea20000000800 */
[----:B-1----:R-:W-:Y:S03]  /*6c3e0*/  HMMA.1688.F32.TF32 R4, R216, R100, R228 ;  /* 0x00000064d804723c */ /* 0x002fe600000810e4 */
[----:B------:R-:W-:Y:S04]  /*6c3f0*/  LDS R228, [R161+0x18400] ;  /* 0x01840000a1e47984 */ /* 0x000fe80000000800 */
[----:B------:R-:W-:Y:S04]  /*6c400*/  LDS R230, [R161+0x1a400] ;  /* 0x01a40000a1e67984 */ /* 0x000fe80000000800 */
[----:B------:R-:W-:Y:S04]  /*6c410*/  STL.64 [R1+0xcd0], R12 ;  /* 0x000cd00c01007387 */ /* 0x000fe80000100a00 */
[----:B------:R-:W-:Y:S04]  /*6c420*/  STL.64 [R1+0xcd8], R14 ;  /* 0x000cd80e01007387 */ /* 0x000fe80000100a00 */
[----:B------:R-:W3:Y:S04]  /*6c430*/  LDL.LU R240, [R1+0x160] ;  /* 0x0001600001f07983 */ /* 0x000ee80000300800 */
[----:B------:R-:W-:Y:S04]  /*6c440*/  STL.64 [R1+0xcb0], R8 ;  /* 0x000cb00801007387 */ /* 0x000fe80000100a00 */
[----:B------:R-:W-:Y:S04]  /*6c450*/  STL.64 [R1+0xcb8], R10 ;  /* 0x000cb80a01007387 */ /* 0x000fe80000100a00 */
[----:B------:R1:W-:Y:S04]  /*6c460*/  STL.64 [R1+0xc40], R4 ;  /* 0x000c400401007387 */ /* 0x0003e80000100a00 */
        /* <DEDUP_REMOVED lines=17> */
[----:B------:R-:W3:Y:S04]  /*6c580*/  LDL.LU R5, [R1+0x5b4] ;  /* 0x0005b40001057983 */ /* 0x000ee80000300800 */
[----:B----4-:R-:W3:Y:S04]  /*6c590*/  LDL.LU R6, [R1+0x5b8] ;  /* 0x0005b80001067983 */ /* 0x010ee80000300800 */
        /* <DEDUP_REMOVED lines=73> */
[C---:B--2---:R-:W-:Y:S03]  /*6ca30*/  HMMA.1688.F32.TF32 R224, R232.reuse, R116, R224 ;  /* 0x00000074e8e0723c */ /* 0x044fe600000810e0 */
[----:B------:R-:W-:Y:S04]  /*6ca40*/  LDS R229, [R189+0x18400] ;  /* 0x01840000bde57984 */ /* 0x000fe80000000800 */
[----:B------:R-:W1:Y:S01]  /*6ca50*/  LDS R231, [R189+0x1a400] ;  /* 0x01a40000bde77984 */ /* 0x000e620000000800 */
[C---:B---3--:R-:W-:Y:S08]  /*6ca60*/  HMMA.1688.F32.TF32 R4, R232.reuse, R108, R4 ;  /* 0x0000006ce804723c */ /* 0x048ff00000081004 */
[C---:B----4-:R-:W-:Y:S08]  /*6ca70*/  HMMA.1688.F32.TF32 R8, R232.reuse, R104, R8 ;  /* 0x00000068e808723c */ /* 0x050ff00000081008 */
[C---:B-----5:R-:W-:Y:S08]  /*6ca80*/  HMMA.1688.F32.TF32 R12, R232.reuse, R100, R12 ;  /* 0x00000064e80c723c */ /* 0x060ff0000008100c */
        /* <DEDUP_REMOVED lines=14> */
[----:B------:R-:W-:Y:S03]  /*6cb70*/  HMMA.1688.F32.TF32 R216, R216, R128, R48 ;  /* 0x00000080d8d8723c */ /* 0x000fe60000081030 */
[----:B--2---:R-:W2:Y:S04]  /*6cb80*/  LDL.LU.64 R134, [R1+0x4410] ;  /* 0x0044100001867983 */ /* 0x004ea80000300a00 */
[----:B------:R-:W3:Y:S04]  /*6cb90*/  LDL.LU.64 R132, [R1+0x4408] ;  /* 0x0044080001847983 */ /* 0x000ee80000300a00 */
[----:B------:R-:W-:Y:S01]  /*6cba0*/  STL.64 [R1+0xc20], R156 ;  /* 0x000c209c01007387 */ /* 0x000fe20000100a00 */
[C---:B------:R-:W-:Y:S03]  /*6cbb0*/  HMMA.1688.F32.TF32 R44, R232.reuse, R68, R44 ;  /* 0x00000044e82c723c */ /* 0x040fe6000008102c */
[----:B------:R4:W-:Y:S04]  /*6cbc0*/  STL.64 [R1+0xc28], R158 ;  /* 0x000c289e01007387 */ /* 0x0009e80000100a00 */
[----:B----4-:R-:W4:Y:S04]  /*6cbd0*/  LDL.LU.64 R158, [R1+0x4400] ;  /* 0x00440000019e7983 */ /* 0x010f280000300a00 */
[----:B------:R-:W4:Y:S04]  /*6cbe0*/  LDL.LU.64 R156, [R1+0x43f8] ;  /* 0x0043f800019c7983 */ /* 0x000f280000300a00 */
[----:B------:R-:W-:Y:S04]  /*6cbf0*/  STL.64 [R1+0xc10], R64 ;  /* 0x000c104001007387 */ /* 0x000fe80000100a00 */
[----:B------:R5:W-:Y:S01]  /*6cc00*/  STL.64 [R1+0xc18], R66 ;  /* 0x000c184201007387 */ /* 0x000be20000100a00 */
[C---:B------:R-:W-:Y:S03]  /*6cc10*/  HMMA.1688.F32.TF32 R32, R232.reuse, R80, R32 ;  /* 0x00000050e820723c */ /* 0x040fe60000081020 */
        /* <DEDUP_REMOVED lines=18> */
[----:B------:R-:W-:Y:S04]  /*6cd40*/  STL.64 [R1+0xad8], R218 ;  /* 0x000ad8da01007387 */ /* 0x000fe80000100a00 */
[----:B------:R-:W-:Y:S04]  /*6cd50*/  STL.64 [R1+0xac0], R44 ;  /* 0x000ac02c01007387 */ /* 0x000fe80000100a00 */
[----:B------:R1:W-:Y:S01]  /*6cd60*/  STL.64 [R1+0xac8], R46 ;  /* 0x000ac82e01007387 */ /* 0x0003e20000100a00 */
[C---:B------:R-:W-:Y:S01]  /*6cd70*/  HMMA.1688.F32.TF32 R220, R232.reuse, R112, R220 ;  /* 0x00000070e8dc723c */ /* 0x040fe200000810dc */
[----:B------:R-:W-:Y:S01]  /*6cd80*/  MOV R236, R252 ;  /* 0x000000fc00ec7202 */ /* 0x000fe20000000f00 */
[----:B------:R-:W-:Y:S01]  /*6cd90*/  IMAD.MOV.U32 R237, RZ, RZ, R191 ;  /* 0x000000ffffed7224 */ /* 0x000fe200078e00bf */
[----:B------:R-:W-:Y:S01]  /*6cda0*/  MOV R239, R163 ;  /* 0x000000a300ef7202 */ /* 0x000fe20000000f00 */
[----:B------:R-:W-:Y:S01]  /*6cdb0*/  IMAD.MOV.U32 R238, RZ, RZ, R190 ;  /* 0x000000ffffee7224 */ /* 0x000fe200078e00be */
[----:B------:R-:W-:Y:S03]  /*6cdc0*/  LDS R216, [R161+0x18480] ;  /* 0x01848000a1d87984 */ /* 0x000fe60000000800 */
[C---:B------:R-:W-:Y:S01]  /*6cdd0*/  HMMA.1688.F32.TF32 R244, R232.reuse, R120, R244 ;  /* 0x00000078e8f4723c */ /* 0x040fe200000810f4 */
[----:B------:R-:W-:Y:S04]  /*6cde0*/  LDS R218, [R161+0x1a480] ;  /* 0x01a48000a1da7984 */ /* 0x000fe80000000800 */
[----:B-1----:R-:W2:Y:S04]  /*6cdf0*/  LDL.LU.64 R46, [R1+0x43a0] ;  /* 0x0043a000012e7983 */ /* 0x002ea80000300a00 */
[----:B------:R-:W2:Y:S04]  /*6ce00*/  LDL.LU.64 R44, [R1+0x4398] ;  /* 0x00439800012c7983 */ /* 0x000ea80000300a00 */
[----:B------:R-:W-:Y:S04]  /*6ce10*/  STL.64 [R1+0xab0], R40 ;  /* 0x000ab02801007387 */ /* 0x000fe80000100a00 */
[----:B------:R1:W-:Y:S01]  /*6ce20*/  STL.64 [R1+0xab8], R42 ;  /* 0x000ab82a01007387 */ /* 0x0003e20000100a00 */
[C---:B------:R-:W-:Y:S03]  /*6ce30*/  HMMA.1688.F32.TF32 R248, R232.reuse, R124, R248 ;  /* 0x0000007ce8f8723c */ /* 0x040fe600000810f8 */
[----:B------:R-:W-:Y:S04]  /*6ce40*/  LDS R217, [R189+0x18480] ;  /* 0x01848000bdd97984 */ /* 0x000fe80000000800 */
[----:B------:R-:W2:Y:S04]  /*6ce50*/  LDS R219, [R189+0x1a480] ;  /* 0x01a48000bddb7984 */ /* 0x000ea80000000800 */
        /* <DEDUP_REMOVED lines=47> */
[----:B------:R1:W-:Y:S02]  /*6d150*/  STL.64 [R1+0x9f8], R246 ;  /* 0x0009f8f601007387 */ /* 0x0003e40000100a00 */
[----:B-1----:R-:W-:Y:S08]  /*6d160*/  HMMA.1688.F32.TF32 R244, R232, R128, R236 ;  /* 0x00000080e8f4723c */ /* 0x002ff000000810ec */
[C---:B------:R-:W-:Y:S01]  /*6d170*/  HMMA.1688.F32.TF32 R236, R228.reuse, R68, R240 ;  /* 0x00000044e4ec723c */ /* 0x040fe200000810f0 */
[----:B------:R1:W-:Y:S04]  /*6d180*/  STL.64 [R1+0x9e0], R248 ;  /* 0x0009e0f801007387 */ /* 0x0003e80000100a00 */
[----:B------:R1:W-:Y:S10]  /*6d190*/  STL.64 [R1+0x9e8], R250 ;  /* 0x0009e8fa01007387 */ /* 0x0003f40000100a00 */
[----:B------:R-:W-:Y:S04]  /*6d1a0*/  STL.64 [R1+0x9a0], R244 ;  /* 0x0009a0f401007387 */ /* 0x000fe80000100a00 */
[----:B------:R-:W-:Y:S04]  /*6d1b0*/  STL.64 [R1+0x9a8], R246 ;  /* 0x0009a8f601007387 */ /* 0x000fe80000100a00 */
[----:B------:R-:W-:Y:S04]  /*6d1c0*/  STL.64 [R1+0x980], R236 ;  /* 0x000980ec01007387 */ /* 0x000fe80000100a00 */
[----:B------:R-:W-:Y:S01]  /*6d1d0*/  STL.64 [R1+0x988], R238 ;  /* 0x000988ee01007387 */ /* 0x000fe20000100a00 */
[----:B------:R-:W-:Y:S01]  /*6d1e0*/  IMAD.MOV.U32 R240, RZ, RZ, R151 ;  /* 0x000000fffff07224 */ /* 0x000fe200078e0097 */
[C---:B--2---:R-:W-:Y:S08]  /*6d1f0*/  HMMA.1688.F32.TF32 R12, R228.reuse, R88, R12 ;  /* 0x00000058e40c723c */ /* 0x044ff0000008100c */
[----:B---3--:R-:W-:Y:S01]  /*6d200*/  HMMA.1688.F32.TF32 R232, R228, R72, R224 ;  /* 0x00000048e4e8723c */ /* 0x008fe200000810e0 */
[----:B------:R-:W-:Y:S01]  /*6d210*/  MOV R241, R150 ;  /* 0x0000009600f17202 */ /* 0x000fe20000000f00 */
[----:B------:R-:W-:Y:S01]  /*6d220*/  IMAD.MOV.U32 R242, RZ, RZ, R149 ;  /* 0x000000fffff27224 */ /* 0x000fe200078e0095 */
[----:B-1----:R-:W-:Y:S01]  /*6d230*/  MOV R248, R155 ;  /* 0x0000009b00f87202 */ /* 0x002fe20000000f00 */
[----:B------:R-:W-:-:S02]  /*6d240*/  IMAD.MOV.U32 R243, RZ, RZ, R148 ;  /* 0x000000fffff37224 */ /* 0x000fc400078e0094 */
[----:B------:R-:W-:Y:S01]  /*6d250*/  IMAD.MOV.U32 R249, RZ, RZ, R146 ;  /* 0x000000fffff97224 */ /* 0x000fe200078e0092 */
[----:B------:R-:W-:Y:S01]  /*6d260*/  MOV R251, R144 ;  /* 0x0000009000fb7202 */ /* 0x000fe20000000f00 */
[C---:B------:R-:W-:Y:S01]  /*6d270*/  HMMA.1688.F32.TF32 R224, R228.reuse, R76, R220 ;  /* 0x0000004ce4e0723c */ /* 0x040fe200000810dc */
[----:B------:R-:W-:Y:S01]  /*6d280*/  IMAD.MOV.U32 R250, RZ, RZ, R145 ;  /* 0x000000fffffa7224 */ /* 0x000fe200078e0091 */
[----:B------:R-:W-:Y:S04]  /*6d290*/  LDS R244, [R161+0x18580] ;  /* 0x01858000a1f47984 */ /* 0x000fe80000000800 */
[----:B------:R-:W-:Y:S02]  /*6d2a0*/  LDS R246, [R161+0x1a580] ;  /* 0x01a58000a1f67984 */ /* 0x000fe40000000800 */
[C---:B------:R-:W-:Y:S02]  /*6d2b0*/  HMMA.1688.F32.TF32 R220, R228.reuse, R80, R4 ;  /* 0x00000050e4dc723c */ /* 0x040fe40000081004 */
[----:B------:R-:W-:Y:S04]  /*6d2c0*/  LDS R245, [R189+0x18580] ;  /* 0x01858000bdf57984 */ /* 0x000fe80000000800 */
[----:B------:R-:W-:Y:S02]  /*6d2d0*/  LDS R247, [R189+0x1a580] ;  /* 0x01a58000bdf77984 */ /* 0x000fe40000000800 */
        /* <DEDUP_REMOVED lines=24> */
[----:B--2---:R-:W-:Y:S01]  /*6d460*/  HMMA.1688.F32.TF32 R12, R228, R112, R36 ;  /* 0x00000070e40c723c */ /* 0x004fe20000081024 */
[----:B------:R-:W-:Y:S01]  /*6d470*/  IMAD.MOV.U32 R220, RZ, RZ, R147 ;  /* 0x000000ffffdc7224 */ /* 0x000fe200078e0093 */
[----:B------:R-:W-:Y:S01]  /*6d480*/  MOV R222, R141 ;  /* 0x0000008d00de7202 */ /* 0x000fe20000000f00 */
[----:B------:R-:W-:Y:S01]  /*6d490*/  IMAD.MOV.U32 R221, RZ, RZ, R140 ;  /* 0x000000ffffdd7224 */ /* 0x000fe200078e008c */
[----:B------:R-:W-:Y:S01]  /*6d4a0*/  MOV R225, R137 ;  /* 0x0000008900e17202 */ /* 0x000fe20000000f00 */
[----:B------:R-:W-:Y:S01]  /*6d4b0*/  IMAD.MOV.U32 R223, RZ, RZ, R142 ;  /* 0x000000ffffdf7224 */ /* 0x000fe200078e008e */
[----:B------:R-:W-:Y:S01]  /*6d4c0*/  MOV R232, R133 ;  /* 0x0000008500e87202 */ /* 0x000fe20000000f00 */
[----:B------:R-:W-:-:S02]  /*6d4d0*/  IMAD.MOV.U32 R224, RZ, RZ, R136 ;  /* 0x000000ffffe07224 */ /* 0x000fc400078e0088 */
[----:B------:R-:W-:Y:S01]  /*6d4e0*/  IMAD.MOV.U32 R233, RZ, RZ, R134 ;  /* 0x000000ffffe97224 */ /* 0x000fe200078e0086 */
[C---:B-1----:R-:W-:Y:S01]  /*6d4f0*/  HMMA.1688.F32.TF32 R8, R228.reuse, R116, R40 ;  /* 0x00000074e408723c */ /* 0x042fe20000081028 */
[----:B------:R-:W-:Y:S02]  /*6d500*/  IMAD.MOV.U32 R226, RZ, RZ, R138 ;  /* 0x000000ffffe27224 */ /* 0x000fe400078e008a */
[----:B------:R-:W-:Y:S01]  /*6d510*/  IMAD.MOV.U32 R234, RZ, RZ, R135 ;  /* 0x000000ffffea7224 */ /* 0x000fe200078e0087 */
[----:B------:R-:W-:Y:S01]  /*6d520*/  MOV R235, R139 ;  /* 0x0000008b00eb7202 */ /* 0x000fe20000000f00 */
[----:B------:R-:W-:Y:S04]  /*6d530*/  STL.64 [R1+0x850], R4 ;  /* 0x0008500401007387 */ /* 0x000fe80000100a00 */
[----:B------:R1:W-:Y:S04]  /*6d540*/  STL.64 [R1+0x858], R6 ;  /* 0x0008580601007387 */ /* 0x0003e80000100a00 */
[----:B------:R-:W-:Y:S04]  /*6d550*/  STL.64 [R1+0x800], R12 ;  /* 0x0008000c01007387 */ /* 0x000fe80000100a00 */
[----:B------:R-:W-:Y:S01]  /*6d560*/  STL.64 [R1+0x808], R14 ;  /* 0x0008080e01007387 */ /* 0x000fe20000100a00 */
[----:B-1----:R-:W-:Y:S01]  /*6d570*/  HMMA.1688.F32.TF32 R4, R228, R120, R44 ;  /* 0x00000078e404723c */ /* 0x002fe2000008102c */
[----:B------:R-:W-:-:S04]  /*6d580*/  IMAD.MOV.U32 R227, RZ, RZ, R132 ;  /* 0x000000ffffe37224 */ /* 0x000fc800078e0084 */
[----:B------:R-:W-:Y:S04]  /*6d590*/  STL.64 [R1+0x7c0], R8 ;  /* 0x0007c00801007387 */ /* 0x000fe80000100a00 */
[----:B------:R1:W-:Y:S01]  /*6d5a0*/  STL.64 [R1+0x7c8], R10 ;  /* 0x0007c80a01007387 */ /* 0x0003e20000100a00 */
[----:B------:R-:W-:Y:S01]  /*6d5b0*/  IMAD.MOV.U32 R236, RZ, RZ, R143 ;  /* 0x000000ffffec7224 */ /* 0x000fe200078e008f */
[----:B------:R-:W-:Y:S01]  /*6d5c0*/  MOV R238, R2 ;  /* 0x0000000200ee7202 */ /* 0x000fe20000000f00 */
[----:B------:R-:W-:Y:S01]  /*6d5d0*/  IMAD.MOV.U32 R237, RZ, RZ, R162 ;  /* 0x000000ffffed7224 */ /* 0x000fe200078e00a2 */
[----:B------:R-:W-:Y:S01]  /*6d5e0*/  LDS R36, [R161+0x18600] ;  /* 0x01860000a1247984 */ /* 0x000fe20000000800 */
[----:B------:R-:W-:-:S03]  /*6d5f0*/  IMAD.MOV.U32 R239, RZ, RZ, R0 ;  /* 0x000000ffffef7224 */ /* 0x000fc600078e0000 */
[----:B------:R-:W-:Y:S01]  /*6d600*/  LDS R38, [R161+0x1a600] ;  /* 0x01a60000a1267984 */ /* 0x000fe20000000800 */
[----:B-1----:R-:W-:Y:S03]  /*6d610*/  HMMA.1688.F32.TF32 R8, R228, R124, R48 ;  /* 0x0000007ce408723c */ /* 0x002fe60000081030 */
[----:B------:R-:W-:Y:S04]  /*6d620*/  LDS R37, [R189+0x18600] ;  /* 0x01860000bd257984 */ /* 0x000fe80000000800 */
[----:B------:R-:W-:Y:S01]  /*6d630*/  LDS R39, [R189+0x1a600] ;  /* 0x01a60000bd277984 */ /* 0x000fe20000000800 */
[----:B------:R-:W-:Y:S01]  /*6d640*/  IMAD.MOV.U32 R252, RZ, RZ, R4 ;  /* 0x000000fffffc7224 */ /* 0x000fe200078e0004 */
[----:B------:R-:W-:Y:S01]  /*6d650*/  MOV R190, R6 ;  /* 0x0000000600be7202 */ /* 0x000fe20000000f00 */
[----:B------:R-:W-:-:S02]  /*6d660*/  IMAD.MOV.U32 R191, RZ, RZ, R5 ;  /* 0x000000ffffbf7224 */ /* 0x000fc400078e0005 */
[----:B------:R-:W-:Y:S02]  /*6d670*/  IMAD.MOV.U32 R163, RZ, RZ, R7 ;  /* 0x000000ffffa37224 */ /* 0x000fe400078e0007 */
[----:B------:R-:W-:Y:S08]  /*6d680*/  HMMA.1688.F32.TF32 R4, R228, R128, R52 ;  /* 0x00000080e404723c */ /* 0x000ff00000081034 */
[C---:B------:R-:W-:Y:S01]  /*6d690*/  HMMA.1688.F32.TF32 R12, R216.reuse, R68, R56 ;  /* 0x00000044d80c723c */ /* 0x040fe20000081038 */
[----:B------:R-:W-:Y:S04]  /*6d6a0*/  STL.64 [R1+0x740], R8 ;  /* 0x0007400801007387 */ /* 0x000fe80000100a00 */
[----:B------:R1:W-:Y:S03]  /*6d6b0*/  STL.64 [R1+0x748], R10 ;  /* 0x0007480a01007387 */ /* 0x0003e60000100a00 */
[C---:B-1----:R-:W-:Y:S07]  /*6d6c0*/  HMMA.1688.F32.TF32 R8, R216.reuse, R72, R60 ;  /* 0x00000048d808723c */ /* 0x042fee000008103c */
[----:B------:R-:W-:Y:S04]  /*6d6d0*/  STL.64 [R1+0x6e0], R4 ;  /* 0x0006e00401007387 */ /* 0x000fe80000100a00 */
[----:B------:R5:W-:Y:S04]  /*6d6e0*/  STL.64 [R1+0x6e8], R6 ;  /* 0x0006e80601007387 */ /* 0x000be80000100a00 */
[----:B------:R-:W-:Y:S04]  /*6d6f0*/  STL.64 [R1+0x6d0], R12 ;  /* 0x0006d00c01007387 */ /* 0x000fe80000100a00 */
[----:B------:R-:W-:Y:S04]  /*6d700*/  STL.64 [R1+0x6d8], R14 ;  /* 0x0006d80e01007387 */ /* 0x000fe80000100a00 */
[----:B------:R1:W-:Y:S04]  /*6d710*/  STL.64 [R1+0x6b0], R8 ;  /* 0x0006b00801007387 */ /* 0x0003e80000100a00 */
[----:B------:R2:W-:Y:S04]  /*6d720*/  STL.64 [R1+0x6b8], R10 ;  /* 0x0006b80a01007387 */ /* 0x0005e80000100a00 */
[----:B------:R-:W3:Y:S01]  /*6d730*/  LDL.LU R151, [R1+0x42d4] ;  /* 0x0042d40001977983 */ /* 0x000ee20000300800 */
[----:B-----5:R-:W-:Y:S11]  /*6d740*/  HMMA.1688.F32.TF32 R4, R216, R76, R64 ;  /* 0x0000004cd804723c */ /* 0x020ff60000081040 */
[----:B------:R-:W-:Y:S11]  /*6d750*/  @!UPT UIADD3 URZ, URZ, URZ, URZ ;  /* 0x0000003f3f3ff290 */ /* 0x000ff6000fffe03f */
[----:B------:R-:W-:Y:S01]  /*6d760*/  @!UPT UIADD3 URZ, URZ, URZ, URZ ;  /* 0x0000003f3f3ff290 */ /* 0x000fe2000fffe03f */
[----:B------:R-:W-:Y:S04]  /*6d770*/  STL.64 [R1+0x690], R4 ;  /* 0x0006900401007387 */ /* 0x000fe80000100a00 */
[----:B------:R-:W-:Y:S04]  /*6d780*/  STL.64 [R1+0x698], R6 ;  /* 0x0006980601007387 */ /* 0x000fe80000100a00 */
[----:B------:R-:W5:Y:S04]  /*6d790*/  LDL.LU R150, [R1+0x42d0] ;  /* 0x0042d00001967983 */ /* 0x000f680000300800 */
        /* <DEDUP_REMOVED lines=9> */
[----:B------:R-:W-:Y:S04]  /*6d830*/  LDS R4, [R161+0x18500] ;  /* 0x01850000a1047984 */ /* 0x000fe80000000800 */
[----:B------:R-:W-:Y:S04]  /*6d840*/  LDS R6, [R161+0x1a500] ;  /* 0x01a50000a1067984 */ /* 0x000fe80000000800 */
[----:B------:R-:W-:Y:S04]  /*6d850*/  LDS R5, [R189+0x18500] ;  /* 0x01850000bd057984 */ /* 0x000fe80000000800 */
[----:B------:R-:W1:Y:S01]  /*6d860*/  LDS R7, [R189+0x1a500] ;  /* 0x01a50000bd077984 */ /* 0x000e620000000800 */
[----:B---3--:R-:W-:-:S03]  /*6d870*/  IMAD.MOV.U32 R8, RZ, RZ, R151 ;  /* 0x000000ffff087224 */ /* 0x008fc600078e0097 */
[----:B------:R-:W2:Y:S04]  /*6d880*/  LDL.LU R151, [R1+0x42b4] ;  /* 0x0042b40001977983 */ /* 0x000ea80000300800 */
[----:B------:R-:W3:Y:S04]  /*6d890*/  LDL.LU R152, [R1+0x42b0] ;  /* 0x0042b00001987983 */ /* 0x000ee80000300800 */
[----:B------:R-:W3:Y:S04]  /*6d8a0*/  LDL.LU R153, [R1+0x42ac] ;  /* 0x0042ac0001997983 */ /* 0x000ee80000300800 */
[----:B------:R-:W3:Y:S01]  /*6d8b0*/  LDL.LU R154, [R1+0x42a8] ;  /* 0x0042a800019a7983 */ /* 0x000ee20000300800 */
[----:B-----5:R-:W-:-:S02]  /*6d8c0*/  IMAD.MOV.U32 R15, RZ, RZ, R150 ;  /* 0x000000ffff0f7224 */ /* 0x020fc400078e0096 */
[----:B----4-:R-:W-:Y:S01]  /*6d8d0*/  IMAD.MOV.U32 R14, RZ, RZ, R149 ;  /* 0x000000ffff0e7224 */ /* 0x010fe200078e0095 */
[----:B------:R-:W-:Y:S01]  /*6d8e0*/  MOV R13, R148 ;  /* 0x00000094000d7202 */ /* 0x000fe20000000f00 */
[----:B------:R-:W-:Y:S02]  /*6d8f0*/  IMAD.MOV.U32 R12, RZ, RZ, R155 ;  /* 0x000000ffff0c7224 */ /* 0x000fe400078e009b */
[----:B------:R-:W3:Y:S04]  /*6d900*/  LDL.LU R155, [R1+0x42a4] ;  /* 0x0042a400019b7983 */ /* 0x000ee80000300800 */
[----:B------:R-:W4:Y:S04]  /*6d910*/  LDL.LU R148, [R1+0x42a0] ;  /* 0x0042a00001947983 */ /* 0x000f280000300800 */
[----:B------:R-:W4:Y:S04]  /*6d920*/  LDL.LU R149, [R1+0x429c] ;  /* 0x00429c0001957983 */ /* 0x000f280000300800 */
        /* <DEDUP_REMOVED lines=8> */
[----:B--2---:R-:W-:-:S03]  /*6d9b0*/  MOV R16, R151 ;  /* 0x0000009700107202 */ /* 0x004fc60000000f00 */
        /* <DEDUP_REMOVED lines=16> */
[----:B------:R-:W3:Y:S01]  /*6dac0*/  LDL.LU R143, [R1+0x4254] ;  /* 0x00425400018f7983 */ /* 0x000ee20000300800 */
[C---:B------:R-:W-:Y:S08]  /*6dad0*/  HMMA.1688.F32.TF32 R16, R216.reuse, R108, R16 ;  /* 0x0000006cd810723c */ /* 0x040ff00000081010 */
[C---:B-----5:R-:W-:Y:S08]  /*6dae0*/  HMMA.1688.F32.TF32 R20, R216.reuse, R104, R20 ;  /* 0x00000068d814723c */ /* 0x060ff00000081014 */
[C---:B------:R-:W-:Y:S08]  /*6daf0*/  HMMA.1688.F32.TF32 R12, R216.reuse, R112, R12 ;  /* 0x00000070d80c723c */ /* 0x040ff0000008100c */
[C---:B------:R-:W-:Y:S11]  /*6db00*/  HMMA.1688.F32.TF32 R8, R216.reuse, R116, R8 ;  /* 0x00000074d808723c */ /* 0x040ff60000081008 */
[----:B------:R-:W-:Y:S11]  /*6db10*/  @!UPT UIADD3 URZ, URZ, URZ, URZ ;  /* 0x0000003f3f3ff290 */ /* 0x000ff6000fffe03f */
[----:B------:R-:W-:Y:S02]  /*6db20*/  @!UPT UIADD3 URZ, URZ, URZ, URZ ;  /* 0x0000003f3f3ff290 */ /* 0x000fe4000fffe03f */
[----:B------:R-:W-:Y:S01]  /*6db30*/  IMAD.MOV.U32 R162, RZ, RZ, R9 ;  /* 0x000000ffffa27224 */ /* 0x000fe200078e0009 */
[----:B------:R-:W-:Y:S01]  /*6db40*/  MOV R2, R10 ;  /* 0x0000000a00027202 */ /* 0x000fe20000000f00 */
[----:B------:R-:W-:Y:S01]  /*6db50*/  IMAD.MOV.U32 R0, RZ, RZ, R11 ;  /* 0x000000ffff007224 */ /* 0x000fe200078e000b */
[C---:B--2---:R-:W-:Y:S08]  /*6db60*/  HMMA.1688.F32.TF32 R24, R216.reuse, R80, R132 ;  /* 0x00000050d818723c */ /* 0x044ff00000081084 */
[C---:B---3--:R-:W-:Y:S11]  /*6db70*/  HMMA.1688.F32.TF32 R28, R216.reuse, R84, R136 ;  /* 0x00000054d81c723c */ /* 0x048ff60000081088 */
[----:B------:R-:W-:Y:S04]  /*6db80*/  @!UPT UIADD3 URZ, URZ, URZ, URZ ;  /* 0x0000003f3f3ff290 */ /* 0x000fe8000fffe03f */
[----:B------:R-:W-:Y:S04]  /*6db90*/  STL.64 [R1+0x680], R24 ;  /* 0x0006801801007387 */ /* 0x000fe80000100a00 */
[----:B------:R2:W-:Y:S02]  /*6dba0*/  STL.64 [R1+0x688], R26 ;  /* 0x0006881a01007387 */ /* 0x0005e40000100a00 */
[C---:B--2---:R-:W-:Y:S02]  /*6dbb0*/  HMMA.1688.F32.TF32 R24, R216.reuse, R88, R140 ;  /* 0x00000058d818723c */ /* 0x044fe4000008108c */
[----:B------:R-:W-:Y:S04]  /*6dbc0*/  STL.64 [R1+0x670], R28 ;  /* 0x0006701c01007387 */ /* 0x000fe80000100a00 */
[----:B------:R4:W-:Y:S02]  /*6dbd0*/  STL.64 [R1+0x678], R30 ;  /* 0x0006781e01007387 */ /* 0x0009e40000100a00 */
[C---:B------:R-:W-:Y:S02]  /*6dbe0*/  HMMA.1688.F32.TF32 R32, R216.reuse, R92, R144 ;  /* 0x0000005cd820723c */ /* 0x040fe40000081090 */
[----:B------:R-:W-:Y:S04]  /*6dbf0*/  LDS R140, [R161+0x18680] ;  /* 0x01868000a18c7984 */ /* 0x000fe80000000800 */
[----:B------:R-:W-:Y:S02]  /*6dc00*/  LDS R142, [R161+0x1a680] ;  /* 0x01a68000a18e7984 */ /* 0x000fe40000000800 */
[C---:B----4-:R-:W-:Y:S02]  /*6dc10*/  HMMA.1688.F32.TF32 R28, R216.reuse, R96, R148 ;  /* 0x00000060d81c723c */ /* 0x050fe40000081094 */
[----:B------:R-:W-:Y:S04]  /*6dc20*/  LDS R141, [R189+0x18680] ;  /* 0x01868000bd8d7984 */ /* 0x000fe80000000800 */
[----:B------:R-:W2:Y:S04]  /*6dc30*/  LDS R143, [R189+0x1a680] ;  /* 0x01a68000bd8f7984 */ /* 0x000ea80000000800 */
        /* <DEDUP_REMOVED lines=15> */
[C---:B---3--:R-:W-:Y:S08]  /*6dd30*/  HMMA.1688.F32.TF32 R16, R216.reuse, R120, R220 ;  /* 0x00000078d810723c */ /* 0x048ff000000810dc */
[C---:B----4-:R-:W-:Y:S01]  /*6dd40*/  HMMA.1688.F32.TF32 R12, R216.reuse, R124, R224 ;  /* 0x0000007cd80c723c */ /* 0x050fe200000810e0 */
[----:B------:R3:W-:Y:S07]  /*6dd50*/  STL [R1+0x5f0], R8 ;  /* 0x0005f00801007387 */ /* 0x0007ee0000100800 */
[----:B---3--:R-:W-:Y:S07]  /*6dd60*/  HMMA.1688.F32.TF32 R8, R216, R128, R156 ;  /* 0x00000080d808723c */ /* 0x008fee000008109c */
[----:B------:R-:W-:Y:S04]  /*6dd70*/  STL.64 [R1+0x5e0], R16 ;  /* 0x0005e01001007387 */ /* 0x000fe80000100a00 */
[----:B------:R-:W-:Y:S04]  /*6dd80*/  STL.64 [R1+0x5e8], R18 ;  /* 0x0005e81201007387 */ /* 0x000fe80000100a00 */
        /* <DEDUP_REMOVED lines=8> */
[----:B------:R1:W-:Y:S02]  /*6de10*/  STL.64 [R1+0x5b8], R14 ;  /* 0x0005b80e01007387 */ /* 0x0003e40000100a00 */
[----:B-1----:R-:W-:Y:S10]  /*6de20*/  HMMA.1688.F32.TF32 R12, R4, R80, R240 ;  /* 0x00000050040c723c */ /* 0x002ff400000810f0 */
[----:B------:R1:W-:Y:S04]  /*6de30*/  STL.64 [R1+0x5a0], R8 ;  /* 0x0005a00801007387 */ /* 0x0003e80000100a00 */
[----:B------:R3:W-:Y:S04]  /*6de40*/  STL.64 [R1+0x5a8], R10 ;  /* 0x0005a80a01007387 */ /* 0x0007e80000100a00 */
[----:B-1----:R-:W4:Y:S04]  /*6de50*/  LDL.LU R8, [R1+0x430] ;  /* 0x0004300001087983 */ /* 0x002f280000300800 */
[----:B------:R-:W-:Y:S04]  /*6de60*/  STL.64 [R1+0x590], R16 ;  /* 0x0005901001007387 */ /* 0x000fe80000100a00 */
[----:B------:R-:W-:Y:S04]  /*6de70*/  STL.64 [R1+0x598], R18 ;  /* 0x0005981201007387 */ /* 0x000fe80000100a00 */
[----:B------:R1:W-:Y:S04]  /*6de80*/  STL.64 [R1+0x580], R12 ;  /* 0x0005800c01007387 */ /* 0x0003e80000100a00 */
[----:B------:R5:W-:Y:S04]  /*6de90*/  STL.64 [R1+0x588], R14 ;  /* 0x0005880e01007387 */ /* 0x000be80000100a00 */
[----:B------:R-:W4:Y:S04]  /*6dea0*/  LDL.LU R9, [R1+0x434] ;  /* 0x0004340001097983 */ /* 0x000f280000300800 */
[----:B---3--:R-:W4:Y:S04]  /*6deb0*/  LDL.LU R10, [R1+0x438] ;  /* 0x00043800010a7983 */ /* 0x008f280000300800 */
[----:B------:R-:W4:Y:S04]  /*6dec0*/  LDL.LU R11, [R1+0x43c] ;  /* 0x00043c00010b7983 */ /* 0x000f280000300800 */
[----:B-1----:R-:W3:Y:S04]  /*6ded0*/  LDL.LU R12, [R1+0x440] ;  /* 0x00044000010c7983 */ /* 0x002ee80000300800 */
[----:B------:R-:W3:Y:S04]  /*6dee0*/  LDL.LU R13, [R1+0x444] ;  /* 0x00044400010d7983 */ /* 0x000ee80000300800 */
[----:B-----5:R-:W3:Y:S04]  /*6def0*/  LDL.LU R14, [R1+0x448] ;  /* 0x00044800010e7983 */ /* 0x020ee80000300800 */
        /* <DEDUP_REMOVED lines=32> */
[----:B------:R-:W4:Y:S01]  /*6e100*/  LDL.LU R23, [R1+0x46c] ;  /* 0x00046c0001177983 */ /* 0x000f220000300800 */
[----:B------:R-:W-:-:S03]  /*6e110*/  IMAD.MOV.U32 R248, RZ, RZ, R177 ;  /* 0x000000fffff87224 */ /* 0x000fc600078e00b1 */
[----:B------:R-:W4:Y:S04]  /*6e120*/  LDL.LU R220, [R1+0x420] ;  /* 0x0004200001dc7983 */ /* 0x000f280000300800 */
[----:B------:R-:W4:Y:S04]  /*6e130*/  LDL.LU R221, [R1+0x424] ;  /* 0x0004240001dd7983 */ /* 0x000f280000300800 */
[----:B------:R-:W4:Y:S04]  /*6e140*/  LDL.LU R222, [R1+0x428] ;  /* 0x0004280001de7983 */ /* 0x000f280000300800 */
[----:B------:R-:W4:Y:S04]  /*6e150*/  LDL.LU R223, [R1+0x42c] ;  /* 0x00042c0001df7983 */ /* 0x000f280000300800 */
[----:B------:R-:W4:Y:S01]  /*6e160*/  LDL.LU R177, [R1+0x4250] ;  /* 0x0042500001b17983 */ /* 0x000f220000300800 */
[----:B------:R-:W-:Y:S01]  /*6e170*/  MOV R249, R178 ;  /* 0x000000b200f97202 */ /* 0x000fe20000000f00 */
[----:B------:R-:W-:Y:S01]  /*6e180*/  IMAD.MOV.U32 R250, RZ, RZ, R179 ;  /* 0x000000fffffa7224 */ /* 0x000fe200078e00b3 */
[----:B------:R-:W-:Y:S01]  /*6e190*/  MOV R232, R173 ;  /* 0x000000ad00e87202 */ /* 0x000fe20000000f00 */
[----:B------:R-:W-:-:S02]  /*6e1a0*/  IMAD.MOV.U32 R251, RZ, RZ, R172 ;  /* 0x000000fffffb7224 */ /* 0x000fc400078e00ac */
[----:B------:R-:W-:Y:S01]  /*6e1b0*/  IMAD.MOV.U32 R233, RZ, RZ, R174 ;  /* 0x000000ffffe97224 */ /* 0x000fe200078e00ae */
[----:B------:R-:W-:Y:S01]  /*6e1c0*/  MOV R235, R168 ;  /* 0x000000a800eb7202 */ /* 0x000fe20000000f00 */
[----:B------:R-:W-:Y:S01]  /*6e1d0*/  IMAD.MOV.U32 R234, RZ, RZ, R175 ;  /* 0x000000ffffea7224 */ /* 0x000fe200078e00af */
[----:B-----5:R-:W-:Y:S11]  /*6e1e0*/  HMMA.1688.F32.TF32 R44, R4, R84, R236 ;  /* 0x00000054042c723c */ /* 0x020ff600000810ec */
[----:B------:R-:W-:Y:S11]  /*6e1f0*/  @!UPT UIADD3 URZ, URZ, URZ, URZ ;  /* 0x0000003f3f3ff290 */ /* 0x000ff6000fffe03f */
[----:B------:R-:W-:Y:S01]  /*6e200*/  @!UPT UIADD3 URZ, URZ, URZ, URZ ;  /* 0x0000003f3f3ff290 */ /* 0x000fe2000fffe03f */
        /* <DEDUP_REMOVED lines=8> */
[----:B------:R-:W5:Y:S01]  /*6e290*/  LDL.LU R168, [R1+0x4234] ;  /* 0x0042340001a87983 */ /* 0x000f620000300800 */
[----:B------:R-:W-:-:S03]  /*6e2a0*/  IMAD.MOV.U32 R236, RZ, RZ, R169 ;  /* 0x000000ffffec7224 */ /* 0x000fc600078e00a9 */
[----:B------:R-:W5:Y:S01]  /*6e2b0*/  LDL.LU R224, [R1+0xa0] ;  /* 0x0000a00001e07983 */ /* 0x000f620000300800 */
[----:B------:R-:W-:-:S03]  /*6e2c0*/  IMAD.MOV.U32 R237, RZ, RZ, R170 ;  /* 0x000000ffffed7224 */ /* 0x000fc600078e00aa */
[----:B------:R-:W5:Y:S01]  /*6e2d0*/  LDL.LU R225, [R1+0xa4] ;  /* 0x0000a40001e17983 */ /* 0x000f620000300800 */
[----:B--2---:R-:W-:Y:S03]  /*6e2e0*/  HMMA.1688.F32.TF32 R44, R4, R88, R240 ;  /* 0x00000058042c723c */ /* 0x004fe600000810f0 */
[----:B------:R-:W2:Y:S01]  /*6e2f0*/  LDL.LU R226, [R1+0xa8] ;  /* 0x0000a80001e27983 */ /* 0x000ea20000300800 */
[----:B------:R-:W-:-:S03]  /*6e300*/  MOV R238, R171 ;  /* 0x000000ab00ee7202 */ /* 0x000fc60000000f00 */
[----:B------:R-:W2:Y:S01]  /*6e310*/  LDL.LU R227, [R1+0xac] ;  /* 0x0000ac0001e37983 */ /* 0x000ea20000300800 */
[----:B------:R-:W-:-:S03]  /*6e320*/  IMAD.MOV.U32 R239, RZ, RZ, R164 ;  /* 0x000000ffffef7224 */ /* 0x000fc600078e00a4 */
[----:B------:R-:W2:Y:S01]  /*6e330*/  LDL.LU R169, [R1+0x4230] ;  /* 0x0042300001a97983 */ /* 0x000ea20000300800 */
[----:B------:R-:W-:-:S03]  /*6e340*/  IMAD.MOV.U32 R240, RZ, RZ, R165 ;  /* 0x000000fffff07224 */ /* 0x000fc600078e00a5 */
[----:B------:R-:W2:Y:S04]  /*6e350*/  LDL.LU R170, [R1+0x422c] ;  /* 0x00422c0001aa7983 */ /* 0x000ea80000300800 */
[----:B------:R-:W2:Y:S01]  /*6e360*/  LDL.LU R171, [R1+0x4228] ;  /* 0x0042280001ab7983 */ /* 0x000ea20000300800 */
[----:B------:R-:W-:-:S03]  /*6e370*/  MOV R241, R166 ;  /* 0x000000a600f17202 */ /* 0x000fc60000000f00 */
[----:B------:R-:W2:Y:S01]  /*6e380*/  LDL.LU R164, [R1+0x4224] ;  /* 0x0042240001a47983 */ /* 0x000ea20000300800 */
[----:B------:R-:W-:-:S03]  /*6e390*/  IMAD.MOV.U32 R242, RZ, RZ, R167 ;  /* 0x000000fffff27224 */ /* 0x000fc600078e00a7 */
[----:B------:R-:W2:Y:S04]  /*6e3a0*/  LDL.LU R165, [R1+0x4220] ;  /* 0x0042200001a57983 */ /* 0x000ea80000300800 */
[----:B------:R-:W-:Y:S04]  /*6e3b0*/  STL.64 [R1+0x560], R44 ;  /* 0x0005602c01007387 */ /* 0x000fe80000100a00 */
[----:B------:R1:W-:Y:S04]  /*6e3c0*/  STL.64 [R1+0x568], R46 ;  /* 0x0005682e01007387 */ /* 0x0003e80000100a00 */
[----:B------:R-:W2:Y:S04]  /*6e3d0*/  LDL.LU R166, [R1+0x421c] ;  /* 0x00421c0001a67983 */ /* 0x000ea80000300800 */
[----:B------:R-:W2:Y:S01]  /*6e3e0*/  LDL.LU R167, [R1+0x4218] ;  /* 0x0042180001a77983 */ /* 0x000ea20000300800 */
[C---:B---3--:R-:W-:Y:S08]  /*6e3f0*/  HMMA.1688.F32.TF32 R48, R4.reuse, R92, R40 ;  /* 0x0000005c0430723c */ /* 0x048ff00000081028 */
[C---:B-1----:R-:W-:Y:S08]  /*6e400*/  HMMA.1688.F32.TF32 R44, R4.reuse, R96, R32 ;  /* 0x00000060042c723c */ /* 0x042ff00000081020 */
[C---:B------:R-:W-:Y:S08]  /*6e410*/  HMMA.1688.F32.TF32 R40, R4.reuse, R100, R28 ;  /* 0x000000640428723c */ /* 0x040ff0000008101c */
[C---:B------:R-:W-:Y:S08]  /*6e420*/  HMMA.1688.F32.TF32 R32, R4.reuse, R104, R24 ;  /* 0x000000680420723c */ /* 0x040ff00000081018 */
[C---:B----4-:R-:W-:Y:S08]  /*6e430*/  HMMA.1688.F32.TF32 R28, R4.reuse, R108, R20 ;  /* 0x0000006c041c723c */ /* 0x050ff00000081014 */
[C---:B------:R-:W-:Y:S08]  /*6e440*/  HMMA.1688.F32.TF32 R24, R4.reuse, R112, R16 ;  /* 0x000000700418723c */ /* 0x040ff00000081010 */
[C---:B------:R-:W-:Y:S08]  /*6e450*/  HMMA.1688.F32.TF32 R20, R4.reuse, R116, R12 ;  /* 0x000000740414723c */ /* 0x040ff0000008100c */
[C---:B------:R-:W-:Y:S01]  /*6e460*/  HMMA.1688.F32.TF32 R16, R4.reuse, R120, R8 ;  /* 0x000000780410723c */ /* 0x040fe20000081008 */
[----:B------:R-:W-:Y:S07]  /*6e470*/  STL.64 [R1+0x550], R48 ;  /* 0x0005503001007387 */ /* 0x000fee0000100a00 */
        /* <DEDUP_REMOVED lines=17> */
[----:B------:R5:W-:Y:S01]  /*6e590*/  STL.64 [R1+0x4d8], R14 ;  /* 0x0004d80e01007387 */ /* 0x000be20000100a00 */
[----:B------:R-:W-:Y:S01]  /*6e5a0*/  IMAD.MOV.U32 R243, RZ, RZ, R188 ;  /* 0x000000fffff37224 */ /* 0x000fe200078e00bc */
[----:B-----5:R-:W-:Y:S08]  /*6e5b0*/  HMMA.1688.F32.TF32 R12, R244, R72, R172 ;  /* 0x00000048f40c723c */ /* 0x020ff000000810ac */
[----:B--2---:R-:W-:Y:S08]  /*6e5c0*/  HMMA.1688.F32.TF32 R8, R4, R128, R164 ;  /* 0x000000800408723c */ /* 0x004ff000000810a4 */
[C---:B------:R-:W-:Y:S11]  /*6e5d0*/  HMMA.1688.F32.TF32 R4, R244.reuse, R68, R168 ;  /* 0x00000044f404723c */ /* 0x040ff600000810a8 */
[----:B------:R-:W-:Y:S04]  /*6e5e0*/  @!UPT UIADD3 URZ, URZ, URZ, URZ ;  /* 0x0000003f3f3ff290 */ /* 0x000fe8000fffe03f */
        /* <DEDUP_REMOVED lines=23> */
[----:B--2---:R-:W-:Y:S03]  /*6e760*/  HMMA.1688.F32.TF32 R4, R244, R104, R208 ;  /* 0x00000068f404723c */ /* 0x004fe600000810d0 */
[----:B------:R-:W-:Y:S04]  /*6e770*/  STL.64 [R1+0x440], R12 ;  /* 0x0004400c01007387 */ /* 0x000fe80000100a00 */
[----:B------:R-:W-:Y:S11]  /*6e780*/  STL.64 [R1+0x448], R14 ;  /* 0x0004480e01007387 */ /* 0x000ff60000100a00 */
[----:B------:R-:W-:Y:S05]  /*6e790*/  @!UPT UIADD3 URZ, URZ, URZ, URZ ;  /* 0x0000003f3f3ff290 */ /* 0x000fea000fffe03f */
[----:B------:R-:W-:Y:S01]  /*6e7a0*/  STL.64 [R1+0x420], R4 ;  /* 0x0004200401007387 */ /* 0x000fe20000100a00 */
[----:B------:R-:W-:-:S03]  /*6e7b0*/  MOV R188, R7 ;  /* 0x0000000700bc7202 */ /* 0x000fc60000000f00 */
[----:B------:R-:W-:Y:S04]  /*6e7c0*/  STL.64 [R1+0x430], R8 ;  /* 0x0004300801007387 */ /* 0x000fe80000100a00 */
[----:B------:R-:W-:Y:S04]  /*6e7d0*/  STL.64 [R1+0x438], R10 ;  /* 0x0004380a01007387 */ /* 0x000fe80000100a00 */
[----:B------:R1:W-:Y:S02]  /*6e7e0*/  STL [R1+0x428], R6 ;  /* 0x0004280601007387 */ /* 0x0003e40000100800 */
[C---:B-1----:R-:W-:Y:S02]  /*6e7f0*/  HMMA.1688.F32.TF32 R4, R244.reuse, R108, R212 ;  /* 0x0000006cf404723c */ /* 0x042fe400000810d4 */
[----:B------:R-:W-:Y:S04]  /*6e800*/  LDS R212, [R161+0x18700] ;  /* 0x01870000a1d47984 */ /* 0x000fe80000000800 */
[----:B------:R-:W-:Y:S02]  /*6e810*/  LDS R214, [R161+0x1a700] ;  /* 0x01a70000a1d67984 */ /* 0x000fe40000000800 */
[C---:B------:R-:W-:Y:S02]  /*6e820*/  HMMA.1688.F32.TF32 R12, R244.reuse, R112, R224 ;  /* 0x00000070f40c723c */ /* 0x040fe400000810e0 */
[----:B------:R-:W-:Y:S04]  /*6e830*/  LDS R213, [R189+0x18700] ;  /* 0x01870000bdd57984 */ /* 0x000fe80000000800 */
[----:B------:R-:W-:Y:S02]  /*6e840*/  LDS R215, [R189+0x1a700] ;  /* 0x01a70000bdd77984 */ /* 0x000fe40000000800 */
[C---:B------:R-:W-:Y:S07]  /*6e850*/  HMMA.1688.F32.TF32 R8, R244.reuse, R116, R232 ;  /* 0x00000074f408723c */ /* 0x040fee00000810e8 */
[----:B------:R-:W-:Y:S04]  /*6e860*/  STL.64 [R1+0x30], R4 ;  /* 0x0000300401007387 */ /* 0x000fe80000100a00 */
[----:B------:R1:W-:Y:S02]  /*6e870*/  STL.64 [R1+0x38], R6 ;  /* 0x0000380601007387 */ /* 0x0003e40000100a00 */
[C---:B-1----:R-:W-:Y:S08]  /*6e880*/  HMMA.1688.F32.TF32 R4, R244.reuse, R120, R248 ;  /* 0x00000078f404723c */ /* 0x042ff000000810f8 */
[C---:B------:R-:W-:Y:S01]  /*6e890*/  HMMA.1688.F32.TF32 R248, R244.reuse, R124, R236 ;  /* 0x0000007cf4f8723c */ /* 0x040fe200000810ec */
[----:B------:R-:W-:Y:S04]  /*6e8a0*/  STL.64 [R1+0x20], R12 ;  /* 0x0000200c01007387 */ /* 0x000fe80000100a00 */
[----:B------:R-:W-:Y:S04]  /*6e8b0*/  STL.64 [R1+0x28], R14 ;  /* 0x0000280e01007387 */ /* 0x000fe80000100a00 */
[----:B------:R1:W-:Y:S04]  /*6e8c0*/  STL.64 [R1+0x10], R8 ;  /* 0x0000100801007387 */ /* 0x0003e80000100a00 */
[----:B------:R2:W-:Y:S10]  /*6e8d0*/  STL.64 [R1+0x18], R10 ;  /* 0x0000180a01007387 */ /* 0x0005f40000100a00 */
[----:B------:R-:W-:Y:S04]  /*6e8e0*/  STL [R1+0x3f74], R248 ;  /* 0x003f74f801007387 */ /* 0x000fe80000100800 */
[----:B------:R-:W-:Y:S04]  /*6e8f0*/  STL.64 [R1], R4 ;  /* 0x0000000401007387 */ /* 0x000fe80000100a00 */
[----:B------:R3:W-:Y:S04]  /*6e900*/  STL.64 [R1+0x8], R6 ;  /* 0x0000080601007387 */ /* 0x0007e80000100a00 */
[----:B------:R-:W-:Y:S04]  /*6e910*/  STL [R1+0x3f70], R249 ;  /* 0x003f70f901007387 */ /* 0x000fe80000100800 */
[----:B------:R4:W-:Y:S04]  /*6e920*/  STL [R1+0x3f6c], R250 ;  /* 0x003f6cfa01007387 */ /* 0x0009e80000100800 */
[----:B------:R5:W-:Y:S04]  /*6e930*/  STL [R1+0x3f68], R251 ;  /* 0x003f68fb01007387 */ /* 0x000be80000100800 */
        /* <DEDUP_REMOVED lines=36> */
[----:B------:R-:W-:Y:S03]  /*6eb80*/  HMMA.1688.F32.TF32 R244, R244, R128, R240 ;  /* 0x00000080f4f4723c */ /* 0x000fe600000810f0 */
[----:B------:R-:W2:Y:S04]  /*6eb90*/  LDL.LU R240, [R1+0x1170] ;  /* 0x0011700001f07983 */ /* 0x000ea80000300800 */
[----:B------:R-:W2:Y:S04]  /*6eba0*/  LDL.LU R241, [R1+0x1174] ;  /* 0x0011740001f17983 */ /* 0x000ea80000300800 */
[----:B------:R-:W2:Y:S04]  /*6ebb0*/  LDL.LU R242, [R1+0x1178] ;  /* 0x0011780001f27983 */ /* 0x000ea80000300800 */
[----:B------:R-:W2:Y:S08]  /*6ebc0*/  LDL.LU R243, [R1+0x117c] ;  /* 0x00117c0001f37983 */ /* 0x000eb00000300800 */
[----:B------:R1:W-:Y:S04]  /*6ebd0*/  STL [R1+0x3f84], R244 ;  /* 0x003f84f401007387 */ /* 0x0003e80000100800 */
[----:B------:R1:W-:Y:S04]  /*6ebe0*/  STL [R1+0x3f80], R245 ;  /* 0x003f80f501007387 */ /* 0x0003e80000100800 */
[----:B------:R1:W-:Y:S04]  /*6ebf0*/  STL [R1+0x3f7c], R246 ;  /* 0x003f7cf601007387 */ /* 0x0003e80000100800 */
[----:B------:R1:W-:Y:S01]  /*6ec00*/  STL [R1+0x3f78], R247 ;  /* 0x003f78f701007387 */ /* 0x0003e20000100800 */
[C---:B---3--:R-:W-:Y:S11]  /*6ec10*/  HMMA.1688.F32.TF32 R4, R36.reuse, R72, R20 ;  /* 0x000000482404723c */ /* 0x048ff60000081014 */
[----:B------:R-:W-:Y:S11]  /*6ec20*/  @!UPT UIADD3 URZ, URZ, URZ, URZ ;  /* 0x0000003f3f3ff290 */ /* 0x000ff6000fffe03f */
[----:B------:R-:W-:Y:S02]  /*6ec30*/  @!UPT UIADD3 URZ, URZ, URZ, URZ ;  /* 0x0000003f3f3ff290 */ /* 0x000fe4000fffe03f */
[----:B------:R-:W-:Y:S01]  /*6ec40*/  IMAD.MOV.U32 R248, RZ, RZ, R4 ;  /* 0x000000fffff87224 */ /* 0x000fe200078e0004 */
[----:B----4-:R-:W-:Y:S01]  /*6ec50*/  MOV R250, R6 ;  /* 0x0000000600fa7202 */ /* 0x010fe20000000f00 */
[----:B------:R-:W-:Y:S02]  /*6ec60*/  IMAD.MOV.U32 R249, RZ, RZ, R5 ;  /* 0x000000fffff97224 */ /* 0x000fe400078e0005 */
[----:B-----5:R-:W-:Y:S01]  /*6ec70*/  IMAD.MOV.U32 R251, RZ, RZ, R7 ;  /* 0x000000fffffb7224 */ /* 0x020fe200078e0007 */
[C---:B------:R-:W-:Y:S08]  /*6ec80*/  HMMA.1688.F32.TF32 R24, R36.reuse, R68, R24 ;  /* 0x000000442418723c */ /* 0x040ff00000081018 */
[----:B------:R-:W-:Y:S11]  /*6ec90*/  HMMA.1688.F32.TF32 R4, R36, R76, R16 ;  /* 0x0000004c2404723c */ /* 0x000ff60000081010 */
[----:B------:R-:W-:Y:S04]  /*6eca0*/  @!UPT UIADD3 URZ, URZ, URZ, URZ ;  /* 0x0000003f3f3ff290 */ /* 0x000fe8000fffe03f */
[----:B------:R-:W-:Y:S09]  /*6ecb0*/  STL.64 [R1+0xc0], R24 ;  /* 0x0000c01801007387 */ /* 0x000ff20000100a00 */
[----:B-1----:R-:W-:Y:S01]  /*6ecc0*/  IMAD.MOV.U32 R244, RZ, RZ, R4 ;  /* 0x000000fffff47224 */ /* 0x002fe200078e0004 */
[----:B------:R-:W-:Y:S01]  /*6ecd0*/  MOV R245, R5 ;  /* 0x0000000500f57202 */ /* 0x000fe20000000f00 */
[----:B------:R-:W-:-:S02]  /*6ece0*/  IMAD.MOV.U32 R246, RZ, RZ, R6 ;  /* 0x000000fffff67224 */ /* 0x000fc400078e0006 */
[----:B------:R-:W-:Y:S01]  /*6ecf0*/  IMAD.MOV.U32 R247, RZ, RZ, R7 ;  /* 0x000000fffff77224 */ /* 0x000fe200078e0007 */
[----:B------:R-:W-:Y:S01]  /*6ed00*/  STL.64 [R1+0xc8], R26 ;  /* 0x0000c81a01007387 */ /* 0x000fe20000100a00 */
        /* <DEDUP_REMOVED lines=8> */
[C---:B-1----:R-:W-:Y:S06]  /*6ed90*/  HMMA.1688.F32.TF32 R4, R36.reuse, R88, R220 ;  /* 0x000000582404723c */ /* 0x042fec00000810dc */
[----:B------:R-:W-:Y:S04]  /*6eda0*/  STL.64 [R1+0x80], R8 ;  /* 0x0000800801007387 */ /* 0x000fe80000100a00 */
[----:B------:R1:W-:Y:S01]  /*6edb0*/  STL.64 [R1+0x88], R10 ;  /* 0x0000880a01007387 */ /* 0x0003e20000100a00 */
[C---:B------:R-:W-:Y:S08]  /*6edc0*/  HMMA.1688.F32.TF32 R12, R36.reuse, R92, R224 ;  /* 0x0000005c240c723c */ /* 0x040ff000000810e0 */
[C---:B-1----:R-:W-:Y:S04]  /*6edd0*/  HMMA.1688.F32.TF32 R8, R36.reuse, R96, R232 ;  /* 0x000000602408723c */ /* 0x042fe800000810e8 */
[----:B------:R-:W-:Y:S04]  /*6ede0*/  STL.64 [R1+0x70], R4 ;  /* 0x0000700401007387 */ /* 0x000fe80000100a00 */
[----:B------:R1:W-:Y:S02]  /*6edf0*/  STL.64 [R1+0x78], R6 ;  /* 0x0000780601007387 */ /* 0x0003e40000100a00 */
[C---:B-1----:R-:W-:Y:S05]  /*6ee00*/  HMMA.1688.F32.TF32 R4, R36.reuse, R100, R236 ;  /* 0x000000642404723c */ /* 0x042fea00000810ec */
[----:B------:R-:W-:Y:S04]  /*6ee10*/  STL.64 [R1+0x60], R12 ;  /* 0x0000600c01007387 */ /* 0x000fe80000100a00 */
[----:B------:R-:W-:Y:S04]  /*6ee20*/  STL.64 [R1+0x68], R14 ;  /* 0x0000680e01007387 */ /* 0x000fe80000100a00 */
[----:B------:R1:W-:Y:S04]  /*6ee30*/  STL.64 [R1+0x50], R8 ;  /* 0x0000500801007387 */ /* 0x0003e80000100a00 */
[----:B------:R2:W-:Y:S06]  /*6ee40*/  STL.64 [R1+0x58], R10 ;  /* 0x0000580a01007387 */ /* 0x0005ec0000100a00 */
        /* <DEDUP_REMOVED lines=14> */
[----:B-1----:R-:W3:Y:S04]  /*6ef30*/  LDL.LU R8, [R1+0x1130] ;  /* 0x0011300001087983 */ /* 0x002ee80000300800 */
[----:B------:R-:W3:Y:S04]  /*6ef40*/  LDL.LU R9, [R1+0x1134] ;  /* 0x0011340001097983 */ /* 0x000ee80000300800 */
        /* <DEDUP_REMOVED lines=22> */
[----:B------:R-:W2:Y:S08]  /*6f0b0*/  LDL.LU R243, [R1+0x10fc] ;  /* 0x0010fc0001f37983 */ /* 0x000eb00000300800 */
[----:B------:R-:W-:Y:S04]  /*6f0c0*/  STL.64 [R1+0x3f00], R14 ;  /* 0x003f000e01007387 */ /* 0x000fe80000100a00 */
[----:B------:R-:W-:Y:S01]  /*6f0d0*/  STL.64 [R1+0x3ef8], R12 ;  /* 0x003ef80c01007387 */ /* 0x000fe20000100a00 */
[C---:B----4-:R-:W-:Y:S08]  /*6f0e0*/  HMMA.1688.F32.TF32 R24, R36.reuse, R116, R24 ;  /* 0x000000742418723c */ /* 0x050ff00000081018 */
[C---:B-----5:R-:W-:Y:S08]  /*6f0f0*/  HMMA.1688.F32.TF32 R16, R36.reuse, R108, R16 ;  /* 0x0000006c2410723c */ /* 0x060ff00000081010 */
[C---:B---3--:R-:W-:Y:S08]  /*6f100*/  HMMA.1688.F32.TF32 R20, R36.reuse, R112, R20 ;  /* 0x000000702414723c */ /* 0x048ff00000081014 */
[C---:B--2---:R-:W-:Y:S07]  /*6f110*/  HMMA.1688.F32.TF32 R28, R36.reuse, R120, R8 ;  /* 0x00000078241c723c */ /* 0x044fee0000081008 */
[----:B------:R-:W-:Y:S01]  /*6f120*/  STL.64 [R1+0x3f10], R18 ;  /* 0x003f101201007387 */ /* 0x000fe20000100a00 */
[C---:B------:R-:W-:Y:S03]  /*6f130*/  HMMA.1688.F32.TF32 R32, R36.reuse, R124, R220 ;  /* 0x0000007c2420723c */ /* 0x040fe600000810dc */
[----:B------:R-:W-:Y:S05]  /*6f140*/  STL.64 [R1+0x3f08], R16 ;  /* 0x003f081001007387 */ /* 0x000fea0000100a00 */
[----:B------:R-:W-:Y:S01]  /*6f150*/  HMMA.1688.F32.TF32 R36, R36, R128, R232 ;  /* 0x000000802424723c */ /* 0x000fe200000810e8 */
        /* <DEDUP_REMOVED lines=60> */
[----:B------:R-:W5:Y:S04]  /*6f520*/  LDL.LU R243, [R1+0x104c] ;  /* 0x00104c0001f37983 */ /* 0x000f680000300800 */
[----:B------:R-:W-:Y:S04]  /*6f530*/  LDS R232, [R161+0x18780] ;  /* 0x01878000a1e87984 */ /* 0x000fe80000000800 */
[----:B------:R-:W-:Y:S04]  /*6f540*/  STL.64 [R1+0x3fd0], R10 ;  /* 0x003fd00a01007387 */ /* 0x000fe80000100a00 */
[----:B------:R-:W-:Y:S04]  /*6f550*/  STL.64 [R1+0x3fc8], R8 ;  /* 0x003fc80801007387 */ /* 0x000fe80000100a00 */
[----:B------:R-:W-:Y:S04]  /*6f560*/  LDS R234, [R161+0x1a780] ;  /* 0x01a78000a1ea7984 */ /* 0x000fe80000000800 */
[----:B------:R-:W-:Y:S04]  /*6f570*/  LDS R233, [R189+0x18780] ;  /* 0x01878000bde97984 */ /* 0x000fe80000000800 */
[----:B------:R-:W1:Y:S01]  /*6f580*/  LDS R235, [R189+0x1a780] ;  /* 0x01a78000bdeb7984 */ /* 0x000e620000000800 */
[C---:B--2---:R-:W-:Y:S08]  /*6f590*/  HMMA.1688.F32.TF32 R4, R140.reuse, R116, R236 ;  /* 0x000000748c04723c */ /* 0x044ff000000810ec */
[C---:B---3--:R-:W-:Y:S08]  /*6f5a0*/  HMMA.1688.F32.TF32 R60, R140.reuse, R100, R60 ;  /* 0x000000648c3c723c */ /* 0x048ff0000008103c */
[C---:B----4-:R-:W-:Y:S08]  /*6f5b0*/  HMMA.1688.F32.TF32 R152, R140.reuse, R84, R132 ;  /* 0x000000548c98723c */ /* 0x050ff00000081084 */
[C---:B-----5:R-:W-:Y:S08]  /*6f5c0*/  HMMA.1688.F32.TF32 R48, R140.reuse, R80, R48 ;  /* 0x000000508c30723c */ /* 0x060ff00000081030 */
[C---:B------:R-:W-:Y:S08]  /*6f5d0*/  HMMA.1688.F32.TF32 R148, R140.reuse, R88, R64 ;  /* 0x000000588c94723c */ /* 0x040ff00000081040 */
[C---:B------:R-:W-:Y:S07]  /*6f5e0*/  HMMA.1688.F32.TF32 R52, R140.reuse, R92, R52 ;  /* 0x0000005c8c34723c */ /* 0x040fee0000081034 */
[----:B------:R-:W-:Y:S01]  /*6f5f0*/  STL.64 [R1+0x3fe0], R50 ;  /* 0x003fe03201007387 */ /* 0x000fe20000100a00 */
[C---:B------:R-:W-:Y:S03]  /*6f600*/  HMMA.1688.F32.TF32 R56, R140.reuse, R96, R56 ;  /* 0x000000608c38723c */ /* 0x040fe60000081038 */
[----:B------:R-:W-:Y:S05]  /*6f610*/  STL.64 [R1+0x3fd8], R48 ;  /* 0x003fd83001007387 */ /* 0x000fea0000100a00 */
        /* <DEDUP_REMOVED lines=100> */
[----:B--2---:R-:W-:Y:S03]  /*6fc60*/  HMMA.1688.F32.TF32 R136, R140, R124, R240 ;  /* 0x0000007c8c88723c */ /* 0x004fe600000810f0 */
[----:B------:R-:W2:Y:S04]  /*6fc70*/  LDL.LU R240, [R1+0x7e0] ;  /* 0x0007e00001f07983 */ /* 0x000ea80000300800 */
[----:B------:R-:W2:Y:S04]  /*6fc80*/  LDL.LU R241, [R1+0x7e4] ;  /* 0x0007e40001f17983 */ /* 0x000ea80000300800 */
[----:B------:R-:W2:Y:S01]  /*6fc90*/  LDL.LU R242, [R1+0x7e8] ;  /* 0x0007e80001f27983 */ /* 0x000ea20000300800 */
[----:B-1----:R-:W-:Y:S08]  /*6fca0*/  HMMA.1688.F32.TF32 R4, R232, R68, R236 ;  /* 0x00000044e804723c */ /* 0x002ff000000810ec */
[----:B---3--:R-:W-:Y:S08]  /*6fcb0*/  HMMA.1688.F32.TF32 R140, R140, R128, R244 ;  /* 0x000000808c8c723c */ /* 0x008ff000000810f4 */
[C---:B----4-:R-:W-:Y:S08]  /*6fcc0*/  HMMA.1688.F32.TF32 R144, R212.reuse, R68, R144 ;  /* 0x00000044d490723c */ /* 0x050ff00000081090 */
[----:B-----5:R-:W-:Y:S01]  /*6fcd0*/  HMMA.1688.F32.TF32 R228, R212, R72, R228 ;  /* 0x00000048d4e4723c */ /* 0x020fe200000810e4 */
[----:B------:R-:W-:Y:S01]  /*6fce0*/  STL.64 [R1+0x4090], R138 ;  /* 0x0040908a01007387 */ /* 0x000fe20000100a00 */
[----:B------:R-:W-:-:S03]  /*6fcf0*/  MOV R243, R160 ;  /* 0x000000a000f37202 */ /* 0x000fc60000000f00 */
[----:B------:R-:W-:Y:S04]  /*6fd00*/  STL.64 [R1+0x4088], R136 ;  /* 0x0040888801007387 */ /* 0x000fe80000100a00 */
[----:B------:R-:W-:Y:S04]  /*6fd10*/  STL.64 [R1+0x40a0], R142 ;  /* 0x0040a08e01007387 */ /* 0x000fe80000100a00 */
[----:B------:R-:W-:Y:S04]  /*6fd20*/  STL.64 [R1+0x4098], R140 ;  /* 0x0040988c01007387 */ /* 0x000fe80000100a00 */
[----:B------:R-:W-:Y:S04]  /*6fd30*/  STL.64 [R1+0x40b0], R146 ;  /* 0x0040b09201007387 */ /* 0x000fe80000100a00 */
[----:B------:R-:W-:Y:S01]  /*6fd40*/  STL.64 [R1+0x40a8], R144 ;  /* 0x0040a89001007387 */ /* 0x000fe20000100a00 */
[----:B------:R-:W-:-:S03]  /*6fd50*/  IMAD.MOV.U32 R160, RZ, RZ, R5 ;  /* 0x000000ffffa07224 */ /* 0x000fc600078e0005 */
[----:B------:R-:W-:Y:S01]  /*6fd60*/  STL.64 [R1+0x40c0], R230 ;  /* 0x0040c0e601007387 */ /* 0x000fe20000100a00 */
[----:B------:R-:W-:-:S03]  /*6fd70*/  IMAD.MOV.U32 R3, RZ, RZ, R7 ;  /* 0x000000ffff037224 */ /* 0x000fc600078e0007 */
[----:B------:R-:W-:Y:S04]  /*6fd80*/  STL.64 [R1+0x40b8], R228 ;  /* 0x0040b8e401007387 */ /* 0x000fe80000100a00 */
[----:B------:R-:W-:Y:S04]  /*6fd90*/  STL [R1+0x1750], R4 ;  /* 0x0017500401007387 */ /* 0x000fe80000100800 */
[----:B------:R2:W-:Y:S04]  /*6fda0*/  STL [R1+0x1758], R6 ;  /* 0x0017580601007387 */ /* 0x0005e80000100800 */
[----:B------:R-:W-:Y:S04]  /*6fdb0*/  STL [R1+0x3ec8], R3 ;  /* 0x003ec80301007387 */ /* 0x000fe80000100800 */
[----:B------:R-:W-:Y:S04]  /*6fdc0*/  STL [R1+0x3ec4], R160 ;  /* 0x003ec4a001007387 */ /* 0x000fe80000100800 */
[----:B------:R-:W3:Y:S01]  /*6fdd0*/  LDL.LU R28, [R1+0x7a0] ;  /* 0x0007a000011c7983 */ /* 0x000ee20000300800 */
        /* <DEDUP_REMOVED lines=14> */
[C---:B--2---:R-:W-:Y:S11]  /*6fec0*/  HMMA.1688.F32.TF32 R4, R232.reuse, R72, R240 ;  /* 0x00000048e804723c */ /* 0x044ff600000810f0 */
[----:B------:R-:W-:Y:S11]  /*6fed0*/  @!UPT UIADD3 URZ, URZ, URZ, URZ ;  /* 0x0000003f3f3ff290 */ /* 0x000ff6000fffe03f */
[----:B------:R-:W-:Y:S01]  /*6fee0*/  @!UPT UIADD3 URZ, URZ, URZ, URZ ;  /* 0x0000003f3f3ff290 */ /* 0x000fe2000fffe03f */
[----:B------:R-:W-:Y:S04]  /*6fef0*/  STL.64 [R1+0x1740], R4 ;  /* 0x0017400401007387 */ /* 0x000fe80000100a00 */
[----:B------:R3:W-:Y:S04]  /*6ff00*/  STL.64 [R1+0x1748], R6 ;  /* 0x0017480601007387 */ /* 0x0007e80000100a00 */
        /* <DEDUP_REMOVED lines=35> */
[C---:B---3--:R-:W-:Y:S11]  /*70140*/  HMMA.1688.F32.TF32 R4, R232.reuse, R76, R28 ;  /* 0x0000004ce804723c */ /* 0x048ff6000008101c */
[----:B------:R-:W-:Y:S11]  /*70150*/  @!UPT UIADD3 URZ, URZ, URZ, URZ ;  /* 0x0000003f3f3ff290 */ /* 0x000ff6000fffe03f */
[----:B------:R-:W-:Y:S01]  /*70160*/  @!UPT UIADD3 URZ, URZ, URZ, URZ ;  /* 0x0000003f3f3ff290 */ /* 0x000fe2000fffe03f */
[----:B------:R2:W-:Y:S01]  /*70170*/  STL.64 [R1+0x1730], R4 ;  /* 0x0017300401007387 */ /* 0x0005e20000100a00 */
[----:B------:R-:W-:Y:S01]  /*70180*/  MOV R3, R6 ;  /* 0x0000000600037202 */ /* 0x000fe20000000f00 */
[----:B------:R-:W-:Y:S02]  /*70190*/  IMAD.MOV.U32 R160, RZ, RZ, R7 ;  /* 0x000000ffffa07224 */ /* 0x000fe400078e0007 */
[C---:B--2---:R-:W-:Y:S03]  /*701a0*/  HMMA.1688.F32.TF32 R4, R232.reuse, R80, R248 ;  /* 0x00000050e804723c */ /* 0x044fe600000810f8 */
[----:B------:R-:W-:Y:S04]  /*701b0*/  STL [R1+0x3ed0], R160 ;  /* 0x003ed0a001007387 */ /* 0x000fe80000100800 */
[----:B------:R-:W-:Y:S04]  /*701c0*/  STL [R1+0x3ecc], R3 ;  /* 0x003ecc0301007387 */ /* 0x000fe80000100800 */
[----:B------:R-:W2:Y:S11]  /*701d0*/  LDL.LU R248, [R1+0x360] ;  /* 0x0003600001f87983 */ /* 0x000eb60000300800 */
[----:B------:R-:W-:Y:S01]  /*701e0*/  @!UPT UIADD3 URZ, URZ, URZ, URZ ;  /* 0x0000003f3f3ff290 */ /* 0x000fe2000fffe03f */
[----:B------:R-:W-:Y:S04]  /*701f0*/  STL.64 [R1+0x1720], R4 ;  /* 0x0017200401007387 */ /* 0x000fe80000100a00 */
[----:B------:R5:W-:Y:S04]  /*70200*/  STL.64 [R1+0x1728], R6 ;  /* 0x0017280601007387 */ /* 0x000be80000100a00 */
[----:B------:R-:W2:Y:S04]  /*70210*/  LDL.LU R249, [R1+0x364] ;  /* 0x0003640001f97983 */ /* 0x000ea80000300800 */
[----:B------:R-:W2:Y:S04]  /*70220*/  LDL.LU R250, [R1+0x368] ;  /* 0x0003680001fa7983 */ /* 0x000ea80000300800 */
[----:B------:R-:W2:Y:S01]  /*70230*/  LDL.LU R251, [R1+0x36c] ;  /* 0x00036c0001fb7983 */ /* 0x000ea20000300800 */
[C---:B-----5:R-:W-:Y:S11]  /*70240*/  HMMA.1688.F32.TF32 R4, R232.reuse, R84, R24 ;  /* 0x00000054e804723c */ /* 0x060ff60000081018 */
[----:B------:R-:W-:Y:S11]  /*70250*/  @!UPT UIADD3 URZ, URZ, URZ, URZ ;  /* 0x0000003f3f3ff290 */ /* 0x000ff6000fffe03f */
[----:B------:R-:W-:Y:S01]  /*70260*/  @!UPT UIADD3 URZ, URZ, URZ, URZ ;  /* 0x0000003f3f3ff290 */ /* 0x000fe2000fffe03f */
[----:B------:R4:W-:Y:S01]  /*70270*/  STL.64 [R1+0x1710], R4 ;  /* 0x0017100401007387 */ /* 0x0009e20000100a00 */
[----:B------:R-:W-:Y:S01]  /*70280*/  IMAD.MOV.U32 R160, RZ, RZ, R6 ;  /* 0x000000ffffa07224 */ /* 0x000fe200078e0006 */
[----:B------:R-:W-:Y:S02]  /*70290*/  MOV R3, R7 ;  /* 0x0000000700037202 */ /* 0x000fe40000000f00 */
[C---:B----4-:R-:W-:Y:S03]  /*702a0*/  HMMA.1688.F32.TF32 R4, R232.reuse, R88, R236 ;  /* 0x00000058e804723c */ /* 0x050fe600000810ec */
[----:B------:R-:W-:Y:S04]  /*702b0*/  STL [R1+0x3ed8], R3 ;  /* 0x003ed80301007387 */ /* 0x000fe80000100800 */
[----:B------:R-:W-:Y:S01]  /*702c0*/  STL [R1+0x3ed4], R160 ;  /* 0x003ed4a001007387 */ /* 0x000fe20000100800 */
[----:B------:R-:W-:Y:S01]  /*702d0*/  HMMA.1688.F32.TF32 R8, R232, R96, R16 ;  /* 0x00000060e808723c */ /* 0x000fe20000081010 */
        /* <DEDUP_REMOVED lines=10> */
[----:B------:R-:W-:Y:S04]  /*70380*/  LDS R236, [R161+0x1c000] ;  /* 0x01c00000a1ec7984 */ /* 0x000fe80000000800 */
[----:B------:R-:W-:Y:S04]  /*70390*/  STL.64 [R1+0x1700], R4 ;  /* 0x0017000401007387 */ /* 0x000fe80000100a00 */
[----:B------:R1:W-:Y:S01]  /*703a0*/  STL.64 [R1+0x1708], R6 ;  /* 0x0017080601007387 */ /* 0x0003e20000100a00 */
[----:B------:R-:W-:-:S02]  /*703b0*/  IMAD.MOV.U32 R30, RZ, RZ, R78 ;  /* 0x000000ffff1e7224 */ /* 0x000fc400078e004e */
[----:B------:R-:W-:Y:S01]  /*703c0*/  IMAD.MOV.U32 R31, RZ, RZ, R79 ;  /* 0x000000ffff1f7224 */ /* 0x000fe200078e004f */
[----:B------:R-:W-:Y:S04]  /*703d0*/  LDS R238, [R161+0x1e000] ;  /* 0x01e00000a1ee7984 */ /* 0x000fe80000000800 */
[----:B------:R-:W-:Y:S01]  /*703e0*/  LDS R237, [R189+0x1c000] ;  /* 0x01c00000bded7984 */ /* 0x000fe20000000800 */
[C---:B-1----:R-:W-:Y:S03]  /*703f0*/  HMMA.1688.F32.TF32 R4, R232.reuse, R92, R20 ;  /* 0x0000005ce804723c */ /* 0x042fe60000081014 */
[----:B------:R-:W1:Y:S11]  /*70400*/  LDS R239, [R189+0x1e000] ;  /* 0x01e00000bdef7984 */ /* 0x000e760000000800 */
[----:B------:R-:W-:Y:S09]  /*70410*/  @!UPT UIADD3 URZ, URZ, URZ, URZ ;  /* 0x0000003f3f3ff290 */ /* 0x000ff2000fffe03f */
[----:B------:R3:W-:Y:S01]  /*70420*/  STL.64 [R1+0x16f0], R4 ;  /* 0x0016f00401007387 */ /* 0x0007e20000100a00 */
[----:B------:R-:W-:Y:S02]  /*70430*/  IMAD.MOV.U32 R3, RZ, RZ, R6 ;  /* 0x000000ffff037224 */ /* 0x000fe400078e0006 */
[----:B------:R-:W-:Y:S02]  /*70440*/  IMAD.MOV.U32 R160, RZ, RZ, R7 ;  /* 0x000000ffffa07224 */ /* 0x000fe400078e0007 */
[C---:B---3--:R-:W-:Y:S03]  /*70450*/  HMMA.1688.F32.TF32 R4, R232.reuse, R100, R12 ;  /* 0x00000064e804723c */ /* 0x048fe6000008100c */
[----:B------:R3:W-:Y:S04]  /*70460*/  STL [R1+0x3ee0], R160 ;  /* 0x003ee0a001007387 */ /* 0x0007e80000100800 */
[----:B------:R4:W-:Y:S04]  /*70470*/  STL [R1+0x3edc], R3 ;  /* 0x003edc0301007387 */ /* 0x0009e80000100800 */
[----:B------:R-:W-:Y:S04]  /*70480*/  STL.64 [R1+0x16e0], R8 ;  /* 0x0016e00801007387 */ /* 0x000fe80000100a00 */
[----:B------:R5:W-:Y:S08]  /*70490*/  STL.64 [R1+0x16e8], R10 ;  /* 0x0016e80a01007387 */ /* 0x000bf00000100a00 */
[----:B------:R1:W-:Y:S01]  /*704a0*/  STL.64 [R1+0x16d0], R4 ;  /* 0x0016d00401007387 */ /* 0x0003e20000100a00 */
[----:B---3--:R-:W-:Y:S01]  /*704b0*/  MOV R160, R6 ;  /* 0x0000000600a07202 */ /* 0x008fe20000000f00 */
[----:B----4-:R-:W-:Y:S01]  /*704c0*/  IMAD.MOV.U32 R3, RZ, RZ, R7 ;  /* 0x000000ffff037224 */ /* 0x010fe200078e0007 */
[C---:B-----5:R-:W-:Y:S08]  /*704d0*/  HMMA.1688.F32.TF32 R8, R232.reuse, R104, R244 ;  /* 0x00000068e808723c */ /* 0x060ff000000810f4 */
[----:B-1----:R-:W-:Y:S01]  /*704e0*/  HMMA.1688.F32.TF32 R4, R232, R108, R240 ;  /* 0x0000006ce804723c */ /* 0x002fe200000810f0 */
[----:B------:R1:W-:Y:S04]  /*704f0*/  STL [R1+0x3ee8], R3 ;  /* 0x003ee80301007387 */ /* 0x0003e80000100800 */
[----:B------:R3:W-:Y:S01]  /*70500*/  STL [R1+0x3ee4], R160 ;  /* 0x003ee4a001007387 */ /* 0x0007e20000100800 */
[----:B------:R-:W-:Y:S01]  /*70510*/  IMAD.MOV.U32 R244, RZ, RZ, R119 ;  /* 0x000000fffff47224 */ /* 0x000fe200078e0077 */
[----:B------:R-:W-:Y:S01]  /*70520*/  MOV R245, R118 ;  /* 0x0000007600f57202 */ /* 0x000fe20000000f00 */
[----:B------:R-:W-:Y:S01]  /*70530*/  IMAD.MOV.U32 R246, RZ, RZ, R123 ;  /* 0x000000fffff67224 */ /* 0x000fe200078e007b */
[----:B------:R-:W-:Y:S01]  /*70540*/  MOV R16, R87 ;  /* 0x0000005700107202 */ /* 0x000fe20000000f00 */
[----:B------:R-:W-:-:S02]  /*70550*/  IMAD.MOV.U32 R247, RZ, RZ, R122 ;  /* 0x000000fffff77224 */ /* 0x000fc400078e007a */
[----:B------:R-:W-:Y:S01]  /*70560*/  IMAD.MOV.U32 R17, RZ, RZ, R86 ;  /* 0x000000ffff117224 */ /* 0x000fe200078e0056 */
[----:B------:R-:W-:Y:S02]  /*70570*/  MOV R19, R90 ;  /* 0x0000005a00137202 */ /* 0x000fe40000000f00 */
[----:B------:R-:W-:Y:S04]  /*70580*/  STL.64 [R1+0x16c0], R8 ;  /* 0x0016c00801007387 */ /* 0x000fe80000100a00 */
[----:B------:R-:W-:Y:S01]  /*70590*/  STL.64 [R1+0x16c8], R10 ;  /* 0x0016c80a01007387 */ /* 0x000fe20000100a00 */
[----:B------:R-:W-:Y:S02]  /*705a0*/  IMAD.MOV.U32 R18, RZ, RZ, R91 ;  /* 0x000000ffff127224 */ /* 0x000fe400078e005b */
[----:B------:R-:W-:Y:S01]  /*705b0*/  IMAD.MOV.U32 R20, RZ, RZ, R111 ;  /* 0x000000ffff147224 */ /* 0x000fe200078e006f */
[----:B------:R-:W-:Y:S01]  /*705c0*/  MOV R22, R115 ;  /* 0x0000007300167202 */ /* 0x000fe20000000f00 */
[----:B------:R2:W-:Y:S01]  /*705d0*/  STL.64 [R1+0x16b0], R4 ;  /* 0x0016b00401007387 */ /* 0x0005e20000100a00 */
[----:B-1----:R-:W-:Y:S01]  /*705e0*/  IMAD.MOV.U32 R3, RZ, RZ, R6 ;  /* 0x000000ffff037224 */ /* 0x002fe200078e0006 */
[----:B---3--:R-:W-:Y:S01]  /*705f0*/  MOV R160, R7 ;  /* 0x0000000700a07202 */ /* 0x008fe20000000f00 */
[----:B------:R-:W-:-:S02]  /*70600*/  IMAD.MOV.U32 R21, RZ, RZ, R110 ;  /* 0x000000ffff157224 */ /* 0x000fc400078e006e */
[----:B------:R-:W-:Y:S01]  /*70610*/  IMAD.MOV.U32 R23, RZ, RZ, R114 ;  /* 0x000000ffff177224 */ /* 0x000fe200078e0072 */
[----:B------:R-:W-:Y:S01]  /*70620*/  MOV R12, R74 ;  /* 0x0000004a000c7202 */ /* 0x000fe20000000f00 */
[----:B------:R-:W-:Y:S04]  /*70630*/  STL [R1+0x3ef0], R160 ;  /* 0x003ef0a001007387 */ /* 0x000fe80000100800 */
[----:B------:R-:W-:Y:S01]  /*70640*/  STL [R1+0x3eec], R3 ;  /* 0x003eec0301007387 */ /* 0x000fe20000100800 */
[----:B------:R-:W-:Y:S01]  /*70650*/  IMAD.MOV.U32 R13, RZ, RZ, R75 ;  /* 0x000000ffff0d7224 */ /* 0x000fe200078e004b */
[----:B------:R-:W-:Y:S01]  /*70660*/  MOV R15, R71 ;  /* 0x00000047000f7202 */ /* 0x000fe20000000f00 */
[----:B------:R-:W-:Y:S01]  /*70670*/  IMAD.MOV.U32 R14, RZ, RZ, R70 ;  /* 0x000000ffff0e7224 */ /* 0x000fe200078e0046 */
[----:B------:R-:W-:Y:S04]  /*70680*/  LDS R240, [R161+0x1c080] ;  /* 0x01c08000a1f07984 */ /* 0x000fe80000000800 */
[----:B------:R-:W-:Y:S04]  /*70690*/  LDS R242, [R161+0x1e080] ;  /* 0x01e08000a1f27984 */ /* 0x000fe80000000800 */
[----:B------:R-:W-:Y:S04]  /*706a0*/  LDS R241, [R189+0x1c080] ;  /* 0x01c08000bdf17984 */ /* 0x000fe80000000800 */
[----:B------:R-:W1:Y:S01]  /*706b0*/  LDS R243, [R189+0x1e080] ;  /* 0x01e08000bdf37984 */ /* 0x000e620000000800 */
[----:B--2---:R-:W-:Y:S07]  /*706c0*/  HMMA.1688.F32.TF32 R4, R232, R112, R248 ;  /* 0x00000070e804723c */ /* 0x004fee00000810f8 */
[----:B------:R-:W-:-:S02]  /*706d0*/  IMAD.MOV.U32 R248, RZ, RZ, R98 ;  /* 0x000000fffff87224 */ /* 0x000fc400078e0062 */
[----:B------:R-:W2:Y:S01]  /*706e0*/  LDL.LU R98, [R1+0x4214] ;  /* 0x0042140001627983 */ /* 0x000ea20000300800 */
[----:B------:R-:W-:Y:S01]  /*706f0*/  IMAD.MOV.U32 R249, RZ, RZ, R99 ;  /* 0x000000fffff97224 */ /* 0x000fe200078e0063 */
[----:B------:R-:W-:Y:S01]  /*70700*/  MOV R250, R94 ;  /* 0x0000005e00fa7202 */ /* 0x000fe20000000f00 */
[----:B------:R-:W-:-:S11]  /*70710*/  IMAD.MOV.U32 R251, RZ, RZ, R95 ;  /* 0x000000fffffb7224 */ /* 0x000fd600078e005f */
[----:B------:R3:W-:Y:S04]  /*70720*/  STL.64 [R1+0x16a0], R4 ;  /* 0x0016a00401007387 */ /* 0x0007e80000100a00 */
[----:B------:R4:W-:Y:S04]  /*70730*/  STL.64 [R1+0x16a8], R6 ;  /* 0x0016a80601007387 */ /* 0x0009e80000100a00 */
[----:B------:R-:W5:Y:S04]  /*70740*/  LDL.LU R99, [R1+0x4210] ;  /* 0x0042100001637983 */ /* 0x000f680000300800 */
        /* <DEDUP_REMOVED lines=22> */
[----:B--2---:R-:W-:Y:S01]  /*708b0*/  IMAD.MOV.U32 R39, RZ, RZ, R98 ;  /* 0x000000ffff277224 */ /* 0x004fe200078e0062 */
[----:B-----5:R-:W-:Y:S01]  /*708c0*/  MOV R38, R99 ;  /* 0x0000006300267202 */ /* 0x020fe20000000f00 */
[----:B---3--:R-:W-:-:S02]  /*708d0*/  IMAD.MOV.U32 R37, RZ, RZ, R94 ;  /* 0x000000ffff257224 */ /* 0x008fc400078e005e */
[----:B----4-:R-:W-:Y:S02]  /*708e0*/  IMAD.MOV.U32 R36, RZ, RZ, R95 ;  /* 0x000000ffff247224 */ /* 0x010fe400078e005f */
[----:B------:R-:W2:Y:S04]  /*708f0*/  LDL.LU R95, [R1+0x41b4] ;  /* 0x0041b400015f7983 */ /* 0x000ea80000300800 */
[----:B------:R-:W3:Y:S04]  /*70900*/  LDL.LU R94, [R1+0x41b0] ;  /* 0x0041b000015e7983 */ /* 0x000ee80000300800 */
[----:B------:R-:W4:Y:S01]  /*70910*/  LDL.LU R99, [R1+0x41ac] ;  /* 0x0041ac0001637983 */ /* 0x000f220000300800 */
[----:B------:R-:W-:Y:S01]  /*70920*/  IMAD.MOV.U32 R42, RZ, RZ, R118 ;  /* 0x000000ffff2a7224 */ /* 0x000fe200078e0076 */
[----:B------:R-:W-:-:S02]  /*70930*/  MOV R41, R123 ;  /* 0x0000007b00297202 */ /* 0x000fc40000000f00 */
[----:B------:R-:W5:Y:S01]  /*70940*/  LDL.LU R98, [R1+0x41a8] ;  /* 0x0041a80001627983 */ /* 0x000f620000300800 */
[----:B------:R-:W-:-:S03]  /*70950*/  IMAD.MOV.U32 R40, RZ, RZ, R122 ;  /* 0x000000ffff287224 */ /* 0x000fc600078e007a */
[----:B------:R-:W2:Y:S01]  /*70960*/  LDL.LU R122, [R1+0x41a4] ;  /* 0x0041a400017a7983 */ /* 0x000ea20000300800 */
[----:B------:R-:W-:-:S03]  /*70970*/  IMAD.MOV.U32 R43, RZ, RZ, R119 ;  /* 0x000000ffff2b7224 */ /* 0x000fc600078e0077 */
[----:B------:R-:W3:Y:S04]  /*70980*/  LDL.LU R123, [R1+0x41a0] ;  /* 0x0041a000017b7983 */ /* 0x000ee80000300800 */
[----:B------:R-:W4:Y:S04]  /*70990*/  LDL.LU R118, [R1+0x419c] ;  /* 0x00419c0001767983 */ /* 0x000f280000300800 */
[----:B------:R-:W5:Y:S01]  /*709a0*/  LDL.LU R119, [R1+0x4198] ;  /* 0x0041980001777983 */ /* 0x000f620000300800 */
[----:B------:R-:W-:Y:S01]  /*709b0*/  MOV R11, R111 ;  /* 0x0000006f000b7202 */ /* 0x000fe20000000f00 */
[----:B------:R-:W-:-:S02]  /*709c0*/  IMAD.MOV.U32 R10, RZ, RZ, R110 ;  /* 0x000000ffff0a7224 */ /* 0x000fc400078e006e */
[----:B------:R-:W-:Y:S01]  /*709d0*/  IMAD.MOV.U32 R9, RZ, RZ, R115 ;  /* 0x000000ffff097224 */ /* 0x000fe200078e0073 */
[----:B------:R-:W-:Y:S02]  /*709e0*/  MOV R8, R114 ;  /* 0x0000007200087202 */ /* 0x000fe40000000f00 */
[----:B------:R-:W5:Y:S04]  /*709f0*/  LDL.LU R114, [R1+0x4194] ;  /* 0x0041940001727983 */ /* 0x000f680000300800 */
[----:B------:R-:W5:Y:S04]  /*70a00*/  LDL.LU R115, [R1+0x4190] ;  /* 0x0041900001737983 */ /* 0x000f680000300800 */
[----:B------:R-:W5:Y:S04]  /*70a10*/  LDL.LU R110, [R1+0x418c] ;  /* 0x00418c00016e7983 */ /* 0x000f680000300800 */
[----:B------:R-:W5:Y:S01]  /*70a20*/  LDL.LU R111, [R1+0x4188] ;  /* 0x00418800016f7983 */ /* 0x000f620000300800 */
[----:B------:R-:W-:-:S02]  /*70a30*/  IMAD.MOV.U32 R49, RZ, RZ, R126 ;  /* 0x000000ffff317224 */ /* 0x000fc400078e007e */
[----:B------:R-:W-:Y:S01]  /*70a40*/  IMAD.MOV.U32 R48, RZ, RZ, R127 ;  /* 0x000000ffff307224 */ /* 0x000fe200078e007f */
[----:B------:R-:W-:Y:S01]  /*70a50*/  MOV R50, R131 ;  /* 0x0000008300327202 */ /* 0x000fe20000000f00 */
        /* <DEDUP_REMOVED lines=12> */
[----:B------:R-:W5:Y:S01]  /*70b20*/  LDL.LU R106, [R1+0x4168] ;  /* 0x00416800016a7983 */ /* 0x000f620000300800 */
[----:B--2---:R-:W-:Y:S01]  /*70b30*/  MOV R55, R122 ;  /* 0x0000007a00377202 */ /* 0x004fe20000000f00 */
[----:B---3--:R-:W-:-:S02]  /*70b40*/  IMAD.MOV.U32 R54, RZ, RZ, R123 ;  /* 0x000000ffff367224 */ /* 0x008fc400078e007b */
[----:B----4-:R-:W-:Y:S01]  /*70b50*/  IMAD.MOV.U32 R53, RZ, RZ, R118 ;  /* 0x000000ffff357224 */ /* 0x010fe200078e0076 */
[----:B-----5:R-:W-:Y:S02]  /*70b60*/  MOV R52, R119 ;  /* 0x0000007700347202 */ /* 0x020fe40000000f00 */
[----:B------:R-:W2:Y:S04]  /*70b70*/  LDL.LU R119, [R1+0x4164] ;  /* 0x0041640001777983 */ /* 0x000ea80000300800 */
[----:B------:R-:W3:Y:S04]  /*70b80*/  LDL.LU R118, [R1+0x4160] ;  /* 0x0041600001767983 */ /* 0x000ee80000300800 */
[----:B------:R-:W4:Y:S04]  /*70b90*/  LDL.LU R123, [R1+0x415c] ;  /* 0x00415c00017b7983 */ /* 0x000f280000300800 */
[----:B------:R-:W5:Y:S01]  /*70ba0*/  LDL.LU R122, [R1+0x4158] ;  /* 0x00415800017a7983 */ /* 0x000f620000300800 */
[----:B------:R-:W-:Y:S01]  /*70bb0*/  IMAD.MOV.U32 R59, RZ, RZ, R114 ;  /* 0x000000ffff3b7224 */ /* 0x000fe200078e0072 */
[----:B------:R-:W-:Y:S01]  /*70bc0*/  MOV R58, R115 ;  /* 0x00000073003a7202 */ /* 0x000fe20000000f00 */
[----:B------:R-:W-:-:S02]  /*70bd0*/  IMAD.MOV.U32 R57, RZ, RZ, R110 ;  /* 0x000000ffff397224 */ /* 0x000fc400078e006e */
[----:B------:R-:W-:Y:S02]  /*70be0*/  IMAD.MOV.U32 R56, RZ, RZ, R111 ;  /* 0x000000ffff387224 */ /* 0x000fe400078e006f */
[----:B------:R-:W5:Y:S04]  /*70bf0*/  LDL.LU R111, [R1+0x4154] ;  /* 0x00415400016f7983 */ /* 0x000f680000300800 */
[----:B------:R-:W5:Y:S04]  /*70c00*/  LDL.LU R110, [R1+0x4150] ;  /* 0x00415000016e7983 */ /* 0x000f680000300800 */
[----:B------:R-:W5:Y:S04]  /*70c10*/  LDL.LU R115, [R1+0x414c] ;  /* 0x00414c0001737983 */ /* 0x000f680000300800 */
[----:B------:R-:W5:Y:S01]  /*70c20*/  LDL.LU R114, [R1+0x4148] ;  /* 0x0041480001727983 */ /* 0x000f620000300800 */
[----:B------:R-:W-:Y:S01]  /*70c30*/  MOV R61, R131 ;  /* 0x00000083003d7202 */ /* 0x000fe20000000f00 */
[----:B------:R-:W-:-:S02]  /*70c40*/  IMAD.MOV.U32 R60, RZ, RZ, R130 ;  /* 0x000000ffff3c7224 */ /* 0x000fc400078e0082 */
[----:B------:R-:W5:Y:S01]  /*70c50*/  LDL.LU R130, [R1+0x4144] ;  /* 0x0041440001827983 */ /* 0x000f620000300800 */
[----:B------:R-:W-:Y:S02]  /*70c60*/  IMAD.MOV.U32 R62, RZ, RZ, R126 ;  /* 0x000000ffff3e7224 */ /* 0x000fe400078e007e */
[----:B------:R-:W-:Y:S01]  /*70c70*/  IMAD.MOV.U32 R63, RZ, RZ, R127 ;  /* 0x000000ffff3f7224 */ /* 0x000fe200078e007f */
[----:B------:R-:W5:Y:S04]  /*70c80*/  LDL.LU R131, [R1+0x4140] ;  /* 0x0041400001837983 */ /* 0x000f680000300800 */
[----:B------:R-:W5:Y:S04]  /*70c90*/  LDL.LU R126, [R1+0x413c] ;  /* 0x00413c00017e7983 */ /* 0x000f680000300800 */
[----:B------:R-:W5:Y:S01]  /*70ca0*/  LDL.LU R127, [R1+0x4138] ;  /* 0x00413800017f7983 */ /* 0x000f620000300800 */
        /* <DEDUP_REMOVED lines=12> */
[----:B--2---:R-:W-:Y:S01]  /*70d70*/  MOV R219, R119 ;  /* 0x0000007700db7202 */ /* 0x004fe20000000f00 */
[----:B---3--:R-:W-:Y:S02]  /*70d80*/  IMAD.MOV.U32 R218, RZ, RZ, R118 ;  /* 0x000000ffffda7224 */ /* 0x008fe400078e0076 */
[----:B----4-:R-:W-:Y:S01]  /*70d90*/  IMAD.MOV.U32 R217, RZ, RZ, R123 ;  /* 0x000000ffffd97224 */ /* 0x010fe200078e007b */
[----:B-----5:R-:W-:Y:S02]  /*70da0*/  MOV R216, R122 ;  /* 0x0000007a00d87202 */ /* 0x020fe40000000f00 */
[----:B------:R-:W2:Y:S04]  /*70db0*/  LDL.LU R122, [R1+0x4134] ;  /* 0x00413400017a7983 */ /* 0x000ea80000300800 */
[----:B------:R-:W2:Y:S04]  /*70dc0*/  LDL.LU R123, [R1+0x4130] ;  /* 0x00413000017b7983 */ /* 0x000ea80000300800 */
[----:B------:R-:W3:Y:S04]  /*70dd0*/  LDL.LU R118, [R1+0x412c] ;  /* 0x00412c0001767983 */ /* 0x000ee80000300800 */
[----:B------:R-:W3:Y:S01]  /*70de0*/  LDL.LU R119, [R1+0x4128] ;  /* 0x0041280001777983 */ /* 0x000ee20000300800 */
[----:B------:R-:W-:Y:S01]  /*70df0*/  IMAD.MOV.U32 R223, RZ, RZ, R111 ;  /* 0x000000ffffdf7224 */ /* 0x000fe200078e006f */
[----:B------:R-:W-:Y:S01]  /*70e00*/  MOV R222, R110 ;  /* 0x0000006e00de7202 */ /* 0x000fe20000000f00 */
[----:B------:R-:W-:-:S02]  /*70e10*/  IMAD.MOV.U32 R221, RZ, RZ, R115 ;  /* 0x000000ffffdd7224 */ /* 0x000fc400078e0073 */
[----:B------:R-:W-:Y:S02]  /*70e20*/  IMAD.MOV.U32 R220, RZ, RZ, R114 ;  /* 0x000000ffffdc7224 */ /* 0x000fe400078e0072 */
        /* <DEDUP_REMOVED lines=48> */
[----:B------:R-:W-:Y:S08]  /*71130*/  HMMA.1688.F32.TF32 R36, R236, R126, R36 ;  /* 0x0000007eec24723c */ /* 0x000ff00000081024 */
[C---:B--2---:R-:W-:Y:S08]  /*71140*/  HMMA.1688.F32.TF32 R136, R232.reuse, R128, R136 ;  /* 0x00000080e888723c */ /* 0x044ff00000081088 */
[C---:B---3--:R-:W-:Y:S08]  /*71150*/  HMMA.1688.F32.TF32 R140, R232.reuse, R124, R140 ;  /* 0x0000007ce88c723c */ /* 0x048ff0000008108c */
[C---:B----4-:R-:W-:Y:S08]  /*71160*/  HMMA.1688.F32.TF32 R228, R232.reuse, R116, R228 ;  /* 0x00000074e8e4723c */ /* 0x050ff000000810e4 */
[----:B-----5:R-:W-:Y:S01]  /*71170*/  HMMA.1688.F32.TF32 R144, R232, R120, R144 ;  /* 0x00000078e890723c */ /* 0x020fe20000081090 */
[----:B------:R-:W-:Y:S04]  /*71180*/  LDS R232, [R161+0x1c100] ;  /* 0x01c10000a1e87984 */ /* 0x000fe80000000800 */
[----:B------:R-:W-:Y:S10]  /*71190*/  LDS R234, [R161+0x1e100] ;  /* 0x01e10000a1ea7984 */ /* 0x000ff40000000800 */
[----:B------:R-:W-:Y:S04]  /*711a0*/  STL.64 [R1+0x1690], R228 ;  /* 0x001690e401007387 */ /* 0x000fe80000100a00 */
[----:B------:R-:W-:Y:S04]  /*711b0*/  LDS R233, [R189+0x1c100] ;  /* 0x01c10000bde97984 */ /* 0x000fe80000000800 */
[----:B------:R-:W2:Y:S04]  /*711c0*/  LDS R235, [R189+0x1e100] ;  /* 0x01e10000bdeb7984 */ /* 0x000ea80000000800 */
[----:B------:R-:W-:Y:S04]  /*711d0*/  STL.64 [R1+0x1680], R144 ;  /* 0x0016809001007387 */ /* 0x000fe80000100a00 */
[----:B------:R-:W-:Y:S04]  /*711e0*/  STL.64 [R1+0x1688], R146 ;  /* 0x0016889201007387 */ /* 0x000fe80000100a00 */
[----:B------:R-:W-:Y:S04]  /*711f0*/  STL.64 [R1+0x1670], R140 ;  /* 0x0016708c01007387 */ /* 0x000fe80000100a00 */
[----:B------:R-:W-:Y:S04]  /*71200*/  STL.64 [R1+0x1678], R142 ;  /* 0x0016788e01007387 */ /* 0x000fe80000100a00 */
[----:B------:R-:W-:Y:S04]  /*71210*/  STL.64 [R1+0x410], R136 ;  /* 0x0004108801007387 */ /* 0x000fe80000100a00 */
[----:B------:R3:W-:Y:S01]  /*71220*/  STL.64 [R1+0x418], R138 ;  /* 0x0004188a01007387 */ /* 0x0007e20000100a00 */
[C---:B------:R-:W-:Y:S08]  /*71230*/  HMMA.1688.F32.TF32 R4, R236.reuse, R74, R4 ;  /* 0x0000004aec04723c */ /* 0x040ff00000081004 */
[C---:B------:R-:W-:Y:S08]  /*71240*/  HMMA.1688.F32.TF32 R132, R236.reuse, R70, R132 ;  /* 0x00000046ec84723c */ /* 0x040ff00000081084 */
[C---:B---3--:R-:W-:Y:S11]  /*71250*/  HMMA.1688.F32.TF32 R136, R236.reuse, R78, R220 ;  /* 0x0000004eec88723c */ /* 0x048ff600000810dc */
[----:B------:R-:W-:Y:S04]  /*71260*/  @!UPT UIADD3 URZ, URZ, URZ, URZ ;  /* 0x0000003f3f3ff290 */ /* 0x000fe8000fffe03f */
[----:B------:R-:W-:Y:S04]  /*71270*/  STL.64 [R1+0x400], R132 ;  /* 0x0004008401007387 */ /* 0x000fe80000100a00 */
[----:B------:R3:W-:Y:S04]  /*71280*/  STL.64 [R1+0x408], R134 ;  /* 0x0004088601007387 */ /* 0x0007e80000100a00 */
[----:B------:R-:W-:Y:S04]  /*71290*/  STL.64 [R1+0x3f0], R4 ;  /* 0x0003f00401007387 */ /* 0x000fe80000100a00 */
[----:B------:R4:W-:Y:S01]  /*712a0*/  STL.64 [R1+0x3f8], R6 ;  /* 0x0003f80601007387 */ /* 0x0009e20000100a00 */
[C---:B---3--:R-:W-:Y:S08]  /*712b0*/  HMMA.1688.F32.TF32 R132, R236.reuse, R82, R216 ;  /* 0x00000052ec84723c */ /* 0x048ff000000810d8 */
[C---:B----4-:R-:W-:Y:S01]  /*712c0*/  HMMA.1688.F32.TF32 R4, R236.reuse, R86, R64 ;  /* 0x00000056ec04723c */ /* 0x050fe20000081040 */
[----:B------:R-:W-:Y:S04]  /*712d0*/  STL.64 [R1+0x3e0], R136 ;  /* 0x0003e08801007387 */ /* 0x000fe80000100a00 */
[----:B------:R-:W-:Y:S03]  /*712e0*/  STL.64 [R1+0x3e8], R138 ;  /* 0x0003e88a01007387 */ /* 0x000fe60000100a00 */
[C---:B------:R-:W-:Y:S07]  /*712f0*/  HMMA.1688.F32.TF32 R64, R236.reuse, R90, R60 ;  /* 0x0000005aec40723c */ /* 0x040fee000008103c */
[----:B------:R-:W-:Y:S01]  /*71300*/  STL.64 [R1+0x3d0], R132 ;  /* 0x0003d08401007387 */ /* 0x000fe20000100a00 */
[C---:B------:R-:W-:Y:S03]  /*71310*/  HMMA.1688.F32.TF32 R60, R236.reuse, R94, R56 ;  /* 0x0000005eec3c723c */ /* 0x040fe60000081038 */
[----:B------:R-:W-:Y:S04]  /*71320*/  STL.64 [R1+0x3d8], R134 ;  /* 0x0003d88601007387 */ /* 0x000fe80000100a00 */
[----:B------:R-:W-:Y:S04]  /*71330*/  STL.64 [R1+0x3c0], R4 ;  /* 0x0003c00401007387 */ /* 0x000fe80000100a00 */
[----:B------:R3:W-:Y:S02]  /*71340*/  STL.64 [R1+0x3c8], R6 ;  /* 0x0003c80601007387 */ /* 0x0007e40000100a00 */
[C---:B---3--:R-:W-:Y:S02]  /*71350*/  HMMA.1688.F32.TF32 R4, R236.reuse, R98, R52 ;  /* 0x00000062ec04723c */ /* 0x048fe40000081034 */
        /* <DEDUP_REMOVED lines=19> */
[----:B------:R-:W-:Y:S04]  /*71490*/  STL.64 [R1+0x358], R50 ;  /* 0x0003583201007387 */ /* 0x000fe80000100a00 */
[----:B------:R-:W-:Y:S04]  /*714a0*/  STL.64 [R1+0x340], R8 ;  /* 0x0003400801007387 */ /* 0x000fe80000100a00 */
[----:B------:R3:W-:Y:S09]  /*714b0*/  STL.64 [R1+0x348], R10 ;  /* 0x0003480a01007387 */ /* 0x0007f20000100a00 */
[----:B------:R-:W-:Y:S01]  /*714c0*/  STL.64 [R1+0x330], R4 ;  /* 0x0003300401007387 */ /* 0x000fe20000100a00 */
[----:B---3--:R-:W-:Y:S03]  /*714d0*/  HMMA.1688.F32.TF32 R8, R236, R130, R32 ;  /* 0x00000082ec08723c */ /* 0x008fe60000081020 */
[----:B------:R3:W-:Y:S05]  /*714e0*/  STL.64 [R1+0x338], R6 ;  /* 0x0003380601007387 */ /* 0x0007ea0000100a00 */
[C---:B-1----:R-:W-:Y:S08]  /*714f0*/  HMMA.1688.F32.TF32 R24, R240.reuse, R74, R24 ;  /* 0x0000004af018723c */ /* 0x042ff00000081018 */
[----:B------:R-:W-:Y:S01]  /*71500*/  HMMA.1688.F32.TF32 R12, R240, R86, R12 ;  /* 0x00000056f00c723c */ /* 0x000fe2000008100c */
[----:B------:R-:W-:Y:S01]  /*71510*/  IMAD.MOV.U32 R160, RZ, RZ, R230 ;  /* 0x000000ffffa07224 */ /* 0x000fe200078e00e6 */
[----:B------:R-:W-:Y:S01]  /*71520*/  LDS R236, [R161+0x1c180] ;  /* 0x01c18000a1ec7984 */ /* 0x000fe20000000800 */
[----:B------:R-:W-:-:S03]  /*71530*/  IMAD.MOV.U32 R3, RZ, RZ, R231 ;  /* 0x000000ffff037224 */ /* 0x000fc600078e00e7 */
[----:B------:R-:W-:Y:S02]  /*71540*/  LDS R238, [R161+0x1e180] ;  /* 0x01e18000a1ee7984 */ /* 0x000fe40000000800 */
[C---:B---3--:R-:W-:Y:S02]  /*71550*/  HMMA.1688.F32.TF32 R4, R240.reuse, R70, R28 ;  /* 0x00000046f004723c */ /* 0x048fe4000008101c */
[----:B------:R-:W-:Y:S04]  /*71560*/  STL.64 [R1+0x320], R36 ;  /* 0x0003202401007387 */ /* 0x000fe80000100a00 */
[----:B------:R-:W-:Y:S04]  /*71570*/  STL.64 [R1+0x328], R38 ;  /* 0x0003282601007387 */ /* 0x000fe80000100a00 */
[----:B------:R-:W-:Y:S04]  /*71580*/  STL.64 [R1+0x310], R8 ;  /* 0x0003100801007387 */ /* 0x000fe80000100a00 */
[----:B------:R1:W-:Y:S04]  /*71590*/  STL.64 [R1+0x318], R10 ;  /* 0x0003180a01007387 */ /* 0x0003e80000100a00 */
[----:B------:R-:W-:Y:S04]  /*715a0*/  LDS R237, [R189+0x1c180] ;  /* 0x01c18000bded7984 */ /* 0x000fe80000000800 */
[----:B------:R-:W3:Y:S01]  /*715b0*/  LDS R239, [R189+0x1e180] ;  /* 0x01e18000bdef7984 */ /* 0x000ee20000000800 */
[C---:B-1----:R-:W-:Y:S03]  /*715c0*/  HMMA.1688.F32.TF32 R8, R240.reuse, R78, R20 ;  /* 0x0000004ef008723c */ /* 0x042fe60000081014 */
[----:B------:R-:W-:Y:S04]  /*715d0*/  STL.64 [R1+0x300], R4 ;  /* 0x0003000401007387 */ /* 0x000fe80000100a00 */
[----:B------:R1:W-:Y:S02]  /*715e0*/  STL.64 [R1+0x308], R6 ;  /* 0x0003080601007387 */ /* 0x0003e40000100a00 */
[C---:B-1----:R-:W-:Y:S02]  /*715f0*/  HMMA.1688.F32.TF32 R4, R240.reuse, R82, R16 ;  /* 0x00000052f004723c */ /* 0x042fe40000081010 */
[----:B------:R-:W-:Y:S04]  /*71600*/  STL.64 [R1+0x2f0], R24 ;  /* 0x0002f01801007387 */ /* 0x000fe80000100a00 */
[----:B------:R-:W-:Y:S08]  /*71610*/  STL.64 [R1+0x2f8], R26 ;  /* 0x0002f81a01007387 */ /* 0x000ff00000100a00 */
[----:B------:R-:W-:Y:S04]  /*71620*/  STL.64 [R1+0x2e0], R8 ;  /* 0x0002e00801007387 */ /* 0x000fe80000100a00 */
[----:B------:R1:W-:Y:S05]  /*71630*/  STL.64 [R1+0x2e8], R10 ;  /* 0x0002e80a01007387 */ /* 0x0003ea0000100a00 */
[----:B------:R-:W-:Y:S01]  /*71640*/  STL.64 [R1+0x2d0], R4 ;  /* 0x0002d00401007387 */ /* 0x000fe20000100a00 */
[C---:B-1----:R-:W-:Y:S03]  /*71650*/  HMMA.1688.F32.TF32 R8, R240.reuse, R90, R244 ;  /* 0x0000005af008723c */ /* 0x042fe600000810f4 */
[----:B------:R1:W-:Y:S05]  /*71660*/  STL.64 [R1+0x2d8], R6 ;  /* 0x0002d80601007387 */ /* 0x0003ea0000100a00 */
[----:B-1----:R-:W-:Y:S01]  /*71670*/  HMMA.1688.F32.TF32 R4, R240, R94, R248 ;  /* 0x0000005ef004723c */ /* 0x002fe200000810f8 */
[----:B------:R1:W-:Y:S04]  /*71680*/  STL.64 [R1+0x2c0], R12 ;  /* 0x0002c00c01007387 */ /* 0x0003e80000100a00 */
[----:B------:R4:W-:Y:S10]  /*71690*/  STL.64 [R1+0x2c8], R14 ;  /* 0x0002c80e01007387 */ /* 0x0009f40000100a00 */
[----:B------:R5:W-:Y:S04]  /*716a0*/  STL.64 [R1+0x2b0], R8 ;  /* 0x0002b00801007387 */ /* 0x000be80000100a00 */
[----:B------:R1:W-:Y:S04]  /*716b0*/  STL.64 [R1+0x2b8], R10 ;  /* 0x0002b80a01007387 */ /* 0x0003e80000100a00 */
[----:B------:R1:W-:Y:S04]  /*716c0*/  STL.64 [R1+0x2a0], R4 ;  /* 0x0002a00401007387 */ /* 0x0003e80000100a00 */
[----:B------:R-:W2:Y:S04]  /*716d0*/  LDL.LU R244, [R1+0xc70] ;  /* 0x000c700001f47983 */ /* 0x000ea80000300800 */
[----:B------:R-:W2:Y:S04]  /*716e0*/  LDL.LU R245, [R1+0xc74] ;  /* 0x000c740001f57983 */ /* 0x000ea80000300800 */
[----:B------:R-:W2:Y:S04]  /*716f0*/  LDL.LU R246, [R1+0xc78] ;  /* 0x000c780001f67983 */ /* 0x000ea80000300800 */
[----:B------:R-:W2:Y:S04]  /*71700*/  LDL.LU R247, [R1+0xc7c] ;  /* 0x000c7c0001f77983 */ /* 0x000ea80000300800 */
        /* <DEDUP_REMOVED lines=91> */
[C---:B---3--:R-:W-:Y:S08]  /*71cc0*/  HMMA.1688.F32.TF32 R64, R240.reuse, R114, R64 ;  /* 0x00000072f040723c */ /* 0x048ff00000081040 */
[C---:B----4-:R-:W-:Y:S08]  /*71cd0*/  HMMA.1688.F32.TF32 R136, R240.reuse, R102, R4 ;  /* 0x00000066f088723c */ /* 0x050ff00000081004 */
        /* <DEDUP_REMOVED lines=12> */
[----:B------:R-:W-:Y:S01]  /*71da0*/  STL.64 [R1+0x840], R132 ;  /* 0x0008408401007387 */ /* 0x000fe20000100a00 */
[C---:B------:R-:W-:Y:S03]  /*71db0*/  HMMA.1688.F32.TF32 R60, R240.reuse, R122, R56 ;  /* 0x0000007af03c723c */ /* 0x040fe60000081038 */
[----:B------:R-:W-:Y:S04]  /*71dc0*/  STL.64 [R1+0x848], R134 ;  /* 0x0008488601007387 */ /* 0x000fe80000100a00 */
[----:B------:R-:W-:Y:S01]  /*71dd0*/  STL.64 [R1+0x830], R64 ;  /* 0x0008304001007387 */ /* 0x000fe20000100a00 */
[C---:B------:R-:W-:Y:S03]  /*71de0*/  HMMA.1688.F32.TF32 R56, R240.reuse, R126, R52 ;  /* 0x0000007ef038723c */ /* 0x040fe60000081034 */
        /* <DEDUP_REMOVED lines=21> */
[----:B------:R-:W-:Y:S01]  /*71f40*/  STL.64 [R1+0x7d8], R50 ;  /* 0x0007d83201007387 */ /* 0x000fe20000100a00 */
[C---:B------:R-:W-:Y:S07]  /*71f50*/  HMMA.1688.F32.TF32 R8, R232.reuse, R86, R40 ;  /* 0x00000056e808723c */ /* 0x040fee0000081028 */
[----:B------:R-:W-:Y:S04]  /*71f60*/  STL.64 [R1+0x7b0], R4 ;  /* 0x0007b00401007387 */ /* 0x000fe80000100a00 */
[----:B------:R1:W-:Y:S02]  /*71f70*/  STL.64 [R1+0x7b8], R6 ;  /* 0x0007b80601007387 */ /* 0x0003e40000100a00 */
[C---:B-1----:R-:W-:Y:S11]  /*71f80*/  HMMA.1688.F32.TF32 R4, R232.reuse, R82, R44 ;  /* 0x00000052e804723c */ /* 0x042ff6000008102c */
[----:B------:R-:W-:Y:S11]  /*71f90*/  @!UPT UIADD3 URZ, URZ, URZ, URZ ;  /* 0x0000003f3f3ff290 */ /* 0x000ff6000fffe03f */
[----:B------:R-:W-:Y:S01]  /*71fa0*/  @!UPT UIADD3 URZ, URZ, URZ, URZ ;  /* 0x0000003f3f3ff290 */ /* 0x000fe2000fffe03f */
        /* <DEDUP_REMOVED lines=17> */
[----:B------:R1:W-:Y:S02]  /*720c0*/  STL.64 [R1+0x738], R6 ;  /* 0x0007380601007387 */ /* 0x0003e40000100a00 */
[C---:B-1----:R-:W-:Y:S03]  /*720d0*/  HMMA.1688.F32.TF32 R4, R232.reuse, R110, R16 ;  /* 0x0000006ee804723c */ /* 0x042fe60000081010 */
[----:B------:R-:W-:Y:S04]  /*720e0*/  STL.64 [R1+0x720], R8 ;  /* 0x0007200801007387 */ /* 0x000fe80000100a00 */
[----:B------:R1:W-:Y:S02]  /*720f0*/  STL.64 [R1+0x728], R10 ;  /* 0x0007280a01007387 */ /* 0x0003e40000100a00 */
[C---:B-1----:R-:W-:Y:S11]  /*72100*/  HMMA.1688.F32.TF32 R8, R232.reuse, R118, R244 ;  /* 0x00000076e808723c */ /* 0x042ff600000810f4 */
[----:B------:R-:W-:Y:S03]  /*72110*/  @!UPT UIADD3 URZ, URZ, URZ, URZ ;  /* 0x0000003f3f3ff290 */ /* 0x000fe6000fffe03f */
[----:B------:R-:W-:Y:S04]  /*72120*/  STL.64 [R1+0x710], R4 ;  /* 0x0007100401007387 */ /* 0x000fe80000100a00 */
[----:B------:R-:W-:Y:S04]  /*72130*/  STL.64 [R1+0x718], R6 ;  /* 0x0007180601007387 */ /* 0x000fe80000100a00 */
        /* <DEDUP_REMOVED lines=118> */
[----:B---3--:R-:W-:Y:S08]  /*728a0*/  HMMA.1688.F32.TF32 R132, R236, R78, R132 ;  /* 0x0000004eec84723c */ /* 0x008ff00000081084 */
[C---:B----4-:R-:W-:Y:S08]  /*728b0*/  HMMA.1688.F32.TF32 R144, R232.reuse, R130, R144 ;  /* 0x00000082e890723c */ /* 0x050ff00000081090 */
[----:B-----5:R-:W-:Y:S01]  /*728c0*/  HMMA.1688.F32.TF32 R228, R232, R126, R228 ;  /* 0x0000007ee8e4723c */ /* 0x020fe200000810e4 */
[----:B------:R-:W-:Y:S04]  /*728d0*/  LDS R232, [R161+0x1c280] ;  /* 0x01c28000a1e87984 */ /* 0x000fe80000000800 */
[----:B------:R-:W-:Y:S03]  /*728e0*/  LDS R234, [R161+0x1e280] ;  /* 0x01e28000a1ea7984 */ /* 0x000fe60000000800 */
[----:B------:R-:W-:Y:S01]  /*728f0*/  HMMA.1688.F32.TF32 R24, R240, R82, R24 ;  /* 0x00000052f018723c */ /* 0x000fe20000081018 */
[----:B------:R-:W-:Y:S04]  /*72900*/  LDS R233, [R189+0x1c280] ;  /* 0x01c28000bde97984 */ /* 0x000fe80000000800 */
[----:B------:R-:W1:Y:S03]  /*72910*/  LDS R235, [R189+0x1e280] ;  /* 0x01e28000bdeb7984 */ /* 0x000e660000000800 */
[C---:B------:R-:W-:Y:S08]  /*72920*/  HMMA.1688.F32.TF32 R136, R236.reuse, R74, R136 ;  /* 0x0000004aec88723c */ /* 0x040ff00000081088 */
[C---:B------:R-:W-:Y:S01]  /*72930*/  HMMA.1688.F32.TF32 R140, R236.reuse, R70, R140 ;  /* 0x00000046ec8c723c */ /* 0x040fe2000008108c */
[----:B------:R-:W-:Y:S04]  /*72940*/  STL.64 [R1+0x6a0], R228 ;  /* 0x0006a0e401007387 */ /* 0x000fe80000100a00 */
[----:B------:R-:W-:Y:S04]  /*72950*/  STL.64 [R1+0x6a8], R230 ;  /* 0x0006a8e601007387 */ /* 0x000fe80000100a00 */
[----:B------:R-:W-:Y:S04]  /*72960*/  STL.64 [R1+0x260], R144 ;  /* 0x0002609001007387 */ /* 0x000fe80000100a00 */
[----:B------:R-:W-:Y:S10]  /*72970*/  STL.64 [R1+0x268], R146 ;  /* 0x0002689201007387 */ /* 0x000ff40000100a00 */
        /* <DEDUP_REMOVED lines=37> */
[----:B--2---:R-:W-:Y:S02]  /*72bd0*/  HMMA.1688.F32.TF32 R4, R236, R130, R40 ;  /* 0x00000082ec04723c */ /* 0x004fe40000081028 */
[----:B------:R-:W-:Y:S04]  /*72be0*/  STL.64 [R1+0x180], R48 ;  /* 0x0001803001007387 */ /* 0x000fe80000100a00 */
[----:B------:R-:W-:Y:S02]  /*72bf0*/  STL.64 [R1+0x188], R50 ;  /* 0x0001883201007387 */ /* 0x000fe40000100a00 */
[C---:B------:R-:W-:Y:S02]  /*72c00*/  HMMA.1688.F32.TF32 R36, R240.reuse, R70, R36 ;  /* 0x00000046f024723c */ /* 0x040fe40000081024 */
[----:B------:R-:W-:Y:S04]  /*72c10*/  STL.64 [R1+0x170], R8 ;  /* 0x0001700801007387 */ /* 0x000fe80000100a00 */
[----:B------:R2:W-:Y:S02]  /*72c20*/  STL.64 [R1+0x178], R10 ;  /* 0x0001780a01007387 */ /* 0x0005e40000100a00 */
[C---:B------:R-:W-:Y:S02]  /*72c30*/  HMMA.1688.F32.TF32 R12, R240.reuse, R94, R12 ;  /* 0x0000005ef00c723c */ /* 0x040fe4000008100c */
[----:B------:R-:W-:Y:S04]  /*72c40*/  LDS R236, [R161+0x1c380] ;  /* 0x01c38000a1ec7984 */ /* 0x000fe80000000800 */
[----:B------:R-:W-:Y:S02]  /*72c50*/  LDS R238, [R161+0x1e380] ;  /* 0x01e38000a1ee7984 */ /* 0x000fe40000000800 */
[C---:B--2---:R-:W-:Y:S02]  /*72c60*/  HMMA.1688.F32.TF32 R8, R240.reuse, R74, R32 ;  /* 0x0000004af008723c */ /* 0x044fe40000081020 */
        /* <DEDUP_REMOVED lines=8> */
[----:B------:R2:W-:Y:S08]  /*72cf0*/  STL.64 [R1+0x138], R10 ;  /* 0x0001380a01007387 */ /* 0x0005f00000100a00 */
[----:B------:R-:W-:Y:S01]  /*72d00*/  STL.64 [R1+0x120], R4 ;  /* 0x0001200401007387 */ /* 0x000fe20000100a00 */
[C---:B--2---:R-:W-:Y:S03]  /*72d10*/  HMMA.1688.F32.TF32 R8, R240.reuse, R86, R20 ;  /* 0x00000056f008723c */ /* 0x044fe60000081014 */
[----:B------:R2:W-:Y:S05]  /*72d20*/  STL.64 [R1+0x128], R6 ;  /* 0x0001280601007387 */ /* 0x0005ea0000100a00 */
[C---:B--2---:R-:W-:Y:S01]  /*72d30*/  HMMA.1688.F32.TF32 R4, R240.reuse, R90, R16 ;  /* 0x0000005af004723c */ /* 0x044fe20000081010 */
[----:B------:R-:W-:Y:S04]  /*72d40*/  STL.64 [R1+0x110], R24 ;  /* 0x0001101801007387 */ /* 0x000fe80000100a00 */
[----:B------:R-:W-:Y:S10]  /*72d50*/  STL.64 [R1+0x118], R26 ;  /* 0x0001181a01007387 */ /* 0x000ff40000100a00 */
[----:B------:R-:W-:Y:S04]  /*72d60*/  STL.64 [R1+0x100], R8 ;  /* 0x0001000801007387 */ /* 0x000fe80000100a00 */
[----:B------:R2:W-:Y:S04]  /*72d70*/  STL.64 [R1+0x108], R10 ;  /* 0x0001080a01007387 */ /* 0x0005e80000100a00 */
[----:B------:R-:W-:Y:S01]  /*72d80*/  STL.64 [R1+0xf0], R4 ;  /* 0x0000f00401007387 */ /* 0x000fe20000100a00 */
[C---:B--2---:R-:W-:Y:S03]  /*72d90*/  HMMA.1688.F32.TF32 R8, R240.reuse, R98, R244 ;  /* 0x00000062f008723c */ /* 0x044fe600000810f4 */
[----:B------:R2:W-:Y:S05]  /*72da0*/  STL.64 [R1+0xf8], R6 ;  /* 0x0000f80601007387 */ /* 0x0005ea0000100a00 */
[C---:B--2---:R-:W-:Y:S01]  /*72db0*/  HMMA.1688.F32.TF32 R4, R240.reuse, R102, R248 ;  /* 0x00000066f004723c */ /* 0x044fe200000810f8 */
[----:B------:R2:W-:Y:S04]  /*72dc0*/  STL.64 [R1+0xe0], R12 ;  /* 0x0000e00c01007387 */ /* 0x0005e80000100a00 */
[----:B------:R4:W-:Y:S04]  /*72dd0*/  STL.64 [R1+0xe8], R14 ;  /* 0x0000e80e01007387 */ /* 0x0009e80000100a00 */
[----:B------:R-:W5:Y:S06]  /*72de0*/  LDL.LU R244, [R1+0xdd0] ;  /* 0x000dd00001f47983 */ /* 0x000f6c0000300800 */
[----:B------:R-:W-:Y:S04]  /*72df0*/  STL.64 [R1+0xd0], R8 ;  /* 0x0000d00801007387 */ /* 0x000fe80000100a00 */
[----:B------:R-:W-:Y:S04]  /*72e00*/  STL.64 [R1+0xd8], R10 ;  /* 0x0000d80a01007387 */ /* 0x000fe80000100a00 */
[----:B------:R1:W-:Y:S04]  /*72e10*/  STL.64 [R1+0x160], R4 ;  /* 0x0001600401007387 */ /* 0x0003e80000100a00 */
[----:B------:R1:W-:Y:S04]  /*72e20*/  STL.64 [R1+0x168], R6 ;  /* 0x0001680601007387 */ /* 0x0003e80000100a00 */
[----:B------:R-:W5:Y:S04]  /*72e30*/  LDL.LU R245, [R1+0xdd4] ;  /* 0x000dd40001f57983 */ /* 0x000f680000300800 */
[----:B------:R-:W5:Y:S04]  /*72e40*/  LDL.LU R246, [R1+0xdd8] ;  /* 0x000dd80001f67983 */ /* 0x000f680000300800 */
[----:B------:R-:W5:Y:S04]  /*72e50*/  LDL.LU R247, [R1+0xddc] ;  /* 0x000ddc0001f77983 */ /* 0x000f680000300800 */
[----:B--2---:R-:W2:Y:S04]  /*72e60*/  LDL.LU R12, [R1+0xdf0] ;  /* 0x000df000010c7983 */ /* 0x004ea80000300800 */
[----:B------:R-:W2:Y:S04]  /*72e70*/  LDL.LU R13, [R1+0xdf4] ;  /* 0x000df400010d7983 */ /* 0x000ea80000300800 */
[----:B----4-:R-:W2:Y:S04]  /*72e80*/  LDL.LU R14, [R1+0xdf8] ;  /* 0x000df800010e7983 */ /* 0x010ea80000300800 */
[----:B------:R-:W2:Y:S04]  /*72e90*/  LDL.LU R15, [R1+0xdfc] ;  /* 0x000dfc00010f7983 */ /* 0x000ea80000300800 */
        /* <DEDUP_REMOVED lines=88> */
[C---:B-----5:R-:W-:Y:S08]  /*73420*/  HMMA.1688.F32.TF32 R140, R240.reuse, R106, R132 ;  /* 0x0000006af08c723c */ /* 0x060ff00000081084 */
[C---:B------:R-:W-:Y:S11]  /*73430*/  HMMA.1688.F32.TF32 R132, R240.reuse, R114, R220 ;  /* 0x00000072f084723c */ /* 0x040ff600000810dc */
        /* <DEDUP_REMOVED lines=30> */
[C---:B-1----:R-:W-:Y:S11]  /*73620*/  HMMA.1688.F32.TF32 R4, R232.reuse, R82, R48 ;  /* 0x00000052e804723c */ /* 0x042ff60000081030 */
[----:B------:R-:W-:Y:S11]  /*73630*/  @!UPT UIADD3 URZ, URZ, URZ, URZ ;  /* 0x0000003f3f3ff290 */ /* 0x000ff6000fffe03f */
[----:B------:R-:W-:Y:S01]  /*73640*/  @!UPT UIADD3 URZ, URZ, URZ, URZ ;  /* 0x0000003f3f3ff290 */ /* 0x000fe2000fffe03f */
        /* <DEDUP_REMOVED lines=31> */
[----:B------:R1:W-:Y:S04]  /*73840*/  STL.64 [R1+0x1530], R12 ;  /* 0x0015300c01007387 */ /* 0x0003e80000100a00 */
[----:B------:R3:W-:Y:S04]  /*73850*/  STL.64 [R1+0x1538], R14 ;  /* 0x0015380e01007387 */ /* 0x0007e80000100a00 */
[----:B------:R-:W4:Y:S06]  /*73860*/  LDL.LU R244, [R1+0xa30] ;  /* 0x000a300001f47983 */ /* 0x000f2c0000300800 */
[----:B------:R5:W-:Y:S04]  /*73870*/  STL.64 [R1+0x1520], R8 ;  /* 0x0015200801007387 */ /* 0x000be80000100a00 */
[----:B------:R1:W-:Y:S04]  /*73880*/  STL.64 [R1+0x1528], R10 ;  /* 0x0015280a01007387 */ /* 0x0003e80000100a00 */
[----:B------:R-:W-:Y:S04]  /*73890*/  LDS R232, [R161+0x1c400] ;  /* 0x01c40000a1e87984 */ /* 0x000fe80000000800 */
[----:B------:R1:W-:Y:S04]  /*738a0*/  STL.64 [R1+0x1110], R4 ;  /* 0x0011100401007387 */ /* 0x0003e80000100a00 */
[----:B------:R1:W-:Y:S04]  /*738b0*/  STL.64 [R1+0x1118], R6 ;  /* 0x0011180601007387 */ /* 0x0003e80000100a00 */
[----:B------:R-:W4:Y:S04]  /*738c0*/  LDL.LU R245, [R1+0xa34] ;  /* 0x000a340001f57983 */ /* 0x000f280000300800 */
[----:B------:R-:W4:Y:S04]  /*738d0*/  LDL.LU R246, [R1+0xa38] ;  /* 0x000a380001f67983 */ /* 0x000f280000300800 */
[----:B------:R-:W4:Y:S04]  /*738e0*/  LDL.LU R247, [R1+0xa3c] ;  /* 0x000a3c0001f77983 */ /* 0x000f280000300800 */
        /* <DEDUP_REMOVED lines=104> */
[----:B--2---:R-:W-:Y:S03]  /*73f70*/  HMMA.1688.F32.TF32 R44, R236, R70, R44 ;  /* 0x00000046ec2c723c */ /* 0x004fe6000008102c */
[----:B------:R-:W-:Y:S04]  /*73f80*/  LDS R234, [R161+0x1e400] ;  /* 0x01e40000a1ea7984 */ /* 0x000fe80000000800 */
        /* <DEDUP_REMOVED lines=59> */
[C---:B-1----:R-:W-:Y:S08]  /*74340*/  HMMA.1688.F32.TF32 R52, R240.reuse, R126, R48 ;  /* 0x0000007ef034723c */ /* 0x042ff00000081030 */
[----:B------:R-:W-:Y:S08]  /*74350*/  HMMA.1688.F32.TF32 R48, R240, R130, R8 ;  /* 0x00000082f030723c */ /* 0x000ff00000081008 */
        /* <DEDUP_REMOVED lines=116> */
[----:B--2---:R-:W-:Y:S08]  /*74aa0*/  HMMA.1688.F32.TF32 R8, R232, R78, R8 ;  /* 0x0000004ee808723c */ /* 0x004ff00000081008 */
[C---:B---3--:R-:W-:Y:S08]  /*74ab0*/  HMMA.1688.F32.TF32 R148, R236.reuse, R126, R148 ;  /* 0x0000007eec94723c */ /* 0x048ff00000081094 */
[C---:B----4-:R-:W-:Y:S08]  /*74ac0*/  HMMA.1688.F32.TF32 R56, R236.reuse, R118, R56 ;  /* 0x00000076ec38723c */ /* 0x050ff00000081038 */
[C---:B-----5:R-:W-:Y:S08]  /*74ad0*/  HMMA.1688.F32.TF32 R60, R236.reuse, R114, R60 ;  /* 0x00000072ec3c723c */ /* 0x060ff0000008103c */
[----:B------:R-:W-:Y:S11]  /*74ae0*/  HMMA.1688.F32.TF32 R52, R236, R122, R52 ;  /* 0x0000007aec34723c */ /* 0x000ff60000081034 */
[----:B------:R-:W-:Y:S04]  /*74af0*/  @!UPT UIADD3 URZ, URZ, URZ, URZ ;  /* 0x0000003f3f3ff290 */ /* 0x000fe8000fffe03f */
[----:B------:R-:W-:Y:S01]  /*74b00*/  STL.64 [R1+0x14f0], R60 ;  /* 0x0014f03c01007387 */ /* 0x000fe20000100a00 */
[C---:B------:R-:W-:Y:S03]  /*74b10*/  HMMA.1688.F32.TF32 R152, R232.reuse, R70, R152 ;  /* 0x00000046e898723c */ /* 0x040fe60000081098 */
[----:B------:R1:W-:Y:S04]  /*74b20*/  STL.64 [R1+0x14f8], R62 ;  /* 0x0014f83e01007387 */ /* 0x0003e80000100a00 */
[----:B-1----:R-:W2:Y:S01]  /*74b30*/  LDL.LU.64 R62, [R1+0x4030] ;  /* 0x00403000013e7983 */ /* 0x002ea20000300a00 */
[C---:B------:R-:W-:Y:S03]  /*74b40*/  HMMA.1688.F32.TF32 R48, R232.reuse, R74, R48 ;  /* 0x0000004ae830723c */ /* 0x040fe60000081030 */
        /* <DEDUP_REMOVED lines=13> */
[----:B------:R-:W-:Y:S04]  /*74c20*/  STL.64 [R1+0x14b0], R152 ;  /* 0x0014b09801007387 */ /* 0x000fe80000100a00 */
[----:B------:R-:W-:Y:S04]  /*74c30*/  STL.64 [R1+0x14b8], R154 ;  /* 0x0014b89a01007387 */ /* 0x000fe80000100a00 */
        /* <DEDUP_REMOVED lines=19> */
[----:B------:R-:W-:Y:S01]  /*74d70*/  STL.64 [R1+0x1440], R28 ;  /* 0x0014401c01007387 */ /* 0x000fe20000100a00 */
[C---:B------:R-:W-:Y:S03]  /*74d80*/  HMMA.1688.F32.TF32 R20, R232.reuse, R106, R20 ;  /* 0x0000006ae814723c */ /* 0x040fe60000081014 */
[----:B------:R-:W-:Y:S09]  /*74d90*/  STL.64 [R1+0x1448], R30 ;  /* 0x0014481e01007387 */ /* 0x000ff20000100a00 */
[----:B------:R-:W-:Y:S04]  /*74da0*/  STL.64 [R1+0x1430], R8 ;  /* 0x0014300801007387 */ /* 0x000fe80000100a00 */
[----:B------:R1:W-:Y:S02]  /*74db0*/  STL.64 [R1+0x1438], R10 ;  /* 0x0014380a01007387 */ /* 0x0003e40000100a00 */
[C---:B-1----:R-:W-:Y:S05]  /*74dc0*/  HMMA.1688.F32.TF32 R8, R232.reuse, R110, R16 ;  /* 0x0000006ee808723c */ /* 0x042fea0000081010 */
[----:B------:R-:W-:Y:S04]  /*74dd0*/  STL.64 [R1+0x1420], R20 ;  /* 0x0014201401007387 */ /* 0x000fe80000100a00 */
[----:B------:R-:W-:Y:S01]  /*74de0*/  STL.64 [R1+0x1428], R22 ;  /* 0x0014281601007387 */ /* 0x000fe20000100a00 */
[C---:B------:R-:W-:Y:S08]  /*74df0*/  HMMA.1688.F32.TF32 R12, R232.reuse, R114, R12 ;  /* 0x00000072e80c723c */ /* 0x040ff0000008100c */
[C---:B------:R-:W-:Y:S05]  /*74e00*/  HMMA.1688.F32.TF32 R16, R232.reuse, R118, R244 ;  /* 0x00000076e810723c */ /* 0x040fea00000810f4 */
[----:B------:R-:W-:Y:S04]  /*74e10*/  STL.64 [R1+0x1410], R8 ;  /* 0x0014100801007387 */ /* 0x000fe80000100a00 */
[----:B------:R1:W-:Y:S02]  /*74e20*/  STL.64 [R1+0x1418], R10 ;  /* 0x0014180a01007387 */ /* 0x0003e40000100a00 */
[----:B-1----:R-:W-:Y:S04]  /*74e30*/  HMMA.1688.F32.TF32 R8, R232, R122, R248 ;  /* 0x0000007ae808723c */ /* 0x002fe800000810f8 */
[----:B------:R1:W-:Y:S04]  /*74e40*/  STL.64 [R1+0x1400], R12 ;  /* 0x0014000c01007387 */ /* 0x0003e80000100a00 */
[----:B------:R2:W-:Y:S04]  /*74e50*/  STL.64 [R1+0x1408], R14 ;  /* 0x0014080e01007387 */ /* 0x0005e80000100a00 */
[----:B-1----:R-:W3:Y:S04]  /*74e60*/  LDL.LU R12, [R1+0x610] ;  /* 0x00061000010c7983 */ /* 0x002ee80000300800 */
[----:B------:R-:W-:Y:S04]  /*74e70*/  STL.64 [R1+0x13f0], R16 ;  /* 0x0013f01001007387 */ /* 0x000fe80000100a00 */
[----:B------:R-:W-:Y:S04]  /*74e80*/  STL.64 [R1+0x13f8], R18 ;  /* 0x0013f81201007387 */ /* 0x000fe80000100a00 */
[----:B------:R1:W-:Y:S04]  /*74e90*/  STL.64 [R1+0x13e0], R8 ;  /* 0x0013e00801007387 */ /* 0x0003e80000100a00 */
[----:B------:R1:W-:Y:S04]  /*74ea0*/  STL.64 [R1+0x13e8], R10 ;  /* 0x0013e80a01007387 */ /* 0x0003e80000100a00 */
        /* <DEDUP_REMOVED lines=54> */
[----:B------:R-:W5:Y:S01]  /*75210*/  LDL.LU R247, [R1+0x60c] ;  /* 0x00060c0001f77983 */ /* 0x000f620000300800 */
[----:B------:R-:W-:Y:S03]  /*75220*/  HMMA.1688.F32.TF32 R240, R236, R130, R240 ;  /* 0x00000082ecf0723c */ /* 0x000fe600000810f0 */
[----:B------:R-:W-:Y:S04]  /*75230*/  LDS R236, [R161+0x1c500] ;  /* 0x01c50000a1ec7984 */ /* 0x000fe80000000800 */
[----:B------:R-:W-:Y:S04]  /*75240*/  LDS R238, [R161+0x1e500] ;  /* 0x01e50000a1ee7984 */ /* 0x000fe80000000800 */
[----:B------:R-:W-:Y:S04]  /*75250*/  LDS R237, [R189+0x1c500] ;  /* 0x01c50000bded7984 */ /* 0x000fe80000000800 */
[----:B------:R-:W-:Y:S01]  /*75260*/  LDS R239, [R189+0x1e500] ;  /* 0x01e50000bdef7984 */ /* 0x000fe20000000800 */
[----:B--2---:R-:W-:Y:S11]  /*75270*/  HMMA.1688.F32.TF32 R248, R232, R126, R248 ;  /* 0x0000007ee8f8723c */ /* 0x004ff600000810f8 */
[----:B------:R-:W-:Y:S11]  /*75280*/  @!UPT UIADD3 URZ, URZ, URZ, URZ ;  /* 0x0000003f3f3ff290 */ /* 0x000ff6000fffe03f */
[----:B------:R-:W-:Y:S01]  /*75290*/  @!UPT UIADD3 URZ, URZ, URZ, URZ ;  /* 0x0000003f3f3ff290 */ /* 0x000fe2000fffe03f */
[----:B------:R1:W-:Y:S04]  /*752a0*/  STL.64 [R1+0x13d0], R248 ;  /* 0x0013d0f801007387 */ /* 0x0003e80000100a00 */
[----:B------:R-:W-:Y:S04]  /*752b0*/  STL.64 [R1+0x13d8], R250 ;  /* 0x0013d8fa01007387 */ /* 0x000fe80000100a00 */
[----:B-1----:R-:W2:Y:S01]  /*752c0*/  LDL.LU R248, [R1+0x5f0] ;  /* 0x0005f00001f87983 */ /* 0x002ea20000300800 */
        /* <DEDUP_REMOVED lines=8> */
[----:B---3--:R-:W-:Y:S03]  /*75350*/  HMMA.1688.F32.TF32 R232, R232, R130, R152 ;  /* 0x00000082e8e8723c */ /* 0x008fe60000081098 */
[----:B------:R-:W3:Y:S04]  /*75360*/  LDL.LU.64 R154, [R1+0x3ff0] ;  /* 0x003ff000019a7983 */ /* 0x000ee80000300a00 */
[----:B------:R-:W3:Y:S01]  /*75370*/  LDL.LU.64 R152, [R1+0x3fe8] ;  /* 0x003fe80001987983 */ /* 0x000ee20000300a00 */
[C---:B-1----:R-:W-:Y:S11]  /*75380*/  HMMA.1688.F32.TF32 R48, R240.reuse, R70, R48 ;  /* 0x00000046f030723c */ /* 0x042ff60000081030 */
[----:B------:R-:W-:Y:S04]  /*75390*/  @!UPT UIADD3 URZ, URZ, URZ, URZ ;  /* 0x0000003f3f3ff290 */ /* 0x000fe8000fffe03f */
[----:B------:R-:W-:Y:S04]  /*753a0*/  STL.64 [R1+0xfa0], R232 ;  /* 0x000fa0e801007387 */ /* 0x000fe80000100a00 */
[----:B------:R-:W-:Y:S01]  /*753b0*/  STL.64 [R1+0xfa8], R234 ;  /* 0x000fa8ea01007387 */ /* 0x000fe20000100a00 */
[C---:B------:R-:W-:Y:S01]  /*753c0*/  HMMA.1688.F32.TF32 R44, R240.reuse, R78, R44 ;  /* 0x0000004ef02c723c */ /* 0x040fe2000008102c */
[----:B------:R-:W-:Y:S01]  /*753d0*/  IMAD.MOV.U32 R249, RZ, RZ, R162 ;  /* 0x000000fffff97224 */ /* 0x000fe200078e00a2 */
[----:B------:R-:W-:Y:S01]  /*753e0*/  MOV R250, R2 ;  /* 0x0000000200fa7202 */ /* 0x000fe20000000f00 */
[----:B------:R-:W-:Y:S01]  /*753f0*/  IMAD.MOV.U32 R251, RZ, RZ, R0 ;  /* 0x000000fffffb7224 */ /* 0x000fe200078e0000 */
[----:B------:R-:W-:Y:S04]  /*75400*/  LDS R232, [R161+0x1c580] ;  /* 0x01c58000a1e87984 */ /* 0x000fe80000000800 */
[C---:B----4-:R-:W-:Y:S01]  /*75410*/  HMMA.1688.F32.TF32 R36, R240.reuse, R86, R36 ;  /* 0x00000056f024723c */ /* 0x050fe20000081024 */
[----:B------:R-:W-:Y:S04]  /*75420*/  LDS R234, [R161+0x1e580] ;  /* 0x01e58000a1ea7984 */ /* 0x000fe80000000800 */
[----:B------:R-:W-:Y:S04]  /*75430*/  LDS R233, [R189+0x1c580] ;  /* 0x01c58000bde97984 */ /* 0x000fe80000000800 */
[----:B------:R-:W-:Y:S04]  /*75440*/  STL.64 [R1+0xf90], R48 ;  /* 0x000f903001007387 */ /* 0x000fe80000100a00 */
[----:B------:R1:W-:Y:S01]  /*75450*/  STL.64 [R1+0xf98], R50 ;  /* 0x000f983201007387 */ /* 0x0003e20000100a00 */
[C---:B------:R-:W-:Y:S03]  /*75460*/  HMMA.1688.F32.TF32 R32, R240.reuse, R90, R32 ;  /* 0x0000005af020723c */ /* 0x040fe60000081020 */
[----:B------:R-:W4:Y:S05]  /*75470*/  LDS R235, [R189+0x1e580] ;  /* 0x01e58000bdeb7984 */ /* 0x000f2a0000000800 */
[C---:B-1----:R-:W-:Y:S08]  /*75480*/  HMMA.1688.F32.TF32 R48, R240.reuse, R74, R8 ;  /* 0x0000004af030723c */ /* 0x042ff00000081008 */
[C---:B------:R-:W-:Y:S11]  /*75490*/  HMMA.1688.F32.TF32 R8, R240.reuse, R82, R40 ;  /* 0x00000052f008723c */ /* 0x040ff60000081028 */
[----:B------:R-:W-:Y:S04]  /*754a0*/  @!UPT UIADD3 URZ, URZ, URZ, URZ ;  /* 0x0000003f3f3ff290 */ /* 0x000fe8000fffe03f */
[----:B------:R-:W-:Y:S04]  /*754b0*/  STL.64 [R1+0xf80], R48 ;  /* 0x000f803001007387 */ /* 0x000fe80000100a00 */
[----:B------:R-:W-:Y:S04]  /*754c0*/  STL.64 [R1+0xf88], R50 ;  /* 0x000f883201007387 */ /* 0x000fe80000100a00 */
[----:B------:R-:W-:Y:S04]  /*754d0*/  STL.64 [R1+0xf70], R44 ;  /* 0x000f702c01007387 */ /* 0x000fe80000100a00 */
[----:B------:R-:W-:Y:S04]  /*754e0*/  STL.64 [R1+0xf78], R46 ;  /* 0x000f782e01007387 */ /* 0x000fe80000100a00 */
[----:B------:R-:W-:Y:S04]  /*754f0*/  STL.64 [R1+0xf60], R8 ;  /* 0x000f600801007387 */ /* 0x000fe80000100a00 */
[----:B------:R1:W-:Y:S02]  /*75500*/  STL.64 [R1+0xf68], R10 ;  /* 0x000f680a01007387 */ /* 0x0003e40000100a00 */
[C---:B-1----:R-:W-:Y:S02]  /*75510*/  HMMA.1688.F32.TF32 R8, R240.reuse, R94, R28 ;  /* 0x0000005ef008723c */ /* 0x042fe4000008101c */
[----:B------:R-:W-:Y:S04]  /*75520*/  STL.64 [R1+0xf50], R36 ;  /* 0x000f502401007387 */ /* 0x000fe80000100a00 */
[----:B------:R-:W-:Y:S04]  /*75530*/  STL.64 [R1+0xf58], R38 ;  /* 0x000f582601007387 */ /* 0x000fe80000100a00 */
[----:B------:R-:W-:Y:S01]  /*75540*/  STL.64 [R1+0xf40], R32 ;  /* 0x000f402001007387 */ /* 0x000fe20000100a00 */
[----:B------:R-:W-:Y:S03]  /*75550*/  HMMA.1688.F32.TF32 R24, R240, R98, R24 ;  /* 0x00000062f018723c */ /* 0x000fe60000081018 */
[----:B------:R-:W-:Y:S09]  /*75560*/  STL.64 [R1+0xf48], R34 ;  /* 0x000f482201007387 */ /* 0x000ff20000100a00 */
[----:B------:R1:W-:Y:S01]  /*75570*/  STL [R1+0xf30], R8 ;  /* 0x000f300801007387 */ /* 0x0003e20000100800 */
[----:B------:R-:W-:Y:S01]  /*75580*/  IMAD.MOV.U32 R162, RZ, RZ, R9 ;  /* 0x000000ffffa27224 */ /* 0x000fe200078e0009 */
[----:B------:R-:W-:Y:S01]  /*75590*/  MOV R2, R10 ;  /* 0x0000000a00027202 */ /* 0x000fe20000000f00 */
[----:B------:R-:W-:-:S02]  /*755a0*/  IMAD.MOV.U32 R0, RZ, RZ, R11 ;  /* 0x000000ffff007224 */ /* 0x000fc400078e000b */
[C---:B-1----:R-:W-:Y:S03]  /*755b0*/  HMMA.1688.F32.TF32 R8, R240.reuse, R102, R20 ;  /* 0x00000066f008723c */ /* 0x042fe60000081014 */
[----:B------:R1:W-:Y:S04]  /*755c0*/  STL [R1+0x3e98], R0 ;  /* 0x003e980001007387 */ /* 0x0003e80000100800 */
[----:B------:R1:W-:Y:S01]  /*755d0*/  STL [R1+0x3e94], R2 ;  /* 0x003e940201007387 */ /* 0x0003e20000100800 */
[C---:B-----5:R-:W-:Y:S03]  /*755e0*/  HMMA.1688.F32.TF32 R16, R240.reuse, R106, R16 ;  /* 0x0000006af010723c */ /* 0x060fe60000081010 */
[----:B------:R5:W-:Y:S04]  /*755f0*/  STL [R1+0x3e90], R162 ;  /* 0x003e90a201007387 */ /* 0x000be80000100800 */
[----:B------:R-:W-:Y:S01]  /*75600*/  STL.64 [R1+0xf20], R24 ;  /* 0x000f201801007387 */ /* 0x000fe20000100a00 */
[----:B------:R-:W-:Y:S03]  /*75610*/  HMMA.1688.F32.TF32 R12, R240, R110, R12 ;  /* 0x0000006ef00c723c */ /* 0x000fe6000008100c */
[----:B------:R-:W-:Y:S04]  /*75620*/  STL.64 [R1+0xf28], R26 ;  /* 0x000f281a01007387 */ /* 0x000fe80000100a00 */
[----:B------:R4:W-:Y:S01]  /*75630*/  STL [R1+0xf10], R8 ;  /* 0x000f100801007387 */ /* 0x0009e20000100800 */
[----:B-1----:R-:W-:Y:S01]  /*75640*/  IMAD.MOV.U32 R0, RZ, RZ, R9 ;  /* 0x000000ffff007224 */ /* 0x002fe200078e0009 */
[----:B------:R-:W-:Y:S01]  /*75650*/  MOV R2, R10 ;  /* 0x0000000a00027202 */ /* 0x000fe20000000f00 */
[----:B-----5:R-:W-:-:S02]  /*75660*/  IMAD.MOV.U32 R162, RZ, RZ, R11 ;  /* 0x000000ffffa27224 */ /* 0x020fc400078e000b */
[----:B----4-:R-:W-:Y:S03]  /*75670*/  HMMA.1688.F32.TF32 R8, R240, R114, R244 ;  /* 0x00000072f008723c */ /* 0x010fe600000810f4 */
[----:B------:R-:W-:Y:S04]  /*75680*/  STL.64 [R1+0xf00], R16 ;  /* 0x000f001001007387 */ /* 0x000fe80000100a00 */
[----:B------:R-:W-:Y:S04]  /*75690*/  STL.64 [R1+0xf08], R18 ;  /* 0x000f081201007387 */ /* 0x000fe80000100a00 */
[----:B------:R-:W-:Y:S04]  /*756a0*/  STL.64 [R1+0xef0], R12 ;  /* 0x000ef00c01007387 */ /* 0x000fe80000100a00 */
[----:B------:R-:W-:Y:S08]  /*756b0*/  STL.64 [R1+0xef8], R14 ;  /* 0x000ef80e01007387 */ /* 0x000ff00000100a00 */
[----:B------:R2:W-:Y:S01]  /*756c0*/  STL.64 [R1+0xee8], R10 ;  /* 0x000ee80a01007387 */ /* 0x0005e20000100a00 */
[----:B------:R-:W-:Y:S01]  /*756d0*/  IMAD.MOV.U32 R116, RZ, RZ, R8 ;  /* 0x000000ffff747224 */ /* 0x000fe200078e0008 */
[----:B------:R-:W-:-:S05]  /*756e0*/  MOV R117, R9 ;  /* 0x0000000900757202 */ /* 0x000fca0000000f00 */
[----:B------:R-:W-:Y:S04]  /*756f0*/  STL [R1+0x3e5c], R117 ;  /* 0x003e5c7501007387 */ /* 0x000fe80000100800 */
[----:B------:R-:W-:Y:S04]  /*75700*/  STL [R1+0x3e58], R116 ;  /* 0x003e587401007387 */ /* 0x000fe80000100800 */
[----:B------:R-:W4:Y:S01]  /*75710*/  LDL.LU R244, [R1+0x530] ;  /* 0x0005300001f47983 */ /* 0x000f220000300800 */
[C---:B--2---:R-:W-:Y:S11]  /*75720*/  HMMA.1688.F32.TF32 R8, R240.reuse, R118, R248 ;  /* 0x00000076f008723c */ /* 0x044ff600000810f8 */
[----:B------:R-:W-:Y:S11]  /*75730*/  @!UPT UIADD3 URZ, URZ, URZ, URZ ;  /* 0x0000003f3f3ff290 */ /* 0x000ff6000fffe03f */
[----:B------:R-:W-:Y:S01]  /*75740*/  @!UPT UIADD3 URZ, URZ, URZ, URZ ;  /* 0x0000003f3f3ff290 */ /* 0x000fe2000fffe03f */
[----:B------:R1:W-:Y:S04]  /*75750*/  STL.64 [R1+0xed0], R8 ;  /* 0x000ed00801007387 */ /* 0x0003e80000100a00 */
[----:B------:R2:W-:Y:S04]  /*75760*/  STL.64 [R1+0xed8], R10 ;  /* 0x000ed80a01007387 */ /* 0x0005e80000100a00 */
        /* <DEDUP_REMOVED lines=19> */
[----:B-1----:R-:W4:Y:S04]  /*758a0*/  LDL.LU R8, [R1+0x5d0] ;  /* 0x0005d00001087983 */ /* 0x002f280000300800 */
[----:B------:R-:W4:Y:S04]  /*758b0*/  LDL.LU R9, [R1+0x5d4] ;  /* 0x0005d40001097983 */ /* 0x000f280000300800 */
[----:B--2---:R-:W4:Y:S04]  /*758c0*/  LDL.LU R10, [R1+0x5d8] ;  /* 0x0005d800010a7983 */ /* 0x004f280000300800 */
[----:B------:R-:W4:Y:S04]  /*758d0*/  LDL.LU R11, [R1+0x5dc] ;  /* 0x0005dc00010b7983 */ /* 0x000f280000300800 */
        /* <DEDUP_REMOVED lines=28> */
[C---:B---3--:R-:W-:Y:S08]  /*75aa0*/  HMMA.1688.F32.TF32 R48, R240.reuse, R122, R48 ;  /* 0x0000007af030723c */ /* 0x048ff00000081030 */
[----:B----4-:R-:W-:Y:S11]  /*75ab0*/  HMMA.1688.F32.TF32 R8, R240, R126, R8 ;  /* 0x0000007ef008723c */ /* 0x010ff60000081008 */
[----:B------:R-:W-:Y:S05]  /*75ac0*/  @!UPT UIADD3 URZ, URZ, URZ, URZ ;  /* 0x0000003f3f3ff290 */ /* 0x000fea000fffe03f */
[----:B------:R-:W-:Y:S01]  /*75ad0*/  IMAD.MOV.U32 R116, RZ, RZ, R51 ;  /* 0x000000ffff747224 */ /* 0x000fe200078e0033 */
[----:B------:R1:W-:Y:S01]  /*75ae0*/  STL.64 [R1+0xec0], R48 ;  /* 0x000ec03001007387 */ /* 0x0003e20000100a00 */
[----:B------:R-:W-:-:S03]  /*75af0*/  IMAD.MOV.U32 R117, RZ, RZ, R50 ;  /* 0x000000ffff757224 */ /* 0x000fc600078e0032 */
[----:B------:R-:W3:Y:S01]  /*75b00*/  LDL.LU.64 R50, [R1+0x3fe0] ;  /* 0x003fe00001327983 */ /* 0x000ee20000300a00 */
[----:B--2---:R-:W-:Y:S03]  /*75b10*/  HMMA.1688.F32.TF32 R44, R240, R130, R44 ;  /* 0x00000082f02c723c */ /* 0x004fe6000008102c */
[----:B-1----:R-:W3:Y:S04]  /*75b20*/  LDL.LU.64 R48, [R1+0x3fd8] ;  /* 0x003fd80001307983 */ /* 0x002ee80000300a00 */
[----:B------:R-:W-:Y:S04]  /*75b30*/  STL [R1+0x3e64], R116 ;  /* 0x003e647401007387 */ /* 0x000fe80000100800 */
[----:B------:R-:W-:Y:S04]  /*75b40*/  STL [R1+0x3e60], R117 ;  /* 0x003e607501007387 */ /* 0x000fe80000100800 */
[----:B------:R-:W-:Y:S04]  /*75b50*/  STL.64 [R1+0xeb0], R8 ;  /* 0x000eb00801007387 */ /* 0x000fe80000100a00 */
[----:B------:R1:W-:Y:S02]  /*75b60*/  STL.64 [R1+0xeb8], R10 ;  /* 0x000eb80a01007387 */ /* 0x0003e40000100a00 */
[C---:B-1----:R-:W-:Y:S02]  /*75b70*/  HMMA.1688.F32.TF32 R8, R236.reuse, R70, R40 ;  /* 0x00000046ec08723c */ /* 0x042fe40000081028 */
[----:B------:R-:W-:Y:S04]  /*75b80*/  STL.64 [R1+0xc80], R44 ;  /* 0x000c802c01007387 */ /* 0x000fe80000100a00 */
[----:B------:R-:W-:Y:S02]  /*75b90*/  STL.64 [R1+0xc88], R46 ;  /* 0x000c882e01007387 */ /* 0x000fe40000100a00 */
[C---:B-----5:R-:W-:Y:S11]  /*75ba0*/  HMMA.1688.F32.TF32 R36, R236.reuse, R74, R36 ;  /* 0x0000004aec24723c */ /* 0x060ff60000081024 */
[----:B------:R-:W-:Y:S04]  /*75bb0*/  @!UPT UIADD3 URZ, URZ, URZ, URZ ;  /* 0x0000003f3f3ff290 */ /* 0x000fe8000fffe03f */
[----:B------:R1:W-:Y:S01]  /*75bc0*/  STL.64 [R1+0xc70], R8 ;  /* 0x000c700801007387 */ /* 0x0003e20000100a00 */
[----:B------:R-:W-:Y:S01]  /*75bd0*/  MOV R116, R10 ;  /* 0x0000000a00747202 */ /* 0x000fe20000000f00 */
[----:B------:R-:W-:Y:S02]  /*75be0*/  IMAD.MOV.U32 R117, RZ, RZ, R11 ;  /* 0x000000ffff757224 */ /* 0x000fe400078e000b */
[C---:B-1----:R-:W-:Y:S03]  /*75bf0*/  HMMA.1688.F32.TF32 R8, R236.reuse, R78, R32 ;  /* 0x0000004eec08723c */ /* 0x042fe60000081020 */
[----:B------:R1:W-:Y:S04]  /*75c00*/  STL [R1+0x3e6c], R117 ;  /* 0x003e6c7501007387 */ /* 0x0003e80000100800 */
[----:B------:R2:W-:Y:S01]  /*75c10*/  STL [R1+0x3e68], R116 ;  /* 0x003e687401007387 */ /* 0x0005e20000100800 */
[C---:B------:R-:W-:Y:S03]  /*75c20*/  HMMA.1688.F32.TF32 R28, R236.reuse, R82, R28 ;  /* 0x00000052ec1c723c */ /* 0x040fe6000008101c */
[----:B------:R-:W-:Y:S04]  /*75c30*/  STL.64 [R1+0xc60], R36 ;  /* 0x000c602401007387 */ /* 0x000fe80000100a00 */
[----:B------:R-:W-:Y:S01]  /*75c40*/  STL.64 [R1+0xc68], R38 ;  /* 0x000c682601007387 */ /* 0x000fe20000100a00 */
[----:B------:R-:W-:Y:S07]  /*75c50*/  HMMA.1688.F32.TF32 R24, R236, R86, R24 ;  /* 0x00000056ec18723c */ /* 0x000fee0000081018 */
[----:B------:R4:W-:Y:S01]  /*75c60*/  STL.64 [R1+0xc50], R8 ;  /* 0x000c500801007387 */ /* 0x0009e20000100a00 */
[----:B-1----:R-:W-:Y:S01]  /*75c70*/  IMAD.MOV.U32 R117, RZ, RZ, R10 ;  /* 0x000000ffff757224 */ /* 0x002fe200078e000a */
[----:B--2---:R-:W-:-:S02]  /*75c80*/  MOV R116, R11 ;  /* 0x0000000b00747202 */ /* 0x004fc40000000f00 */
[C---:B----4-:R-:W-:Y:S02]  /*75c90*/  HMMA.1688.F32.TF32 R8, R236.reuse, R90, R20 ;  /* 0x0000005aec08723c */ /* 0x050fe40000081014 */
[----:B------:R1:W-:Y:S04]  /*75ca0*/  STL [R1+0x3e74], R117 ;  /* 0x003e747501007387 */ /* 0x0003e80000100800 */
[----:B------:R2:W-:Y:S04]  /*75cb0*/  STL [R1+0x3e70], R116 ;  /* 0x003e707401007387 */ /* 0x0005e80000100800 */
[----:B------:R-:W-:Y:S01]  /*75cc0*/  STL.64 [R1+0xea0], R28 ;  /* 0x000ea01c01007387 */ /* 0x000fe20000100a00 */
[C---:B------:R-:W-:Y:S03]  /*75cd0*/  HMMA.1688.F32.TF32 R16, R236.reuse, R94, R16 ;  /* 0x0000005eec10723c */ /* 0x040fe60000081010 */
[----:B------:R-:W-:Y:S04]  /*75ce0*/  STL.64 [R1+0xea8], R30 ;  /* 0x000ea81e01007387 */ /* 0x000fe80000100a00 */
[----:B------:R-:W-:Y:S01]  /*75cf0*/  STL.64 [R1+0xe90], R24 ;  /* 0x000e901801007387 */ /* 0x000fe20000100a00 */
[----:B------:R-:W-:Y:S03]  /*75d00*/  HMMA.1688.F32.TF32 R12, R236, R98, R12 ;  /* 0x00000062ec0c723c */ /* 0x000fe6000008100c */
[----:B------:R-:W-:Y:S02]  /*75d10*/  STL.64 [R1+0xe98], R26 ;  /* 0x000e981a01007387 */ /* 0x000fe40000100a00 */
[----:B-1----:R-:W-:-:S02]  /*75d20*/  IMAD.MOV.U32 R117, RZ, RZ, R8 ;  /* 0x000000ffff757224 */ /* 0x002fc400078e0008 */
[----:B------:R1:W-:Y:S01]  /*75d30*/  STL.64 [R1+0xe88], R10 ;  /* 0x000e880a01007387 */ /* 0x0003e20000100a00 */
[----:B--2---:R-:W-:Y:S02]  /*75d40*/  IMAD.MOV.U32 R116, RZ, RZ, R9 ;  /* 0x000000ffff747224 */ /* 0x004fe400078e0009 */
[----:B-1----:R-:W-:Y:S01]  /*75d50*/  HMMA.1688.F32.TF32 R8, R236, R102, R244 ;  /* 0x00000066ec08723c */ /* 0x002fe200000810f4 */
[----:B------:R1:W-:Y:S04]  /*75d60*/  STL [R1+0x3e7c], R117 ;  /* 0x003e7c7501007387 */ /* 0x0003e80000100800 */
[----:B------:R2:W-:Y:S04]  /*75d70*/  STL [R1+0x3e78], R116 ;  /* 0x003e787401007387 */ /* 0x0005e80000100800 */
[----:B------:R-:W-:Y:S04]  /*75d80*/  STL.64 [R1+0xe70], R16 ;  /* 0x000e701001007387 */ /* 0x000fe80000100a00 */
[----:B------:R-:W-:Y:S04]  /*75d90*/  STL.64 [R1+0xe78], R18 ;  /* 0x000e781201007387 */ /* 0x000fe80000100a00 */
[----:B------:R-:W-:Y:S04]  /*75da0*/  STL.64 [R1+0xe60], R12 ;  /* 0x000e600c01007387 */ /* 0x000fe80000100a00 */
[----:B------:R-:W-:Y:S03]  /*75db0*/  STL.64 [R1+0xe68], R14 ;  /* 0x000e680e01007387 */ /* 0x000fe60000100a00 */
[----:B-1----:R-:W-:Y:S01]  /*75dc0*/  MOV R117, R10 ;  /* 0x0000000a00757202 */ /* 0x002fe20000000f00 */
[----:B------:R1:W-:Y:S01]  /*75dd0*/  STL.64 [R1+0xe50], R8 ;  /* 0x000e500801007387 */ /* 0x0003e20000100a00 */
[----:B--2---:R-:W-:-:S02]  /*75de0*/  IMAD.MOV.U32 R116, RZ, RZ, R11 ;  /* 0x000000ffff747224 */ /* 0x004fc400078e000b */
[C---:B-1----:R-:W-:Y:S01]  /*75df0*/  HMMA.1688.F32.TF32 R8, R236.reuse, R106, R248 ;  /* 0x0000006aec08723c */ /* 0x042fe200000810f8 */
[----:B------:R-:W-:Y:S04]  /*75e00*/  STL [R1+0x3e84], R117 ;  /* 0x003e847501007387 */ /* 0x000fe80000100800 */
[----:B------:R-:W-:Y:S04]  /*75e10*/  STL [R1+0x3e80], R116 ;  /* 0x003e807401007387 */ /* 0x000fe80000100800 */
[----:B------:R-:W2:Y:S11]  /*75e20*/  LDL.LU R24, [R1+0x460] ;  /* 0x0004600001187983 */ /* 0x000eb60000300800 */
[----:B------:R-:W-:Y:S03]  /*75e30*/  @!UPT UIADD3 URZ, URZ, URZ, URZ ;  /* 0x0000003f3f3ff290 */ /* 0x000fe6000fffe03f */
        /* <DEDUP_REMOVED lines=17> */
[----:B-1----:R-:W5:Y:S04]  /*75f50*/  LDL.LU R8, [R1+0x510] ;  /* 0x0005100001087983 */ /* 0x002f680000300800 */
[----:B------:R-:W5:Y:S04]  /*75f60*/  LDL.LU R9, [R1+0x514] ;  /* 0x0005140001097983 */ /* 0x000f680000300800 */
[----:B----4-:R-:W5:Y:S04]  /*75f70*/  LDL.LU R10, [R1+0x518] ;  /* 0x00051800010a7983 */ /* 0x010f680000300800 */
        /* <DEDUP_REMOVED lines=35> */
[C---:B-----5:R-:W-:Y:S08]  /*761b0*/  HMMA.1688.F32.TF32 R8, R236.reuse, R110, R8 ;  /* 0x0000006eec08723c */ /* 0x060ff00000081008 */
[C---:B----4-:R-:W-:Y:S08]  /*761c0*/  HMMA.1688.F32.TF32 R44, R236.reuse, R114, R44 ;  /* 0x00000072ec2c723c */ /* 0x050ff0000008102c */
[C---:B------:R-:W-:Y:S08]  /*761d0*/  HMMA.1688.F32.TF32 R40, R236.reuse, R118, R40 ;  /* 0x00000076ec28723c */ /* 0x040ff00000081028 */
[----:B------:R-:W-:Y:S01]  /*761e0*/  IMAD.MOV.U32 R117, RZ, RZ, R8 ;  /* 0x000000ffff757224 */ /* 0x000fe200078e0008 */
[----:B------:R-:W-:Y:S01]  /*761f0*/  MOV R116, R9 ;  /* 0x0000000900747202 */ /* 0x000fe20000000f00 */
[----:B------:R1:W-:Y:S04]  /*76200*/  STL.64 [R1+0x13b8], R10 ;  /* 0x0013b80a01007387 */ /* 0x0003e80000100a00 */
[----:B-1----:R-:W2:Y:S01]  /*76210*/  LDL.LU.64 R10, [R1+0x3fd0] ;  /* 0x003fd000010a7983 */ /* 0x002ea20000300a00 */
[----:B------:R-:W-:Y:S03]  /*76220*/  HMMA.1688.F32.TF32 R248, R236, R126, R248 ;  /* 0x0000007eecf8723c */ /* 0x000fe600000810f8 */
[----:B------:R-:W2:Y:S04]  /*76230*/  LDL.LU.64 R8, [R1+0x3fc8] ;  /* 0x003fc80001087983 */ /* 0x000ea80000300a00 */
[----:B------:R1:W-:Y:S04]  /*76240*/  STL [R1+0x3e8c], R117 ;  /* 0x003e8c7501007387 */ /* 0x0003e80000100800 */
[----:B------:R3:W-:Y:S04]  /*76250*/  STL [R1+0x3e88], R116 ;  /* 0x003e887401007387 */ /* 0x0007e80000100800 */
[----:B------:R-:W-:Y:S04]  /*76260*/  STL.64 [R1+0x13a0], R44 ;  /* 0x0013a02c01007387 */ /* 0x000fe80000100a00 */
[----:B------:R4:W-:Y:S01]  /*76270*/  STL.64 [R1+0x13a8], R46 ;  /* 0x0013a82e01007387 */ /* 0x0009e20000100a00 */
[----:B-1----:R-:W-:-:S02]  /*76280*/  IMAD.MOV.U32 R117, RZ, RZ, R246 ;  /* 0x000000ffff757224 */ /* 0x002fc400078e00f6 */
[----:B---3--:R-:W-:Y:S01]  /*76290*/  IMAD.MOV.U32 R116, RZ, RZ, R247 ;  /* 0x000000ffff747224 */ /* 0x008fe200078e00f7 */
[----:B----4-:R-:W3:Y:S04]  /*762a0*/  LDL.LU.64 R46, [R1+0x3fc0] ;  /* 0x003fc000012e7983 */ /* 0x010ee80000300a00 */
[----:B------:R-:W3:Y:S04]  /*762b0*/  LDL.LU.64 R44, [R1+0x3fb8] ;  /* 0x003fb800012c7983 */ /* 0x000ee80000300a00 */
[----:B------:R-:W-:Y:S04]  /*762c0*/  STL.64 [R1+0x1390], R40 ;  /* 0x0013902801007387 */ /* 0x000fe80000100a00 */
[----:B------:R1:W-:Y:S04]  /*762d0*/  STL.64 [R1+0x1398], R42 ;  /* 0x0013982a01007387 */ /* 0x0003e80000100a00 */
[----:B-1----:R-:W4:Y:S04]  /*762e0*/  LDL.LU.64 R42, [R1+0x3fb0] ;  /* 0x003fb000012a7983 */ /* 0x002f280000300a00 */
[----:B------:R-:W4:Y:S04]  /*762f0*/  LDL.LU.64 R40, [R1+0x3fa8] ;  /* 0x003fa80001287983 */ /* 0x000f280000300a00 */
[----:B------:R1:W-:Y:S04]  /*76300*/  STL.64 [R1+0x1380], R244 ;  /* 0x001380f401007387 */ /* 0x0003e80000100a00 */
[----:B------:R-:W5:Y:S04]  /*76310*/  LDL.LU.64 R246, [R1+0x3fa0] ;  /* 0x003fa00001f67983 */ /* 0x000f680000300a00 */
[----:B-1----:R-:W2:Y:S04]  /*76320*/  LDL.LU.64 R244, [R1+0x3f98] ;  /* 0x003f980001f47983 */ /* 0x002ea80000300a00 */
[----:B------:R-:W-:Y:S04]  /*76330*/  STL.64 [R1+0x1370], R248 ;  /* 0x001370f801007387 */ /* 0x000fe80000100a00 */
[----:B------:R1:W-:Y:S04]  /*76340*/  STL.64 [R1+0x1378], R250 ;  /* 0x001378fa01007387 */ /* 0x0003e80000100a00 */
[----:B-1----:R-:W2:Y:S04]  /*76350*/  LDL.LU.64 R250, [R1+0x3f90] ;  /* 0x003f900001fa7983 */ /* 0x002ea80000300a00 */
[----:B------:R-:W2:Y:S04]  /*76360*/  LDL.LU.64 R248, [R1+0x3f88] ;  /* 0x003f880001f87983 */ /* 0x000ea80000300a00 */
[----:B------:R-:W2:Y:S04]  /*76370*/  LDL.LU R236, [R1+0x4b0] ;  /* 0x0004b00001ec7983 */ /* 0x000ea80000300800 */
[----:B------:R1:W-:Y:S04]  /*76380*/  STL.64 [R1+0xe40], R12 ;  /* 0x000e400c01007387 */ /* 0x0003e80000100a00 */
[----:B------:R1:W-:Y:S04]  /*76390*/  STL.64 [R1+0xe48], R14 ;  /* 0x000e480e01007387 */ /* 0x0003e80000100a00 */
[----:B------:R-:W2:Y:S04]  /*763a0*/  LDL.LU R237, [R1+0x4b4] ;  /* 0x0004b40001ed7983 */ /* 0x000ea80000300800 */
[----:B------:R-:W2:Y:S04]  /*763b0*/  LDL.LU R238, [R1+0x4b8] ;  /* 0x0004b80001ee7983 */ /* 0x000ea80000300800 */
[----:B------:R-:W2:Y:S01]  /*763c0*/  LDL.LU R239, [R1+0x4bc] ;  /* 0x0004bc0001ef7983 */ /* 0x000ea20000300800 */
[C---:B------:R-:W-:Y:S03]  /*763d0*/  HMMA.1688.F32.TF32 R240, R232.reuse, R74, R240 ;  /* 0x0000004ae8f0723c */ /* 0x040fe600000810f0 */
[----:B-1----:R-:W3:Y:S04]  /*763e0*/  LDL.LU R12, [R1+0x430] ;  /* 0x00043000010c7983 */ /* 0x002ee80000300800 */
[----:B------:R-:W3:Y:S01]  /*763f0*/  LDL.LU R13, [R1+0x434] ;  /* 0x00043400010d7983 */ /* 0x000ee20000300800 */
[C---:B------:R-:W-:Y:S03]  /*76400*/  HMMA.1688.F32.TF32 R36, R232.reuse, R78, R36 ;  /* 0x0000004ee824723c */ /* 0x040fe60000081024 */
[----:B------:R-:W3:Y:S04]  /*76410*/  LDL.LU R14, [R1+0x438] ;  /* 0x00043800010e7983 */ /* 0x000ee80000300800 */
[----:B------:R-:W3:Y:S01]  /*76420*/  LDL.LU R15, [R1+0x43c] ;  /* 0x00043c00010f7983 */ /* 0x000ee20000300800 */
[C---:B------:R-:W-:Y:S08]  /*76430*/  HMMA.1688.F32.TF32 R32, R232.reuse, R82, R32 ;  /* 0x00000052e820723c */ /* 0x040ff00000081020 */
[C---:B------:R-:W-:Y:S08]  /*76440*/  HMMA.1688.F32.TF32 R28, R232.reuse, R86, R28 ;  /* 0x00000056e81c723c */ /* 0x040ff0000008101c */
[C---:B------:R-:W-:Y:S08]  /*76450*/  HMMA.1688.F32.TF32 R24, R232.reuse, R90, R24 ;  /* 0x0000005ae818723c */ /* 0x040ff00000081018 */
[C---:B------:R-:W-:Y:S08]  /*76460*/  HMMA.1688.F32.TF32 R20, R232.reuse, R94, R20 ;  /* 0x0000005ee814723c */ /* 0x040ff00000081014 */
[C---:B------:R-:W-:Y:S08]  /*76470*/  HMMA.1688.F32.TF32 R16, R232.reuse, R98, R16 ;  /* 0x00000062e810723c */ /* 0x040ff00000081010 */
[C---:B--2---:R-:W-:Y:S11]  /*76480*/  HMMA.1688.F32.TF32 R236, R232.reuse, R70, R236 ;  /* 0x00000046e8ec723c */ /* 0x044ff600000810ec */
[----:B------:R-:W-:Y:S11]  /*76490*/  @!UPT UIADD3 URZ, URZ, URZ, URZ ;  /* 0x0000003f3f3ff290 */ /* 0x000ff6000fffe03f */
[----:B------:R-:W-:Y:S01]  /*764a0*/  @!UPT UIADD3 URZ, URZ, URZ, URZ ;  /* 0x0000003f3f3ff290 */ /* 0x000fe2000fffe03f */
        /* <DEDUP_REMOVED lines=9> */
[----:B------:R2:W-:Y:S01]  /*76540*/  STL.64 [R1+0x1328], R30 ;  /* 0x0013281e01007387 */ /* 0x0005e20000100a00 */
[----:B---3--:R-:W-:Y:S03]  /*76550*/  HMMA.1688.F32.TF32 R12, R232, R102, R12 ;  /* 0x00000066e80c723c */ /* 0x008fe6000008100c */
[----:B------:R-:W-:Y:S04]  /*76560*/  LDS R236, [R161+0x1c600] ;  /* 0x01c60000a1ec7984 */ /* 0x000fe80000000800 */
[----:B-1----:R-:W3:Y:S04]  /*76570*/  LDL.LU R28, [R1+0x420] ;  /* 0x00042000011c7983 */ /* 0x002ee80000300800 */
[----:B------:R1:W-:Y:S04]  /*76580*/  STL.64 [R1+0x1310], R24 ;  /* 0x0013101801007387 */ /* 0x0003e80000100a00 */
[----:B------:R1:W-:Y:S04]  /*76590*/  STL.64 [R1+0x1318], R26 ;  /* 0x0013181a01007387 */ /* 0x0003e80000100a00 */
[----:B------:R1:W-:Y:S04]  /*765a0*/  STL.64 [R1+0x1300], R20 ;  /* 0x0013001401007387 */ /* 0x0003e80000100a00 */
[----:B------:R1:W-:Y:S04]  /*765b0*/  STL.64 [R1+0x1308], R22 ;  /* 0x0013081601007387 */ /* 0x0003e80000100a00 */
[----:B------:R-:W3:Y:S04]  /*765c0*/  LDL.LU R29, [R1+0x424] ;  /* 0x00042400011d7983 */ /* 0x000ee80000300800 */
[----:B--2---:R-:W3:Y:S04]  /*765d0*/  LDL.LU R30, [R1+0x428] ;  /* 0x00042800011e7983 */ /* 0x004ee80000300800 */
[----:B------:R2:W-:Y:S04]  /*765e0*/  STL.64 [R1+0x12f0], R16 ;  /* 0x0012f01001007387 */ /* 0x0005e80000100a00 */
[----:B------:R2:W-:Y:S04]  /*765f0*/  STL [R1+0x12f8], R18 ;  /* 0x0012f81201007387 */ /* 0x0005e80000100800 */
[----:B-1----:R-:W4:Y:S04]  /*76600*/  LDL.LU R24, [R1+0x30] ;  /* 0x0000300001187983 */ /* 0x002f280000300800 */
        /* <DEDUP_REMOVED lines=8> */
[----:B------:R-:W4:Y:S04]  /*76690*/  LDL.LU R23, [R1+0x2c] ;  /* 0x00002c0001177983 */ /* 0x000f280000300800 */
[----:B--2---:R-:W2:Y:S04]  /*766a0*/  LDL.LU R16, [R1+0x10] ;  /* 0x0000100001107983 */ /* 0x004ea80000300800 */
[----:B------:R-:W2:Y:S04]  /*766b0*/  LDL.LU R17, [R1+0x14] ;  /* 0x0000140001117983 */ /* 0x000ea80000300800 */
[----:B------:R-:W2:Y:S04]  /*766c0*/  LDL.LU R18, [R1+0x18] ;  /* 0x0000180001127983 */ /* 0x000ea80000300800 */
[----:B------:R-:W2:Y:S01]  /*766d0*/  LDL.LU R19, [R1+0x1c] ;  /* 0x00001c0001137983 */ /* 0x000ea20000300800 */
[----:B------:R-:W-:Y:S01]  /*766e0*/  IMAD.MOV.U32 R101, RZ, RZ, R12 ;  /* 0x000000ffff657224 */ /* 0x000fe200078e000c */
[----:B------:R-:W-:Y:S01]  /*766f0*/  MOV R100, R13 ;  /* 0x0000000d00647202 */ /* 0x000fe20000000f00 */
[----:B------:R-:W-:Y:S01]  /*76700*/  IMAD.MOV.U32 R97, RZ, RZ, R14 ;  /* 0x000000ffff617224 */ /* 0x000fe200078e000e */
[----:B------:R-:W-:Y:S01]  /*76710*/  STL [R1+0x3e48], R188 ;  /* 0x003e48bc01007387 */ /* 0x000fe20000100800 */
[----:B------:R-:W-:-:S03]  /*76720*/  IMAD.MOV.U32 R96, RZ, RZ, R15 ;  /* 0x000000ffff607224 */ /* 0x000fc600078e000f */
[----:B------:R-:W4:Y:S04]  /*76730*/  LDL.LU R12, [R1] ;  /* 0x00000000010c7983 */ /* 0x000f280000300800 */
[----:B------:R-:W4:Y:S04]  /*76740*/  LDL.LU R13, [R1+0x4] ;  /* 0x00000400010d7983 */ /* 0x000f280000300800 */
[----:B------:R-:W4:Y:S04]  /*76750*/  LDL.LU R14, [R1+0x8] ;  /* 0x00000800010e7983 */ /* 0x000f280000300800 */
[----:B------:R-:W4:Y:S04]  /*76760*/  LDL.LU R15, [R1+0xc] ;  /* 0x00000c00010f7983 */ /* 0x000f280000300800 */
[----:B------:R1:W-:Y:S04]  /*76770*/  STL [R1+0x3e54], R97 ;  /* 0x003e546101007387 */ /* 0x0003e80000100800 */
[----:B------:R-:W-:Y:S04]  /*76780*/  STL [R1+0x3e50], R100 ;  /* 0x003e506401007387 */ /* 0x000fe80000100800 */
[----:B------:R1:W-:Y:S01]  /*76790*/  STL [R1+0x3e4c], R101 ;  /* 0x003e4c6501007387 */ /* 0x0003e20000100800 */
[----:B------:R-:W-:Y:S01]  /*767a0*/  IMAD.MOV.U32 R32, RZ, RZ, R248 ;  /* 0x000000ffff207224 */ /* 0x000fe200078e00f8 */
[----:B------:R-:W-:Y:S01]  /*767b0*/  MOV R34, R250 ;  /* 0x000000fa00227202 */ /* 0x000fe20000000f00 */
[----:B------:R-:W-:Y:S01]  /*767c0*/  IMAD.MOV.U32 R33, RZ, RZ, R249 ;  /* 0x000000ffff217224 */ /* 0x000fe200078e00f9 */
[----:B------:R-:W-:Y:S01]  /*767d0*/  LDS R238, [R161+0x1e600] ;  /* 0x01e60000a1ee7984 */ /* 0x000fe20000000800 */
[----:B------:R-:W-:-:S03]  /*767e0*/  IMAD.MOV.U32 R35, RZ, RZ, R251 ;  /* 0x000000ffff237224 */ /* 0x000fc600078e00fb */
[----:B------:R-:W-:Y:S04]  /*767f0*/  LDS R237, [R189+0x1c600] ;  /* 0x01c60000bded7984 */ /* 0x000fe80000000800 */
[----:B------:R-:W1:Y:S04]  /*76800*/  LDS R239, [R189+0x1e600] ;  /* 0x01e60000bdef7984 */ /* 0x000e680000000800 */
[----:B------:R-:W-:Y:S04]  /*76810*/  LDS R240, [R161+0x1c680] ;  /* 0x01c68000a1f07984 */ /* 0x000fe80000000800 */
[----:B------:R-:W-:Y:S04]  /*76820*/  LDS R242, [R161+0x1e680] ;  /* 0x01e68000a1f27984 */ /* 0x000fe80000000800 */
[----:B------:R-:W-:Y:S04]  /*76830*/  LDS R241, [R189+0x1c680] ;  /* 0x01c68000bdf17984 */ /* 0x000fe80000000800 */
[----:B------:R-:W1:Y:S01]  /*76840*/  LDS R243, [R189+0x1e680] ;  /* 0x01e68000bdf37984 */ /* 0x000e620000000800 */
[C---:B---3--:R-:W-:Y:S11]  /*76850*/  HMMA.1688.F32.TF32 R28, R232.reuse, R106, R28 ;  /* 0x0000006ae81c723c */ /* 0x048ff6000008101c */
[----:B------:R-:W-:Y:S11]  /*76860*/  @!UPT UIADD3 URZ, URZ, URZ, URZ ;  /* 0x0000003f3f3ff290 */ /* 0x000ff6000fffe03f */
[----:B------:R-:W-:Y:S02]  /*76870*/  @!UPT UIADD3 URZ, URZ, URZ, URZ ;  /* 0x0000003f3f3ff290 */ /* 0x000fe4000fffe03f */
[----:B------:R-:W-:Y:S02]  /*76880*/  MOV R93, R28 ;  /* 0x0000001c005d7202 */ /* 0x000fe40000000f00 */
[----:B------:R-:W-:Y:S01]  /*76890*/  MOV R28, R244 ;  /* 0x000000f4001c7202 */ /* 0x000fe20000000f00 */
[----:B------:R-:W-:Y:S01]  /*768a0*/  IMAD.MOV.U32 R92, RZ, RZ, R29 ;  /* 0x000000ffff5c7224 */ /* 0x000fe200078e001d */
[----:B------:R-:W3:Y:S01]  /*768b0*/  LDL.LU R244, [R1+0x3f84] ;  /* 0x003f840001f47983 */ /* 0x000ee20000300800 */
[----:B------:R-:W-:Y:S01]  /*768c0*/  IMAD.MOV.U32 R89, RZ, RZ, R30 ;  /* 0x000000ffff597224 */ /* 0x000fe200078e001e */
[----:B------:R-:W-:Y:S01]  /*768d0*/  MOV R88, R31 ;  /* 0x0000001f00587202 */ /* 0x000fe20000000f00 */
[----:B------:R-:W-:Y:S01]  /*768e0*/  IMAD.MOV.U32 R29, RZ, RZ, R245 ;  /* 0x000000ffff1d7224 */ /* 0x000fe200078e00f5 */
[C---:B--2---:R-:W-:Y:S01]  /*768f0*/  HMMA.1688.F32.TF32 R16, R232.reuse, R118, R16 ;  /* 0x00000076e810723c */ /* 0x044fe20000081010 */
[----:B-----5:R-:W-:Y:S01]  /*76900*/  IMAD.MOV.U32 R30, RZ, RZ, R246 ;  /* 0x000000ffff1e7224 */ /* 0x020fe200078e00f6 */
[----:B------:R-:W-:Y:S11]  /*76910*/  MOV R31, R247 ;  /* 0x000000f7001f7202 */ /* 0x000ff60000000f00 */
[----:B------:R-:W-:Y:S10]  /*76920*/  @!UPT UIADD3 URZ, URZ, URZ, URZ ;  /* 0x0000003f3f3ff290 */ /* 0x000ff4000fffe03f */
[----:B------:R-:W-:Y:S04]  /*76930*/  STL.64 [R1+0x12a0], R16 ;  /* 0x0012a01001007387 */ /* 0x000fe80000100a00 */
[----:B------:R-:W-:Y:S04]  /*76940*/  STL.64 [R1+0x12a8], R18 ;  /* 0x0012a81201007387 */ /* 0x000fe80000100a00 */
[----:B------:R-:W3:Y:S04]  /*76950*/  LDL.LU R245, [R1+0x3f80] ;  /* 0x003f800001f57983 */ /* 0x000ee80000300800 */
[----:B------:R-:W3:Y:S04]  /*76960*/  LDL.LU R246, [R1+0x3f7c] ;  /* 0x003f7c0001f67983 */ /* 0x000ee80000300800 */
[----:B------:R-:W3:Y:S04]  /*76970*/  LDL.LU R247, [R1+0x3f78] ;  /* 0x003f780001f77983 */ /* 0x000ee80000300800 */
[----:B------:R-:W2:Y:S04]  /*76980*/  LDL.LU R248, [R1+0x3f74] ;  /* 0x003f740001f87983 */ /* 0x000ea80000300800 */
[----:B------:R-:W2:Y:S04]  /*76990*/  LDL.LU R249, [R1+0x3f70] ;  /* 0x003f700001f97983 */ /* 0x000ea80000300800 */
[----:B------:R-:W2:Y:S04]  /*769a0*/  LDL.LU R250, [R1+0x3f6c] ;  /* 0x003f6c0001fa7983 */ /* 0x000ea80000300800 */
[----:B------:R-:W2:Y:S01]  /*769b0*/  LDL.LU R251, [R1+0x3f68] ;  /* 0x003f680001fb7983 */ /* 0x000ea20000300800 */
[C---:B----4-:R-:W-:Y:S03]  /*769c0*/  HMMA.1688.F32.TF32 R20, R232.reuse, R114, R20 ;  /* 0x00000072e814723c */ /* 0x050fe60000081014 */
[----:B------:R-:W4:Y:S04]  /*769d0*/  LDL.LU R36, [R1+0xc0] ;  /* 0x0000c00001247983 */ /* 0x000f280000300800 */
[----:B------:R-:W4:Y:S01]  /*769e0*/  LDL.LU R37, [R1+0xc4] ;  /* 0x0000c40001257983 */ /* 0x000f220000300800 */
[----:B------:R-:W-:Y:S03]  /*769f0*/  HMMA.1688.F32.TF32 R24, R232, R110, R24 ;  /* 0x0000006ee818723c */ /* 0x000fe60000081018 */
[----:B------:R-:W4:Y:S04]  /*76a00*/  LDL.LU R38, [R1+0xc8] ;  /* 0x0000c80001267983 */ /* 0x000f280000300800 */
[----:B------:R-:W4:Y:S09]  /*76a10*/  LDL.LU R39, [R1+0xcc] ;  /* 0x0000cc0001277983 */ /* 0x000f320000300800 */
[----:B------:R-:W-:Y:S01]  /*76a20*/  IMAD.MOV.U32 R85, RZ, RZ, R20 ;  /* 0x000000ffff557224 */ /* 0x000fe200078e0014 */
[----:B------:R-:W-:Y:S01]  /*76a30*/  MOV R84, R21 ;  /* 0x0000001500547202 */ /* 0x000fe20000000f00 */
[----:B------:R-:W-:-:S02]  /*76a40*/  IMAD.MOV.U32 R81, RZ, RZ, R22 ;  /* 0x000000ffff517224 */ /* 0x000fc400078e0016 */
[----:B------:R-:W-:Y:S02]  /*76a50*/  IMAD.MOV.U32 R80, RZ, RZ, R23 ;  /* 0x000000ffff507224 */ /* 0x000fe400078e0017 */
[----:B------:R-:W-:Y:S02]  /*76a60*/  HMMA.1688.F32.TF32 R20, R232, R122, R12 ;  /* 0x0000007ae814723c */ /* 0x000fe4000008100c */
[----:B-1----:R-:W-:Y:S01]  /*76a70*/  IMAD.MOV.U32 R97, RZ, RZ, R24 ;  /* 0x000000ffff617224 */ /* 0x002fe200078e0018 */
[----:B------:R-:W-:Y:S01]  /*76a80*/  MOV R101, R26 ;  /* 0x0000001a00657202 */ /* 0x000fe20000000f00 */
[----:B------:R-:W-:Y:S01]  /*76a90*/  IMAD.MOV.U32 R100, RZ, RZ, R25 ;  /* 0x000000ffff647224 */ /* 0x000fe200078e0019 */
[----:B------:R-:W2:Y:S01]  /*76aa0*/  LDL.LU R24, [R1+0x90] ;  /* 0x0000900001187983 */ /* 0x000ea20000300800 */
[----:B------:R-:W-:-:S03]  /*76ab0*/  IMAD.MOV.U32 R188, RZ, RZ, R27 ;  /* 0x000000ffffbc7224 */ /* 0x000fc600078e001b */
[----:B------:R-:W2:Y:S04]  /*76ac0*/  LDL.LU R25, [R1+0x94] ;  /* 0x0000940001197983 */ /* 0x000ea80000300800 */
[----:B------:R-:W2:Y:S04]  /*76ad0*/  LDL.LU R26, [R1+0x98] ;  /* 0x00009800011a7983 */ /* 0x000ea80000300800 */
[----:B------:R-:W2:Y:S06]  /*76ae0*/  LDL.LU R27, [R1+0x9c] ;  /* 0x00009c00011b7983 */ /* 0x000eac0000300800 */
[----:B------:R1:W-:Y:S04]  /*76af0*/  STL.64 [R1+0x1290], R20 ;  /* 0x0012901401007387 */ /* 0x0003e80000100a00 */
[----:B------:R2:W-:Y:S04]  /*76b00*/  STL.64 [R1+0x1298], R22 ;  /* 0x0012981601007387 */ /* 0x0005e80000100a00 */
[----:B-1----:R-:W4:Y:S01]  /*76b10*/  LDL.LU R20, [R1+0x80] ;  /* 0x0000800001147983 */ /* 0x002f220000300800 */
[C---:B---3--:R-:W-:Y:S08]  /*76b20*/  HMMA.1688.F32.TF32 R12, R232.reuse, R130, R244 ;  /* 0x00000082e80c723c */ /* 0x048ff000000810f4 */
[----:B--2---:R-:W-:Y:S01]  /*76b30*/  HMMA.1688.F32.TF32 R16, R232, R126, R248 ;  /* 0x0000007ee810723c */ /* 0x004fe200000810f8 */
[----:B------:R-:W-:Y:S04]  /*76b40*/  LDS R232, [R161+0x1c700] ;  /* 0x01c70000a1e87984 */ /* 0x000fe80000000800 */
[----:B------:R-:W-:Y:S03]  /*76b50*/  LDS R234, [R161+0x1e700] ;  /* 0x01e70000a1ea7984 */ /* 0x000fe60000000800 */
[C---:B------:R-:W-:Y:S01]  /*76b60*/  HMMA.1688.F32.TF32 R32, R236.reuse, R74, R32 ;  /* 0x0000004aec20723c */ /* 0x040fe20000081020 */
[----:B------:R-:W-:Y:S04]  /*76b70*/  LDS R233, [R189+0x1c700] ;  /* 0x01c70000bde97984 */ /* 0x000fe80000000800 */
[----:B------:R-:W1:Y:S10]  /*76b80*/  LDS R235, [R189+0x1e700] ;  /* 0x01e70000bdeb7984 */ /* 0x000e740000000800 */
[----:B------:R2:W-:Y:S04]  /*76b90*/  STL.64 [R1+0x1280], R16 ;  /* 0x0012801001007387 */ /* 0x0005e80000100a00 */
[----:B------:R3:W-:Y:S04]  /*76ba0*/  STL.64 [R1+0x1288], R18 ;  /* 0x0012881201007387 */ /* 0x0007e80000100a00 */
[----:B------:R1:W-:Y:S04]  /*76bb0*/  STL.64 [R1+0xe30], R12 ;  /* 0x000e300c01007387 */ /* 0x0003e80000100a00 */
[----:B------:R1:W-:Y:S04]  /*76bc0*/  STL.64 [R1+0xe38], R14 ;  /* 0x000e380e01007387 */ /* 0x0003e80000100a00 */
        /* <DEDUP_REMOVED lines=14> */
[----:B------:R-:W3:Y:S01]  /*76cb0*/  LDL.LU R15, [R1+0x6c] ;  /* 0x00006c00010f7983 */ /* 0x000ee20000300800 */
[C---:B----4-:R-:W-:Y:S03]  /*76cc0*/  HMMA.1688.F32.TF32 R36, R236.reuse, R70, R36 ;  /* 0x00000046ec24723c */ /* 0x050fe60000081024 */
[----:B------:R-:W4:Y:S04]  /*76cd0*/  LDL.LU R244, [R1+0x50] ;  /* 0x0000500001f47983 */ /* 0x000f280000300800 */
[----:B------:R-:W4:Y:S01]  /*76ce0*/  LDL.LU R245, [R1+0x54] ;  /* 0x0000540001f57983 */ /* 0x000f220000300800 */
[C---:B------:R-:W-:Y:S03]  /*76cf0*/  HMMA.1688.F32.TF32 R28, R236.reuse, R78, R28 ;  /* 0x0000004eec1c723c */ /* 0x040fe6000008101c */
[----:B------:R-:W4:Y:S04]  /*76d00*/  LDL.LU R246, [R1+0x58] ;  /* 0x0000580001f67983 */ /* 0x000f280000300800 */
[----:B------:R-:W4:Y:S01]  /*76d10*/  LDL.LU R247, [R1+0x5c] ;  /* 0x00005c0001f77983 */ /* 0x000f220000300800 */
[----:B------:R-:W-:Y:S07]  /*76d20*/  HMMA.1688.F32.TF32 R24, R236, R82, R24 ;  /* 0x00000052ec18723c */ /* 0x000fee0000081018 */
[----:B------:R-:W-:Y:S04]  /*76d30*/  STL.64 [R1+0xe20], R36 ;  /* 0x000e202401007387 */ /* 0x000fe80000100a00 */
[----:B------:R1:W-:Y:S04]  /*76d40*/  STL.64 [R1+0xe28], R38 ;  /* 0x000e282601007387 */ /* 0x0003e80000100a00 */
[----:B-1----:R-:W4:Y:S04]  /*76d50*/  LDL.LU.64 R38, [R1+0x3f60] ;  /* 0x003f600001267983 */ /* 0x002f280000300a00 */
[----:B------:R-:W4:Y:S04]  /*76d60*/  LDL.LU.64 R36, [R1+0x3f58] ;  /* 0x003f580001247983 */ /* 0x000f280000300a00 */
[----:B------:R-:W-:Y:S04]  /*76d70*/  STL.64 [R1+0xe10], R32 ;  /* 0x000e102001007387 */ /* 0x000fe80000100a00 */
[----:B------:R1:W-:Y:S01]  /*76d80*/  STL.64 [R1+0xe18], R34 ;  /* 0x000e182201007387 */ /* 0x0003e20000100a00 */
[----:B------:R-:W-:Y:S01]  /*76d90*/  IMAD.MOV.U32 R124, RZ, RZ, R27 ;  /* 0x000000ffff7c7224 */ /* 0x000fe200078e001b */
[----:B------:R-:W-:Y:S01]  /*76da0*/  MOV R128, R25 ;  /* 0x0000001900807202 */ /* 0x000fe20000000f00 */
[----:B------:R-:W-:-:S02]  /*76db0*/  IMAD.MOV.U32 R125, RZ, RZ, R26 ;  /* 0x000000ffff7d7224 */ /* 0x000fc400078e001a */
[----:B------:R-:W-:Y:S01]  /*76dc0*/  IMAD.MOV.U32 R129, RZ, RZ, R24 ;  /* 0x000000ffff817224 */ /* 0x000fe200078e0018 */
[----:B-1----:R-:W4:Y:S04]  /*76dd0*/  LDL.LU.64 R34, [R1+0x3f50] ;  /* 0x003f500001227983 */ /* 0x002f280000300a00 */
[----:B------:R-:W4:Y:S04]  /*76de0*/  LDL.LU.64 R32, [R1+0x3f48] ;  /* 0x003f480001207983 */ /* 0x000f280000300a00 */
[----:B------:R-:W-:Y:S04]  /*76df0*/  STL.64 [R1+0xe00], R28 ;  /* 0x000e001c01007387 */ /* 0x000fe80000100a00 */
[----:B------:R1:W-:Y:S04]  /*76e00*/  STL.64 [R1+0xe08], R30 ;  /* 0x000e081e01007387 */ /* 0x0003e80000100a00 */
[----:B-1----:R-:W4:Y:S04]  /*76e10*/  LDL.LU.64 R30, [R1+0x3f40] ;  /* 0x003f4000011e7983 */ /* 0x002f280000300a00 */
[----:B------:R-:W4:Y:S04]  /*76e20*/  LDL.LU.64 R28, [R1+0x3f38] ;  /* 0x003f3800011c7983 */ /* 0x000f280000300a00 */
[----:B------:R-:W4:Y:S04]  /*76e30*/  LDL.LU.64 R26, [R1+0x3f30] ;  /* 0x003f3000011a7983 */ /* 0x000f280000300a00 */
[----:B------:R-:W4:Y:S04]  /*76e40*/  LDL.LU.64 R24, [R1+0x3f28] ;  /* 0x003f280001187983 */ /* 0x000f280000300a00 */
[----:B------:R-:W-:Y:S04]  /*76e50*/  STL [R1+0x3e44], R124 ;  /* 0x003e447c01007387 */ /* 0x000fe80000100800 */
[----:B------:R-:W-:Y:S04]  /*76e60*/  STL [R1+0x3e40], R125 ;  /* 0x003e407d01007387 */ /* 0x000fe80000100800 */
[----:B------:R1:W-:Y:S04]  /*76e70*/  STL [R1+0x3e3c], R128 ;  /* 0x003e3c8001007387 */ /* 0x0003e80000100800 */
[----:B------:R1:W-:Y:S01]  /*76e80*/  STL [R1+0x3e38], R129 ;  /* 0x003e388101007387 */ /* 0x0003e20000100800 */
[C---:B-----5:R-:W-:Y:S08]  /*76e90*/  HMMA.1688.F32.TF32 R20, R236.reuse, R86, R20 ;  /* 0x00000056ec14723c */ /* 0x060ff00000081014 */
[C---:B--2---:R-:W-:Y:S11]  /*76ea0*/  HMMA.1688.F32.TF32 R16, R236.reuse, R90, R16 ;  /* 0x0000005aec10723c */ /* 0x044ff60000081010 */
[----:B------:R-:W-:Y:S05]  /*76eb0*/  @!UPT UIADD3 URZ, URZ, URZ, URZ ;  /* 0x0000003f3f3ff290 */ /* 0x000fea000fffe03f */
[----:B------:R-:W-:Y:S01]  /*76ec0*/  IMAD.MOV.U32 R113, RZ, RZ, R22 ;  /* 0x000000ffff717224 */ /* 0x000fe200078e0016 */
[----:B------:R-:W-:Y:S01]  /*76ed0*/  MOV R112, R23 ;  /* 0x0000001700707202 */ /* 0x000fe20000000f00 */
[----:B------:R-:W-:Y:S01]  /*76ee0*/  IMAD.MOV.U32 R120, RZ, RZ, R21 ;  /* 0x000000ffff787224 */ /* 0x000fe200078e0015 */
[----:B------:R-:W-:Y:S01]  /*76ef0*/  MOV R121, R20 ;  /* 0x0000001400797202 */ /* 0x000fe20000000f00 */
[----:B------:R-:W2:Y:S04]  /*76f00*/  LDL.LU.64 R22, [R1+0x3f20] ;  /* 0x003f200001167983 */ /* 0x000ea80000300a00 */
[----:B------:R-:W2:Y:S01]  /*76f10*/  LDL.LU.64 R20, [R1+0x3f18] ;  /* 0x003f180001147983 */ /* 0x000ea20000300a00 */
[----:B---3--:R-:W-:Y:S01]  /*76f20*/  HMMA.1688.F32.TF32 R12, R236, R94, R12 ;  /* 0x0000005eec0c723c */ /* 0x008fe2000008100c */
[----:B-1----:R-:W-:Y:S01]  /*76f30*/  MOV R128, R18 ;  /* 0x0000001200807202 */ /* 0x002fe20000000f00 */
[----:B------:R-:W-:-:S02]  /*76f40*/  IMAD.MOV.U32 R129, RZ, RZ, R19 ;  /* 0x000000ffff817224 */ /* 0x000fc400078e0013 */
[----:B------:R-:W-:Y:S01]  /*76f50*/  IMAD.MOV.U32 R124, RZ, RZ, R16 ;  /* 0x000000ffff7c7224 */ /* 0x000fe200078e0010 */
[----:B------:R-:W3:Y:S01]  /*76f60*/  LDL.LU.64 R18, [R1+0x3f10] ;  /* 0x003f100001127983 */ /* 0x000ee20000300a00 */
[----:B------:R-:W-:-:S03]  /*76f70*/  IMAD.MOV.U32 R125, RZ, RZ, R17 ;  /* 0x000000ffff7d7224 */ /* 0x000fc600078e0011 */
[----:B------:R-:W3:Y:S11]  /*76f80*/  LDL.LU.64 R16, [R1+0x3f08] ;  /* 0x003f080001107983 */ /* 0x000ef60000300a00 */
[----:B------:R-:W-:Y:S04]  /*76f90*/  @!UPT UIADD3 URZ, URZ, URZ, URZ ;  /* 0x0000003f3f3ff290 */ /* 0x000fe8000fffe03f */
[----:B------:R-:W-:Y:S01]  /*76fa0*/  IMAD.MOV.U32 R105, RZ, RZ, R14 ;  /* 0x000000ffff697224 */ /* 0x000fe200078e000e */
[----:B------:R-:W-:Y:S01]  /*76fb0*/  MOV R108, R13 ;  /* 0x0000000d006c7202 */ /* 0x000fe20000000f00 */
[----:B------:R-:W-:Y:S02]  /*76fc0*/  IMAD.MOV.U32 R104, RZ, RZ, R15 ;  /* 0x000000ffff687224 */ /* 0x000fe400078e000f */
[----:B------:R-:W-:Y:S01]  /*76fd0*/  IMAD.MOV.U32 R109, RZ, RZ, R12 ;  /* 0x000000ffff6d7224 */ /* 0x000fe200078e000c */
[----:B------:R-:W5:Y:S04]  /*76fe0*/  LDL.LU.64 R14, [R1+0x3f00] ;  /* 0x003f0000010e7983 */ /* 0x000f680000300a00 */
[----:B------:R-:W5:Y:S01]  /*76ff0*/  LDL.LU.64 R12, [R1+0x3ef8] ;  /* 0x003ef800010c7983 */ /* 0x000f620000300a00 */
[C---:B----4-:R-:W-:Y:S08]  /*77000*/  HMMA.1688.F32.TF32 R244, R236.reuse, R98, R244 ;  /* 0x00000062ecf4723c */ /* 0x050ff000000810f4 */
[C---:B------:R-:W-:Y:S11]  /*77010*/  HMMA.1688.F32.TF32 R248, R236.reuse, R102, R248 ;  /* 0x00000066ecf8723c */ /* 0x040ff600000810f8 */
[----:B------:R-:W-:Y:S04]  /*77020*/  @!UPT UIADD3 URZ, URZ, URZ, URZ ;  /* 0x0000003f3f3ff290 */ /* 0x000fe8000fffe03f */
[----:B------:R-:W-:Y:S04]  /*77030*/  STL.64 [R1+0xdb0], R244 ;  /* 0x000db0f401007387 */ /* 0x000fe80000100a00 */
[----:B------:R5:W-:Y:S04]  /*77040*/  STL.64 [R1+0xdb8], R246 ;  /* 0x000db8f601007387 */ /* 0x000be80000100a00 */
[----:B------:R-:W-:Y:S04]  /*77050*/  STL.64 [R1+0xda0], R248 ;  /* 0x000da0f801007387 */ /* 0x000fe80000100a00 */
[----:B------:R-:W-:Y:S01]  /*77060*/  STL.64 [R1+0xda8], R250 ;  /* 0x000da8fa01007387 */ /* 0x000fe20000100a00 */
[C---:B---3--:R-:W-:Y:S08]  /*77070*/  HMMA.1688.F32.TF32 R16, R236.reuse, R110, R16 ;  /* 0x0000006eec10723c */ /* 0x048ff00000081010 */
[C---:B-----5:R-:W-:Y:S08]  /*77080*/  HMMA.1688.F32.TF32 R244, R236.reuse, R106, R12 ;  /* 0x0000006aecf4723c */ /* 0x060ff0000008100c */
[C---:B--2---:R-:W-:Y:S08]  /*77090*/  HMMA.1688.F32.TF32 R12, R236.reuse, R114, R20 ;  /* 0x00000072ec0c723c */ /* 0x044ff00000081014 */
[C---:B------:R-:W-:Y:S07]  /*770a0*/  HMMA.1688.F32.TF32 R20, R236.reuse, R118, R24 ;  /* 0x00000076ec14723c */ /* 0x040fee0000081018 */
        /* <DEDUP_REMOVED lines=10> */
[----:B-1----:R-:W-:Y:S08]  /*77150*/  HMMA.1688.F32.TF32 R20, R236, R130, R36 ;  /* 0x00000082ec14723c */ /* 0x002ff00000081024 */
[C---:B------:R-:W-:Y:S08]  /*77160*/  HMMA.1688.F32.TF32 R236, R240.reuse, R78, R8 ;  /* 0x0000004ef0ec723c */ /* 0x040ff00000081008 */
[C---:B------:R-:W-:Y:S01]  /*77170*/  HMMA.1688.F32.TF32 R8, R240.reuse, R86, R152 ;  /* 0x00000056f008723c */ /* 0x040fe20000081098 */
[----:B------:R-:W-:Y:S04]  /*77180*/  STL.64 [R1+0xd50], R16 ;  /* 0x000d501001007387 */ /* 0x000fe80000100a00 */
[----:B------:R1:W-:Y:S04]  /*77190*/  STL.64 [R1+0xd58], R18 ;  /* 0x000d581201007387 */ /* 0x0003e80000100a00 */
[----:B------:R-:W-:Y:S04]  /*771a0*/  STL.64 [R1+0xd40], R12 ;  /* 0x000d400c01007387 */ /* 0x000fe80000100a00 */
[----:B------:R2:W-:Y:S01]  /*771b0*/  STL.64 [R1+0xd48], R14 ;  /* 0x000d480e01007387 */ /* 0x0005e20000100a00 */
[C---:B-1----:R-:W-:Y:S08]  /*771c0*/  HMMA.1688.F32.TF32 R16, R240.reuse, R70, R40 ;  /* 0x00000046f010723c */ /* 0x042ff00000081028 */
[----:B--2---:R-:W-:Y:S02]  /*771d0*/  HMMA.1688.F32.TF32 R12, R240, R74, R44 ;  /* 0x0000004af00c723c */ /* 0x004fe4000008102c */
[----:B------:R-:W-:Y:S01]  /*771e0*/  MOV R155, R8 ;  /* 0x00000008009b7202 */ /* 0x000fe20000000f00 */
[----:B------:R-:W-:Y:S01]  /*771f0*/  IMAD.MOV.U32 R154, RZ, RZ, R9 ;  /* 0x000000ffff9a7224 */ /* 0x000fe200078e0009 */
[----:B------:R-:W-:Y:S01]  /*77200*/  MOV R152, R11 ;  /* 0x0000000b00987202 */ /* 0x000fe20000000f00 */
[----:B------:R-:W-:-:S03]  /*77210*/  IMAD.MOV.U32 R153, RZ, RZ, R10 ;  /* 0x000000ffff997224 */ /* 0x000fc600078e000a */
[----:B------:R-:W-:Y:S01]  /*77220*/  HMMA.1688.F32.TF32 R8, R240, R90, R148 ;  /* 0x0000005af008723c */ /* 0x000fe20000081094 */
[----:B------:R-:W-:Y:S04]  /*77230*/  STL.64 [R1+0xc40], R20 ;  /* 0x000c401401007387 */ /* 0x000fe80000100a00 */
[----:B------:R-:W-:Y:S04]  /*77240*/  STL.64 [R1+0xc48], R22 ;  /* 0x000c481601007387 */ /* 0x000fe80000100a00 */
[----:B------:R-:W-:Y:S04]  /*77250*/  STL.64 [R1+0xc20], R16 ;  /* 0x000c201001007387 */ /* 0x000fe80000100a00 */
[----:B------:R-:W-:Y:S04]  /*77260*/  STL.64 [R1+0xc28], R18 ;  /* 0x000c281201007387 */ /* 0x000fe80000100a00 */
[----:B------:R1:W-:Y:S04]  /*77270*/  STL [R1+0x3e24], R236 ;  /* 0x003e24ec01007387 */ /* 0x0003e80000100800 */
[----:B------:R-:W-:Y:S04]  /*77280*/  STL.64 [R1+0xb20], R12 ;  /* 0x000b200c01007387 */ /* 0x000fe80000100a00 */
[----:B------:R-:W-:Y:S04]  /*77290*/  STL.64 [R1+0xb28], R14 ;  /* 0x000b280e01007387 */ /* 0x000fe80000100a00 */
[----:B------:R2:W-:Y:S01]  /*772a0*/  STL [R1+0x3e20], R237 ;  /* 0x003e20ed01007387 */ /* 0x0005e20000100800 */
[----:B-1----:R-:W-:-:S03]  /*772b0*/  IMAD.MOV.U32 R236, RZ, RZ, R8 ;  /* 0x000000ffffec7224 */ /* 0x002fc600078e0008 */
[----:B------:R1:W-:Y:S04]  /*772c0*/  STL [R1+0x3e1c], R238 ;  /* 0x003e1cee01007387 */ /* 0x0003e80000100800 */
[----:B------:R3:W-:Y:S01]  /*772d0*/  STL [R1+0x3e18], R239 ;  /* 0x003e18ef01007387 */ /* 0x0007e20000100800 */
[----:B--2---:R-:W-:Y:S01]  /*772e0*/  IMAD.MOV.U32 R237, RZ, RZ, R9 ;  /* 0x000000ffffed7224 */ /* 0x004fe200078e0009 */
[----:B-1----:R-:W-:Y:S01]  /*772f0*/  MOV R238, R10 ;  /* 0x0000000a00ee7202 */ /* 0x002fe20000000f00 */
[----:B---3--:R-:W-:Y:S02]  /*77300*/  IMAD.MOV.U32 R239, RZ, RZ, R11 ;  /* 0x000000ffffef7224 */ /* 0x008fe400078e000b */
[C---:B------:R-:W-:Y:S08]  /*77310*/  HMMA.1688.F32.TF32 R8, R240.reuse, R94, R52 ;  /* 0x0000005ef008723c */ /* 0x040ff00000081034 */
[C---:B------:R-:W-:Y:S11]  /*77320*/  HMMA.1688.F32.TF32 R12, R240.reuse, R82, R48 ;  /* 0x00000052f00c723c */ /* 0x040ff60000081030 */
[----:B------:R-:W-:Y:S05]  /*77330*/  @!UPT UIADD3 URZ, URZ, URZ, URZ ;  /* 0x0000003f3f3ff290 */ /* 0x000fea000fffe03f */
[----:B------:R-:W-:Y:S01]  /*77340*/  IMAD.MOV.U32 R151, RZ, RZ, R8 ;  /* 0x000000ffff977224 */ /* 0x000fe200078e0008 */
[----:B------:R-:W-:Y:S01]  /*77350*/  MOV R150, R9 ;  /* 0x0000000900967202 */ /* 0x000fe20000000f00 */
[----:B------:R-:W-:Y:S02]  /*77360*/  IMAD.MOV.U32 R149, RZ, RZ, R10 ;  /* 0x000000ffff957224 */ /* 0x000fe400078e000a */
[----:B------:R-:W-:Y:S02]  /*77370*/  IMAD.MOV.U32 R148, RZ, RZ, R11 ;  /* 0x000000ffff947224 */ /* 0x000fe400078e000b */
[C---:B------:R-:W-:Y:S01]  /*77380*/  HMMA.1688.F32.TF32 R8, R240.reuse, R98, R56 ;  /* 0x00000062f008723c */ /* 0x040fe20000081038 */
[----:B------:R-:W-:Y:S04]  /*77390*/  STL.64 [R1+0xd30], R12 ;  /* 0x000d300c01007387 */ /* 0x000fe80000100a00 */
[----:B------:R1:W-:Y:S04]  /*773a0*/  STL.64 [R1+0xd38], R14 ;  /* 0x000d380e01007387 */ /* 0x0003e80000100a00 */
[----:B------:R2:W-:Y:S04]  /*773b0*/  STL [R1+0x3e34], R155 ;  /* 0x003e349b01007387 */ /* 0x0005e80000100800 */
[----:B------:R3:W-:Y:S04]  /*773c0*/  STL [R1+0x3e30], R153 ;  /* 0x003e309901007387 */ /* 0x0007e80000100800 */
[----:B------:R4:W-:Y:S01]  /*773d0*/  STL [R1+0x3e2c], R237 ;  /* 0x003e2ced01007387 */ /* 0x0009e20000100800 */
[----:B-1----:R-:W-:Y:S03]  /*773e0*/  HMMA.1688.F32.TF32 R12, R240, R102, R60 ;  /* 0x00000066f00c723c */ /* 0x002fe6000008103c */
[----:B------:R1:W-:Y:S03]  /*773f0*/  STL [R1+0x3e28], R236 ;  /* 0x003e28ec01007387 */ /* 0x0003e60000100800 */
[----:B--2---:R-:W-:Y:S01]  /*77400*/  MOV R155, R8 ;  /* 0x00000008009b7202 */ /* 0x004fe20000000f00 */
[----:B---3--:R-:W-:-:S02]  /*77410*/  IMAD.MOV.U32 R153, RZ, RZ, R9 ;  /* 0x000000ffff997224 */ /* 0x008fc400078e0009 */
[----:B----4-:R-:W-:Y:S01]  /*77420*/  IMAD.MOV.U32 R237, RZ, RZ, R10 ;  /* 0x000000ffffed7224 */ /* 0x010fe200078e000a */
[----:B-1----:R-:W-:Y:S02]  /*77430*/  MOV R236, R11 ;  /* 0x0000000b00ec7202 */ /* 0x002fe40000000f00 */
        /* <DEDUP_REMOVED lines=23> */
[----:B------:R-:W-:-:S02]  /*775b0*/  IMAD.MOV.U32 R246, RZ, RZ, R160 ;  /* 0x000000fffff67224 */ /* 0x000fc400078e00a0 */
[----:B------:R-:W-:Y:S01]  /*775c0*/  LDS R132, [R161+0x1c780] ;  /* 0x01c78000a1847984 */ /* 0x000fe20000000800 */
[----:B------:R-:W-:-:S03]  /*775d0*/  IMAD.MOV.U32 R247, RZ, RZ, R3 ;  /* 0x000000fffff77224 */ /* 0x000fc600078e0003 */
        /* <DEDUP_REMOVED lines=11> */
[C---:B---3--:R-:W-:Y:S03]  /*77690*/  HMMA.1688.F32.TF32 R8, R232.reuse, R78, R156 ;  /* 0x0000004ee808723c */ /* 0x048fe6000008109c */
        /* <DEDUP_REMOVED lines=39> */
[----:B------:R-:W-:Y:S04]  /*77910*/  STL.64 [R1+0x1168], R10 ;  /* 0x0011680a01007387 */ /* 0x000fe80000100a00 */
[----:B------:R-:W-:Y:S04]  /*77920*/  STL.64 [R1+0x1150], R4 ;  /* 0x0011500401007387 */ /* 0x000fe80000100a00 */
[----:B------:R2:W-:Y:S02]  /*77930*/  STL.64 [R1+0x1158], R6 ;  /* 0x0011580601007387 */ /* 0x0005e40000100a00 */
[C---:B--2---:R-:W-:Y:S08]  /*77940*/  HMMA.1688.F32.TF32 R4, R232.reuse, R122, R204 ;  /* 0x0000007ae804723c */ /* 0x044ff000000810cc */
[C---:B------:R-:W-:Y:S11]  /*77950*/  HMMA.1688.F32.TF32 R8, R232.reuse, R126, R208 ;  /* 0x0000007ee808723c */ /* 0x040ff600000810d0 */
[----:B------:R-:W-:Y:S04]  /*77960*/  @!UPT UIADD3 URZ, URZ, URZ, URZ ;  /* 0x0000003f3f3ff290 */ /* 0x000fe8000fffe03f */
[----:B------:R-:W-:Y:S04]  /*77970*/  STL.64 [R1+0x1140], R4 ;  /* 0x0011400401007387 */ /* 0x000fe80000100a00 */
[----:B------:R2:W-:Y:S04]  /*77980*/  STL.64 [R1+0x1148], R6 ;  /* 0x0011480601007387 */ /* 0x0005e80000100a00 */
[----:B------:R-:W3:Y:S01]  /*77990*/  LDL.LU R248, [R1+0x1680] ;  /* 0x0016800001f87983 */ /* 0x000ee20000300800 */
[----:B--2---:R-:W-:Y:S03]  /*779a0*/  HMMA.1688.F32.TF32 R4, R232, R130, R212 ;  /* 0x00000082e804723c */ /* 0x004fe600000810d4 */
[----:B------:R-:W-:Y:S04]  /*779b0*/  STL.64 [R1+0x1130], R8 ;  /* 0x0011300801007387 */ /* 0x000fe80000100a00 */
[----:B------:R-:W-:Y:S11]  /*779c0*/  STL.64 [R1+0x1138], R10 ;  /* 0x0011380a01007387 */ /* 0x000ff60000100a00 */
[----:B------:R-:W-:Y:S05]  /*779d0*/  @!UPT UIADD3 URZ, URZ, URZ, URZ ;  /* 0x0000003f3f3ff290 */ /* 0x000fea000fffe03f */
[----:B------:R-:W-:Y:S04]  /*779e0*/  STL.64 [R1+0xc30], R4 ;  /* 0x000c300401007387 */ /* 0x000fe80000100a00 */
[----:B------:R-:W-:Y:S04]  /*779f0*/  STL.64 [R1+0xc38], R6 ;  /* 0x000c380601007387 */ /* 0x000fe80000100a00 */
[----:B------:R-:W3:Y:S04]  /*77a00*/  LDL.LU R249, [R1+0x1684] ;  /* 0x0016840001f97983 */ /* 0x000ee80000300800 */
[----:B------:R-:W3:Y:S04]  /*77a10*/  LDL.LU R250, [R1+0x1688] ;  /* 0x0016880001fa7983 */ /* 0x000ee80000300800 */
[----:B------:R-:W3:Y:S04]  /*77a20*/  LDL.LU R251, [R1+0x168c] ;  /* 0x00168c0001fb7983 */ /* 0x000ee80000300800 */
[----:B------:R-:W2:Y:S04]  /*77a30*/  LDL.LU R244, [R1+0x1690] ;  /* 0x0016900001f47983 */ /* 0x000ea80000300800 */
[----:B------:R-:W2:Y:S04]  /*77a40*/  LDL.LU R245, [R1+0x1694] ;  /* 0x0016940001f57983 */ /* 0x000ea80000300800 */
[----:B------:R-:W4:Y:S04]  /*77a50*/  LDL.LU R160, [R1+0x3ef0] ;  /* 0x003ef00001a07983 */ /* 0x000f280000300800 */
[----:B------:R-:W5:Y:S04]  /*77a60*/  LDL.LU R3, [R1+0x3eec] ;  /* 0x003eec0001037983 */ /* 0x000f680000300800 */
[----:B------:R-:W2:Y:S04]  /*77a70*/  LDL.LU R152, [R1+0x16a0] ;  /* 0x0016a00001987983 */ /* 0x000ea80000300800 */
[----:B------:R-:W2:Y:S04]  /*77a80*/  LDL.LU R153, [R1+0x16a4] ;  /* 0x0016a40001997983 */ /* 0x000ea80000300800 */
[----:B------:R-:W2:Y:S04]  /*77a90*/  LDL.LU R154, [R1+0x16a8] ;  /* 0x0016a800019a7983 */ /* 0x000ea80000300800 */
[----:B------:R-:W2:Y:S04]  /*77aa0*/  LDL.LU R155, [R1+0x16ac] ;  /* 0x0016ac00019b7983 */ /* 0x000ea80000300800 */
[----:B------:R-:W2:Y:S04]  /*77ab0*/  LDL.LU R220, [R1+0x16b0] ;  /* 0x0016b00001dc7983 */ /* 0x000ea80000300800 */
[----:B------:R-:W2:Y:S01]  /*77ac0*/  LDL.LU R221, [R1+0x16b4] ;  /* 0x0016b40001dd7983 */ /* 0x000ea20000300800 */
[----:B----4-:R-:W-:Y:S01]  /*77ad0*/  IMAD.MOV.U32 R223, RZ, RZ, R160 ;  /* 0x000000ffffdf7224 */ /* 0x010fe200078e00a0 */
[----:B-----5:R-:W-:-:S02]  /*77ae0*/  MOV R222, R3 ;  /* 0x0000000300de7202 */ /* 0x020fc40000000f00 */
        /* <DEDUP_REMOVED lines=8> */
[----:B----4-:R-:W-:Y:S01]  /*77b70*/  MOV R147, R3 ;  /* 0x0000000300937202 */ /* 0x010fe20000000f00 */
[----:B-----5:R-:W-:-:S02]  /*77b80*/  IMAD.MOV.U32 R146, RZ, RZ, R160 ;  /* 0x000000ffff927224 */ /* 0x020fc400078e00a0 */
        /* <DEDUP_REMOVED lines=8> */
[----:B----4-:R-:W-:-:S02]  /*77c10*/  IMAD.MOV.U32 R159, RZ, RZ, R160 ;  /* 0x000000ffff9f7224 */ /* 0x010fc400078e00a0 */
[----:B-----5:R-:W-:Y:S02]  /*77c20*/  IMAD.MOV.U32 R158, RZ, RZ, R3 ;  /* 0x000000ffff9e7224 */ /* 0x020fe400078e0003 */
[----:B------:R-:W4:Y:S04]  /*77c30*/  LDL.LU R3, [R1+0x3ed8] ;  /* 0x003ed80001037983 */ /* 0x000f280000300800 */
[----:B------:R-:W5:Y:S04]  /*77c40*/  LDL.LU R160, [R1+0x3ed4] ;  /* 0x003ed40001a07983 */ /* 0x000f680000300800 */
[----:B------:R-:W2:Y:S04]  /*77c50*/  LDL.LU R164, [R1+0x1700] ;  /* 0x0017000001a47983 */ /* 0x000ea80000300800 */
[----:B------:R-:W2:Y:S04]  /*77c60*/  LDL.LU R165, [R1+0x1704] ;  /* 0x0017040001a57983 */ /* 0x000ea80000300800 */
[----:B------:R-:W2:Y:S04]  /*77c70*/  LDL.LU R166, [R1+0x1708] ;  /* 0x0017080001a67983 */ /* 0x000ea80000300800 */
[----:B------:R-:W2:Y:S04]  /*77c80*/  LDL.LU R167, [R1+0x170c] ;  /* 0x00170c0001a77983 */ /* 0x000ea80000300800 */
[----:B------:R-:W1:Y:S04]  /*77c90*/  LDL.LU R148, [R1+0x1710] ;  /* 0x0017100001947983 */ /* 0x000e680000300800 */
[----:B------:R-:W1:Y:S01]  /*77ca0*/  LDL.LU R149, [R1+0x1714] ;  /* 0x0017140001957983 */ /* 0x000e620000300800 */
        /* <DEDUP_REMOVED lines=18> */
[----:B------:R-:W3:Y:S01]  /*77dd0*/  LDL.LU R176, [R1+0x1750] ;  /* 0x0017500001b07983 */ /* 0x000ee20000300800 */
[----:B-----5:R-:W-:-:S03]  /*77de0*/  IMAD.MOV.U32 R177, RZ, RZ, R160 ;  /* 0x000000ffffb17224 */ /* 0x020fc600078e00a0 */
[----:B------:R-:W5:Y:S04]  /*77df0*/  LDL.LU R160, [R1+0x3ec0] ;  /* 0x003ec00001a07983 */ /* 0x000f680000300800 */
[----:B------:R-:W3:Y:S01]  /*77e00*/  LDL.LU R178, [R1+0x1758] ;  /* 0x0017580001b27983 */ /* 0x000ee20000300800 */
[----:B----4-:R-:W-:Y:S01]  /*77e10*/  IMAD.MOV.U32 R179, RZ, RZ, R3 ;  /* 0x000000ffffb37224 */ /* 0x010fe200078e0003 */
[C---:B-1----:R-:W-:Y:S08]  /*77e20*/  HMMA.1688.F32.TF32 R148, R132.reuse, R86, R148 ;  /* 0x000000568494723c */ /* 0x042ff00000081094 */
[C---:B--2---:R-:W-:Y:S08]  /*77e30*/  HMMA.1688.F32.TF32 R164, R132.reuse, R90, R164 ;  /* 0x0000005a84a4723c */ /* 0x044ff000000810a4 */
[C---:B------:R-:W-:Y:S01]  /*77e40*/  HMMA.1688.F32.TF32 R152, R132.reuse, R114, R152 ;  /* 0x000000728498723c */ /* 0x040fe20000081098 */
[----:B-----5:R-:W1:Y:S04]  /*77e50*/  LDSM.16.M88.4 R64, [R160+0x80100] ;  /* 0x08010000a040783b */ /* 0x020e680000000200 */
[----:B------:R-:W2:Y:S04]  /*77e60*/  LDSM.16.M88.4 R60, [R160+0x82100] ;  /* 0x08210000a03c783b */ /* 0x000ea80000000200 */
[----:B------:R-:W4:Y:S04]  /*77e70*/  LDSM.16.M88.4 R56, [R160+0x84100] ;  /* 0x08410000a038783b */ /* 0x000f280000000200 */
[----:B------:R-:W5:Y:S04]  /*77e80*/  LDSM.16.M88.4 R52, [R160+0x86100] ;  /* 0x08610000a034783b */ /* 0x000f680000000200 */
[----:B------:R-:W4:Y:S04]  /*77e90*/  LDSM.16.M88.4 R48, [R160+0x88100] ;  /* 0x08810000a030783b */ /* 0x000f280000000200 */
[----:B------:R-:W5:Y:S04]  /*77ea0*/  LDSM.16.M88.4 R44, [R160+0x8a100] ;  /* 0x08a10000a02c783b */ /* 0x000f680000000200 */
        /* <DEDUP_REMOVED lines=9> */
[----:B------:R-:W5:Y:S01]  /*77f40*/  LDSM.16.M88.4 R4, [R160+0x9e100] ;  /* 0x09e10000a004783b */ /* 0x000f620000000200 */
[C---:B---3--:R-:W-:Y:S08]  /*77f50*/  HMMA.1688.F32.TF32 R180, R132.reuse, R70, R176 ;  /* 0x0000004684b4723c */ /* 0x048ff000000810b0 */
[C---:B------:R-:W-:Y:S08]  /*77f60*/  HMMA.1688.F32.TF32 R176, R132.reuse, R74, R172 ;  /* 0x0000004a84b0723c */ /* 0x040ff000000810ac */
[C---:B------:R-:W-:Y:S08]  /*77f70*/  HMMA.1688.F32.TF32 R172, R132.reuse, R78, R168 ;  /* 0x0000004e84ac723c */ /* 0x040ff000000810a8 */
[----:B------:R-:W-:Y:S01]  /*77f80*/  HMMA.1688.F32.TF32 R168, R132, R82, R216 ;  /* 0x0000005284a8723c */ /* 0x000fe200000810d8 */
[----:B------:R-:W-:Y:S04]  /*77f90*/  LDS R74, [R161+0x22180] ;  /* 0x02218000a14a7984 */ /* 0x000fe80000000800 */
[----:B------:R-:W-:Y:S04]  /*77fa0*/  LDS R75, [R189+0x22180] ;  /* 0x02218000bd4b7984 */ /* 0x000fe80000000800 */
[----:B-1----:R-:W-:Y:S01]  /*77fb0*/  STL [R1+0x3d0c], R66 ;  /* 0x003d0c4201007387 */ /* 0x002fe20000100800 */
[----:B------:R-:W-:Y:S02]  /*77fc0*/  STL [R1+0x3d08], R67 ;  /* 0x003d084301007387 */ /* 0x000fe40000100800 */
[----:B--2---:R-:W-:Y:S02]  /*77fd0*/  STL [R1+0x3d14], R62 ;  /* 0x003d143e01007387 */ /* 0x004fe40000100800 */
[----:B------:R-:W-:Y:S01]  /*77fe0*/  STL [R1+0x3d10], R63 ;  /* 0x003d103f01007387 */ /* 0x000fe20000100800 */
[----:B----4-:R-:W-:Y:S01]  /*77ff0*/  STL [R1+0x3d1c], R58 ;  /* 0x003d1c3a01007387 */ /* 0x010fe20000100800 */
[----:B------:R-:W-:Y:S02]  /*78000*/  STL [R1+0x3d18], R59 ;  /* 0x003d183b01007387 */ /* 0x000fe40000100800 */
[----:B-----5:R-:W-:Y:S02]  /*78010*/  STL [R1+0x3d24], R54 ;  /* 0x003d243601007387 */ /* 0x020fe40000100800 */
[----:B------:R-:W-:Y:S01]  /*78020*/  STL [R1+0x3d20], R55 ;  /* 0x003d203701007387 */ /* 0x000fe20000100800 */
[----:B------:R-:W-:Y:S01]  /*78030*/  STL [R1+0x3d2c], R50 ;  /* 0x003d2c3201007387 */ /* 0x000fe20000100800 */
[----:B------:R-:W-:Y:S02]  /*78040*/  STL [R1+0x3d28], R51 ;  /* 0x003d283301007387 */ /* 0x000fe40000100800 */
[----:B------:R-:W-:Y:S02]  /*78050*/  STL [R1+0x3d34], R46 ;  /* 0x003d342e01007387 */ /* 0x000fe40000100800 */
        /* <DEDUP_REMOVED lines=22> */
[----:B------:R-:W-:Y:S02]  /*781c0*/  STL.64 [R1+0xc10], R180 ;  /* 0x000c10b401007387 */ /* 0x000fe40000100a00 */
[----:B------:R-:W-:Y:S02]  /*781d0*/  STL.64 [R1+0xc18], R182 ;  /* 0x000c18b601007387 */ /* 0x000fe40000100a00 */
[----:B------:R-:W-:Y:S01]  /*781e0*/  STL.64 [R1+0xc00], R176 ;  /* 0x000c00b001007387 */ /* 0x000fe20000100a00 */
[----:B------:R-:W-:Y:S01]  /*781f0*/  STL.64 [R1+0xc08], R178 ;  /* 0x000c08b201007387 */ /* 0x000fe20000100a00 */
[----:B------:R-:W-:Y:S02]  /*78200*/  STL.64 [R1+0xbe0], R168 ;  /* 0x000be0a801007387 */ /* 0x000fe40000100a00 */
[----:B------:R-:W-:Y:S02]  /*78210*/  STL.64 [R1+0xbf0], R172 ;  /* 0x000bf0ac01007387 */ /* 0x000fe40000100a00 */
[----:B------:R-:W-:Y:S01]  /*78220*/  STL.64 [R1+0xbf8], R174 ;  /* 0x000bf8ae01007387 */ /* 0x000fe20000100a00 */
[----:B------:R1:W-:Y:S01]  /*78230*/  STL [R1+0xbe8], R170 ;  /* 0x000be8aa01007387 */ /* 0x0003e20000100800 */
[----:B------:R-:W2:Y:S02]  /*78240*/  LDL.LU R216, [R1+0x1670] ;  /* 0x0016700001d87983 */ /* 0x000ea40000300800 */
[----:B------:R3:W-:Y:S02]  /*78250*/  STL.64 [R1+0xbd0], R148 ;  /* 0x000bd09401007387 */ /* 0x0007e40000100a00 */
[----:B------:R4:W-:Y:S01]  /*78260*/  STL.64 [R1+0xbd8], R150 ;  /* 0x000bd89601007387 */ /* 0x0009e20000100a00 */
[----:B------:R-:W2:Y:S01]  /*78270*/  LDL.LU R217, [R1+0x1674] ;  /* 0x0016740001d97983 */ /* 0x000ea20000300800 */
[----:B------:R-:W2:Y:S02]  /*78280*/  LDL.LU R218, [R1+0x1678] ;  /* 0x0016780001da7983 */ /* 0x000ea40000300800 */
[----:B------:R-:W2:Y:S01]  /*78290*/  LDL.LU R219, [R1+0x167c] ;  /* 0x00167c0001db7983 */ /* 0x000ea20000300800 */
[----:B------:R-:W-:-:S02]  /*782a0*/  MOV R3, R171 ;  /* 0x000000ab00037202 */ /* 0x000fc40000000f00 */
[C---:B-1----:R-:W-:Y:S08]  /*782b0*/  HMMA.1688.F32.TF32 R168, R132.reuse, R94, R156 ;  /* 0x0000005e84a8723c */ /* 0x042ff0000008109c */
[C---:B------:R-:W-:Y:S01]  /*782c0*/  HMMA.1688.F32.TF32 R156, R132.reuse, R98, R228 ;  /* 0x00000062849c723c */ /* 0x040fe200000810e4 */
[----:B---3--:R-:W3:Y:S01]  /*782d0*/  LDL.LU R148, [R1+0x410] ;  /* 0x0004100001947983 */ /* 0x008ee20000300800 */
[----:B------:R-:W3:Y:S02]  /*782e0*/  LDL.LU R149, [R1+0x414] ;  /* 0x0004140001957983 */ /* 0x000ee40000300800 */
[----:B----4-:R-:W3:Y:S02]  /*782f0*/  LDL.LU R150, [R1+0x418] ;  /* 0x0004180001967983 */ /* 0x010ee40000300800 */
[----:B------:R-:W3:Y:S01]  /*78300*/  LDL.LU R151, [R1+0x41c] ;  /* 0x00041c0001977983 */ /* 0x000ee20000300800 */
[----:B------:R-:W-:Y:S01]  /*78310*/  STL.64 [R1+0xbc0], R164 ;  /* 0x000bc0a401007387 */ /* 0x000fe20000100a00 */
[----:B------:R1:W-:Y:S02]  /*78320*/  STL.64 [R1+0xbc8], R166 ;  /* 0x000bc8a601007387 */ /* 0x0003e40000100a00 */
[C---:B-1----:R-:W-:Y:S08]  /*78330*/  HMMA.1688.F32.TF32 R164, R132.reuse, R102, R144 ;  /* 0x0000006684a4723c */ /* 0x042ff00000081090 */
[C---:B------:R-:W-:Y:S01]  /*78340*/  HMMA.1688.F32.TF32 R144, R132.reuse, R106, R240 ;  /* 0x0000006a8490723c */ /* 0x040fe200000810f0 */
[----:B------:R-:W-:Y:S01]  /*78350*/  STL.64 [R1+0xbb0], R168 ;  /* 0x000bb0a801007387 */ /* 0x000fe20000100a00 */
[----:B------:R-:W-:Y:S03]  /*78360*/  STL.64 [R1+0xbb8], R170 ;  /* 0x000bb8aa01007387 */ /* 0x000fe60000100a00 */
[----:B------:R-:W-:Y:S02]  /*78370*/  STL.64 [R1+0xba0], R156 ;  /* 0x000ba09c01007387 */ /* 0x000fe40000100a00 */
[----:B------:R1:W-:Y:S02]  /*78380*/  STL.64 [R1+0xba8], R158 ;  /* 0x000ba89e01007387 */ /* 0x0003e40000100a00 */
[C---:B-1----:R-:W-:Y:S06]  /*78390*/  HMMA.1688.F32.TF32 R156, R132.reuse, R110, R220 ;  /* 0x0000006e849c723c */ /* 0x042fec00000810dc */
[----:B------:R-:W-:Y:S01]  /*783a0*/  STL.64 [R1+0xb90], R164 ;  /* 0x000b90a401007387 */ /* 0x000fe20000100a00 */
[----:B------:R-:W-:Y:S07]  /*783b0*/  STL.64 [R1+0xb98], R166 ;  /* 0x000b98a601007387 */ /* 0x000fee0000100a00 */
[----:B------:R-:W-:Y:S02]  /*783c0*/  STL.64 [R1+0xb80], R144 ;  /* 0x000b809001007387 */ /* 0x000fe40000100a00 */
[----:B------:R1:W-:Y:S02]  /*783d0*/  STL.64 [R1+0xb88], R146 ;  /* 0x000b889201007387 */ /* 0x0003e40000100a00 */
[C---:B-1----:R-:W-:Y:S05]  /*783e0*/  HMMA.1688.F32.TF32 R144, R132.reuse, R118, R244 ;  /* 0x000000768490723c */ /* 0x042fea00000810f4 */
[----:B------:R-:W-:Y:S01]  /*783f0*/  STL.64 [R1+0xb70], R156 ;  /* 0x000b709c01007387 */ /* 0x000fe20000100a00 */
[----:B------:R-:W-:Y:S02]  /*78400*/  STL.64 [R1+0xb78], R158 ;  /* 0x000b789e01007387 */ /* 0x000fe40000100a00 */
[----:B------:R-:W4:Y:S02]  /*78410*/  LDL.LU R244, [R1+0x400] ;  /* 0x0004000001f47983 */ /* 0x000f240000300800 */
[----:B------:R1:W-:Y:S01]  /*78420*/  STL.64 [R1+0xb60], R152 ;  /* 0x000b609801007387 */ /* 0x0003e20000100a00 */
[----:B------:R5:W-:Y:S11]  /*78430*/  STL.64 [R1+0xb68], R154 ;  /* 0x000b689a01007387 */ /* 0x000bf60000100a00 */
[----:B------:R-:W-:Y:S01]  /*78440*/  @!UPT UIADD3 URZ, URZ, URZ, URZ ;  /* 0x0000003f3f3ff290 */ /* 0x000fe2000fffe03f */
[----:B------:R-:W-:Y:S01]  /*78450*/  STL.64 [R1+0xb50], R144 ;  /* 0x000b509001007387 */ /* 0x000fe20000100a00 */
[----:B------:R5:W-:Y:S02]  /*78460*/  STL.64 [R1+0xb58], R146 ;  /* 0x000b589201007387 */ /* 0x000be40000100a00 */
[----:B------:R-:W4:Y:S02]  /*78470*/  LDL.LU R245, [R1+0x404] ;  /* 0x0004040001f57983 */ /* 0x000f240000300800 */
[----:B------:R-:W4:Y:S01]  /*78480*/  LDL.LU R246, [R1+0x408] ;  /* 0x0004080001f67983 */ /* 0x000f220000300800 */
[----:B------:R-:W4:Y:S01]  /*78490*/  LDL.LU R247, [R1+0x40c] ;  /* 0x00040c0001f77983 */ /* 0x000f220000300800 */
[----:B-1----:R-:W4:Y:S02]  /*784a0*/  LDL.LU R152, [R1+0x3f0] ;  /* 0x0003f00001987983 */ /* 0x002f240000300800 */
[----:B------:R-:W4:Y:S02]  /*784b0*/  LDL.LU R153, [R1+0x3f4] ;  /* 0x0003f40001997983 */ /* 0x000f240000300800 */
[----:B-----5:R-:W5:Y:S01]  /*784c0*/  LDL.LU R154, [R1+0x3f8] ;  /* 0x0003f800019a7983 */ /* 0x020f620000300800 */
[----:B------:R-:W5:Y:S01]  /*784d0*/  LDL.LU R155, [R1+0x3fc] ;  /* 0x0003fc00019b7983 */ /* 0x000f620000300800 */
[C---:B------:R-:W-:Y:S03]  /*784e0*/  HMMA.1688.F32.TF32 R144, R132.reuse, R122, R248 ;  /* 0x0000007a8490723c */ /* 0x040fe600000810f8 */
[----:B------:R-:W5:Y:S01]  /*784f0*/  LDL.LU R248, [R1+0x3e0] ;  /* 0x0003e00001f87983 */ /* 0x000f620000300800 */
[----:B------:R-:W5:Y:S02]  /*78500*/  LDL.LU R249, [R1+0x3e4] ;  /* 0x0003e40001f97983 */ /* 0x000f640000300800 */
[----:B------:R-:W5:Y:S02]  /*78510*/  LDL.LU R250, [R1+0x3e8] ;  /* 0x0003e80001fa7983 */ /* 0x000f640000300800 */
[----:B------:R-:W5:Y:S11]  /*78520*/  LDL.LU R251, [R1+0x3ec] ;  /* 0x0003ec0001fb7983 */ /* 0x000f760000300800 */
[----:B------:R-:W-:Y:S05]  /*78530*/  @!UPT UIADD3 URZ, URZ, URZ, URZ ;  /* 0x0000003f3f3ff290 */ /* 0x000fea000fffe03f */
[----:B------:R-:W-:Y:S01]  /*78540*/  IMAD.MOV.U32 R11, RZ, RZ, R147 ;  /* 0x000000ffff0b7224 */ /* 0x000fe200078e0093 */
[----:B------:R-:W-:Y:S01]  /*78550*/  MOV R10, R146 ;  /* 0x00000092000a7202 */ /* 0x000fe20000000f00 */
[----:B------:R-:W-:Y:S02]  /*78560*/  IMAD.MOV.U32 R7, RZ, RZ, R145 ;  /* 0x000000ffff077224 */ /* 0x000fe400078e0091 */
[----:B------:R-:W-:Y:S01]  /*78570*/  IMAD.MOV.U32 R6, RZ, RZ, R144 ;  /* 0x000000ffff067224 */ /* 0x000fe200078e0090 */
[----:B------:R-:W-:Y:S01]  /*78580*/  STL [R1+0x3d94], R11 ;  /* 0x003d940b01007387 */ /* 0x000fe20000100800 */
[----:B------:R-:W-:Y:S02]  /*78590*/  STL [R1+0x3d90], R10 ;  /* 0x003d900a01007387 */ /* 0x000fe40000100800 */
[----:B------:R-:W-:Y:S02]  /*785a0*/  STL [R1+0x3d8c], R7 ;  /* 0x003d8c0701007387 */ /* 0x000fe40000100800 */
[----:B------:R1:W-:Y:S01]  /*785b0*/  STL [R1+0x3d88], R6 ;  /* 0x003d880601007387 */ /* 0x0003e20000100800 */
[C---:B--2---:R-:W-:Y:S08]  /*785c0*/  HMMA.1688.F32.TF32 R156, R132.reuse, R126, R216 ;  /* 0x0000007e849c723c */ /* 0x044ff000000810d8 */
[----:B---3--:R-:W-:Y:S11]  /*785d0*/  HMMA.1688.F32.TF32 R144, R132, R130, R148 ;  /* 0x000000828490723c */ /* 0x008ff60000081094 */
[----:B------:R-:W-:Y:S04]  /*785e0*/  @!UPT UIADD3 URZ, URZ, URZ, URZ ;  /* 0x0000003f3f3ff290 */ /* 0x000fe8000fffe03f */
[----:B------:R-:W-:Y:S01]  /*785f0*/  STL.64 [R1+0xb30], R156 ;  /* 0x000b309c01007387 */ /* 0x000fe20000100a00 */
[----:B------:R-:W-:Y:S02]  /*78600*/  STL.64 [R1+0xb38], R158 ;  /* 0x000b389e01007387 */ /* 0x000fe40000100a00 */
[----:B------:R-:W2:Y:S02]  /*78610*/  LDL.LU R148, [R1+0x3d0] ;  /* 0x0003d00001947983 */ /* 0x000ea40000300800 */
[----:B------:R-:W2:Y:S01]  /*78620*/  LDL.LU R149, [R1+0x3d4] ;  /* 0x0003d40001957983 */ /* 0x000ea20000300800 */
[----:B------:R-:W2:Y:S01]  /*78630*/  LDL.LU R150, [R1+0x3d8] ;  /* 0x0003d80001967983 */ /* 0x000ea20000300800 */
[----:B------:R-:W2:Y:S02]  /*78640*/  LDL.LU R151, [R1+0x3dc] ;  /* 0x0003dc0001977983 */ /* 0x000ea40000300800 */
[----:B-1----:R-:W-:Y:S02]  /*78650*/  IMAD.MOV.U32 R6, RZ, RZ, R147 ;  /* 0x000000ffff067224 */ /* 0x002fe400078e0093 */
[----:B------:R-:W-:-:S02]  /*78660*/  IMAD.MOV.U32 R7, RZ, RZ, R146 ;  /* 0x000000ffff077224 */ /* 0x000fc400078e0092 */
[----:B------:R-:W-:Y:S01]  /*78670*/  IMAD.MOV.U32 R11, RZ, RZ, R144 ;  /* 0x000000ffff0b7224 */ /* 0x000fe200078e0090 */
[----:B------:R-:W-:Y:S01]  /*78680*/  MOV R10, R145 ;  /* 0x00000091000a7202 */ /* 0x000fe20000000f00 */
[----:B------:R-:W-:Y:S01]  /*78690*/  STL [R1+0x3da4], R6 ;  /* 0x003da40601007387 */ /* 0x000fe20000100800 */
[----:B------:R-:W-:Y:S02]  /*786a0*/  STL [R1+0x3da0], R7 ;  /* 0x003da00701007387 */ /* 0x000fe40000100800 */
[----:B------:R-:W-:Y:S02]  /*786b0*/  STL [R1+0x3d9c], R11 ;  /* 0x003d9c0b01007387 */ /* 0x000fe40000100800 */
[----:B------:R-:W-:Y:S01]  /*786c0*/  STL [R1+0x3d98], R10 ;  /* 0x003d980a01007387 */ /* 0x000fe20000100800 */
[C---:B----4-:R-:W-:Y:S01]  /*786d0*/  HMMA.1688.F32.TF32 R132, R136.reuse, R64, R244 ;  /* 0x000000408884723c */ /* 0x050fe200000810f4 */
[----:B------:R-:W3:Y:S11]  /*786e0*/  LDL.LU R244, [R1+0x3c0] ;  /* 0x0003c00001f47983 */ /* 0x000ef60000300800 */
[----:B------:R-:W-:Y:S11]  /*786f0*/  @!UPT UIADD3 URZ, URZ, URZ, URZ ;  /* 0x0000003f3f3ff290 */ /* 0x000ff6000fffe03f */
[----:B------:R-:W-:Y:S01]  /*78700*/  STL.64 [R1+0xb00], R132 ;  /* 0x000b008401007387 */ /* 0x000fe20000100a00 */
[----:B------:R5:W-:Y:S02]  /*78710*/  STL.64 [R1+0xb08], R134 ;  /* 0x000b088601007387 */ /* 0x000be40000100a00 */
[----:B------:R-:W3:Y:S02]  /*78720*/  LDL.LU R245, [R1+0x3c4] ;  /* 0x0003c40001f57983 */ /* 0x000ee40000300800 */
[----:B------:R-:W3:Y:S01]  /*78730*/  LDL.LU R246, [R1+0x3c8] ;  /* 0x0003c80001f67983 */ /* 0x000ee20000300800 */
[----:B------:R-:W3:Y:S01]  /*78740*/  LDL.LU R247, [R1+0x3cc] ;  /* 0x0003cc0001f77983 */ /* 0x000ee20000300800 */
[C---:B-----5:R-:W-:Y:S11]  /*78750*/  HMMA.1688.F32.TF32 R132, R136.reuse, R60, R152 ;  /* 0x0000003c8884723c */ /* 0x060ff60000081098 */
[----:B------:R-:W-:Y:S11]  /*78760*/  @!UPT UIADD3 URZ, URZ, URZ, URZ ;  /* 0x0000003f3f3ff290 */ /* 0x000ff6000fffe03f */
[----:B------:R-:W-:Y:S02]  /*78770*/  @!UPT UIADD3 URZ, URZ, URZ, URZ ;  /* 0x0000003f3f3ff290 */ /* 0x000fe4000fffe03f */
[----:B------:R-:W-:Y:S01]  /*78780*/  MOV R19, R135 ;  /* 0x0000008700137202 */ /* 0x000fe20000000f00 */
[----:B------:R-:W-:Y:S02]  /*78790*/  IMAD.MOV.U32 R18, RZ, RZ, R134 ;  /* 0x000000ffff127224 */ /* 0x000fe400078e0086 */
[----:B------:R-:W-:Y:S01]  /*787a0*/  IMAD.MOV.U32 R15, RZ, RZ, R133 ;  /* 0x000000ffff0f7224 */ /* 0x000fe200078e0085 */
[----:B------:R-:W-:Y:S01]  /*787b0*/  MOV R14, R132 ;  /* 0x00000084000e7202 */ /* 0x000fe20000000f00 */
[----:B------:R-:W-:Y:S01]  /*787c0*/  STL [R1+0x3db4], R19 ;  /* 0x003db41301007387 */ /* 0x000fe20000100800 */
[----:B------:R-:W-:Y:S02]  /*787d0*/  STL [R1+0x3db0], R18 ;  /* 0x003db01201007387 */ /* 0x000fe40000100800 */
[----:B------:R-:W-:Y:S02]  /*787e0*/  STL [R1+0x3dac], R15 ;  /* 0x003dac0f01007387 */ /* 0x000fe40000100800 */
[----:B------:R1:W-:Y:S01]  /*787f0*/  STL [R1+0x3da8], R14 ;  /* 0x003da80e01007387 */ /* 0x0003e20000100800 */
[----:B------:R-:W-:Y:S01]  /*78800*/  HMMA.1688.F32.TF32 R132, R136, R56, R248 ;  /* 0x000000388884723c */ /* 0x000fe200000810f8 */
[----:B------:R-:W4:Y:S01]  /*78810*/  LDL.LU R248, [R1+0x3b0] ;  /* 0x0003b00001f87983 */ /* 0x000f220000300800 */
[----:B------:R-:W4:Y:S02]  /*78820*/  LDL.LU R249, [R1+0x3b4] ;  /* 0x0003b40001f97983 */ /* 0x000f240000300800 */
[----:B------:R-:W4:Y:S02]  /*78830*/  LDL.LU R250, [R1+0x3b8] ;  /* 0x0003b80001fa7983 */ /* 0x000f240000300800 */
[----:B------:R-:W4:Y:S11]  /*78840*/  LDL.LU R251, [R1+0x3bc] ;  /* 0x0003bc0001fb7983 */ /* 0x000f360000300800 */
[----:B------:R-:W-:Y:S07]  /*78850*/  @!UPT UIADD3 URZ, URZ, URZ, URZ ;  /* 0x0000003f3f3ff290 */ /* 0x000fee000fffe03f */
[----:B------:R-:W-:Y:S02]  /*78860*/  IMAD.MOV.U32 R6, RZ, RZ, R132 ;  /* 0x000000ffff067224 */ /* 0x000fe400078e0084 */
[----:B------:R-:W-:Y:S01]  /*78870*/  IMAD.MOV.U32 R7, RZ, RZ, R133 ;  /* 0x000000ffff077224 */ /* 0x000fe200078e0085 */
[----:B------:R-:W-:Y:S01]  /*78880*/  MOV R11, R134 ;  /* 0x00000086000b7202 */ /* 0x000fe20000000f00 */
[----:B------:R-:W-:-:S05]  /*78890*/  IMAD.MOV.U32 R10, RZ, RZ, R135 ;  /* 0x000000ffff0a7224 */ /* 0x000fca00078e0087 */
[----:B------:R5:W-:Y:S01]  /*788a0*/  STL [R1+0x3dc4], R10 ;  /* 0x003dc40a01007387 */ /* 0x000be20000100800 */
[----:B------:R1:W-:Y:S02]  /*788b0*/  STL [R1+0x3dc0], R11 ;  /* 0x003dc00b01007387 */ /* 0x0003e40000100800 */
[----:B------:R1:W-:Y:S02]  /*788c0*/  STL [R1+0x3dbc], R6 ;  /* 0x003dbc0601007387 */ /* 0x0003e40000100800 */
[----:B------:R1:W-:Y:S01]  /*788d0*/  STL [R1+0x3db8], R7 ;  /* 0x003db80701007387 */ /* 0x0003e20000100800 */
[C---:B--2---:R-:W-:Y:S11]  /*788e0*/  HMMA.1688.F32.TF32 R132, R136.reuse, R52, R148 ;  /* 0x000000348884723c */ /* 0x044ff60000081094 */
[----:B------:R-:W-:Y:S11]  /*788f0*/  @!UPT UIADD3 URZ, URZ, URZ, URZ ;  /* 0x0000003f3f3ff290 */ /* 0x000ff6000fffe03f */
[----:B------:R-:W-:Y:S02]  /*78900*/  @!UPT UIADD3 URZ, URZ, URZ, URZ ;  /* 0x0000003f3f3ff290 */ /* 0x000fe4000fffe03f */
[----:B------:R-:W-:Y:S02]  /*78910*/  IMAD.MOV.U32 R27, RZ, RZ, R135 ;  /* 0x000000ffff1b7224 */ /* 0x000fe400078e0087 */
[----:B------:R-:W-:Y:S01]  /*78920*/  IMAD.MOV.U32 R26, RZ, RZ, R134 ;  /* 0x000000ffff1a7224 */ /* 0x000fe200078e0086 */
[----:B------:R-:W-:Y:S01]  /*78930*/  MOV R23, R133 ;  /* 0x0000008500177202 */ /* 0x000fe20000000f00 */
[----:B------:R-:W-:Y:S01]  /*78940*/  IMAD.MOV.U32 R22, RZ, RZ, R132 ;  /* 0x000000ffff167224 */ /* 0x000fe200078e0084 */
[----:B------:R2:W-:Y:S02]  /*78950*/  STL [R1+0x3dd4], R27 ;  /* 0x003dd41b01007387 */ /* 0x0005e40000100800 */
[----:B------:R1:W-:Y:S02]  /*78960*/  STL [R1+0x3dd0], R26 ;  /* 0x003dd01a01007387 */ /* 0x0003e40000100800 */
[----:B------:R1:W-:Y:S02]  /*78970*/  STL [R1+0x3dcc], R23 ;  /* 0x003dcc1701007387 */ /* 0x0003e40000100800 */
[----:B------:R1:W-:Y:S01]  /*78980*/  STL [R1+0x3dc8], R22 ;  /* 0x003dc81601007387 */ /* 0x0003e20000100800 */
[----:B------:R-:W2:Y:S01]  /*78990*/  LDL.LU R220, [R1+0x3a0] ;  /* 0x0003a00001dc7983 */ /* 0x000ea20000300800 */
[----:B------:R-:W2:Y:S02]  /*789a0*/  LDL.LU R221, [R1+0x3a4] ;  /* 0x0003a40001dd7983 */ /* 0x000ea40000300800 */
[----:B------:R-:W2:Y:S02]  /*789b0*/  LDL.LU R222, [R1+0x3a8] ;  /* 0x0003a80001de7983 */ /* 0x000ea40000300800 */
[----:B------:R-:W2:Y:S01]  /*789c0*/  LDL.LU R223, [R1+0x3ac] ;  /* 0x0003ac0001df7983 */ /* 0x000ea20000300800 */
[----:B------:R-:W5:Y:S01]  /*789d0*/  LDL.LU R216, [R1+0x390] ;  /* 0x0003900001d87983 */ /* 0x000f620000300800 */
[----:B------:R-:W5:Y:S02]  /*789e0*/  LDL.LU R217, [R1+0x394] ;  /* 0x0003940001d97983 */ /* 0x000f640000300800 */
[----:B------:R-:W5:Y:S02]  /*789f0*/  LDL.LU R218, [R1+0x398] ;  /* 0x0003980001da7983 */ /* 0x000f640000300800 */
[----:B------:R-:W5:Y:S01]  /*78a00*/  LDL.LU R219, [R1+0x39c] ;  /* 0x00039c0001db7983 */ /* 0x000f620000300800 */
[C---:B---3--:R-:W-:Y:S11]  /*78a10*/  HMMA.1688.F32.TF32 R132, R136.reuse, R48, R244 ;  /* 0x000000308884723c */ /* 0x048ff600000810f4 */
[----:B------:R-:W-:Y:S11]  /*78a20*/  @!UPT UIADD3 URZ, URZ, URZ, URZ ;  /* 0x0000003f3f3ff290 */ /* 0x000ff6000fffe03f */
[----:B------:R-:W-:Y:S02]  /*78a30*/  @!UPT UIADD3 URZ, URZ, URZ, URZ ;  /* 0x0000003f3f3ff290 */ /* 0x000fe4000fffe03f */
[----:B-1----:R-:W-:Y:S01]  /*78a40*/  MOV R14, R135 ;  /* 0x00000087000e7202 */ /* 0x002fe20000000f00 */
[----:B------:R-:W-:Y:S02]  /*78a50*/  IMAD.MOV.U32 R15, RZ, RZ, R134 ;  /* 0x000000ffff0f7224 */ /* 0x000fe400078e0086 */
[----:B------:R-:W-:Y:S01]  /*78a60*/  IMAD.MOV.U32 R18, RZ, RZ, R133 ;  /* 0x000000ffff127224 */ /* 0x000fe200078e0085 */
[----:B------:R-:W-:Y:S01]  /*78a70*/  MOV R19, R132 ;  /* 0x0000008400137202 */ /* 0x000fe20000000f00 */
[----:B------:R1:W-:Y:S01]  /*78a80*/  STL [R1+0x3de4], R14 ;  /* 0x003de40e01007387 */ /* 0x0003e20000100800 */
[----:B------:R3:W-:Y:S02]  /*78a90*/  STL [R1+0x3de0], R15 ;  /* 0x003de00f01007387 */ /* 0x0007e40000100800 */
[----:B------:R1:W-:Y:S02]  /*78aa0*/  STL [R1+0x3ddc], R18 ;  /* 0x003ddc1201007387 */ /* 0x0003e40000100800 */
[----:B------:R1:W-:Y:S01]  /*78ab0*/  STL [R1+0x3dd8], R19 ;  /* 0x003dd81301007387 */ /* 0x0003e20000100800 */
[----:B----4-:R-:W-:Y:S01]  /*78ac0*/  HMMA.1688.F32.TF32 R132, R136, R44, R248 ;  /* 0x0000002c8884723c */ /* 0x010fe200000810f8 */
[----:B------:R-:W4:Y:S01]  /*78ad0*/  LDL.LU R248, [R1+0x350] ;  /* 0x0003500001f87983 */ /* 0x000f220000300800 */
[----:B------:R-:W4:Y:S02]  /*78ae0*/  LDL.LU R249, [R1+0x354] ;  /* 0x0003540001f97983 */ /* 0x000f240000300800 */
[----:B------:R-:W4:Y:S02]  /*78af0*/  LDL.LU R250, [R1+0x358] ;  /* 0x0003580001fa7983 */ /* 0x000f240000300800 */
[----:B------:R-:W4:Y:S01]  /*78b00*/  LDL.LU R251, [R1+0x35c] ;  /* 0x00035c0001fb7983 */ /* 0x000f220000300800 */
[----:B------:R-:W3:Y:S01]  /*78b10*/  LDL.LU R152, [R1+0x380] ;  /* 0x0003800001987983 */ /* 0x000ee20000300800 */
[----:B------:R-:W3:Y:S02]  /*78b20*/  LDL.LU R153, [R1+0x384] ;  /* 0x0003840001997983 */ /* 0x000ee40000300800 */
[----:B------:R-:W3:Y:S02]  /*78b30*/  LDL.LU R154, [R1+0x388] ;  /* 0x00038800019a7983 */ /* 0x000ee40000300800 */
[----:B------:R-:W3:Y:S01]  /*78b40*/  LDL.LU R155, [R1+0x38c] ;  /* 0x00038c00019b7983 */ /* 0x000ee20000300800 */
[----:B------:R-:W4:Y:S01]  /*78b50*/  LDL.LU R148, [R1+0x370] ;  /* 0x0003700001947983 */ /* 0x000f220000300800 */
[----:B------:R-:W4:Y:S02]  /*78b60*/  LDL.LU R149, [R1+0x374] ;  /* 0x0003740001957983 */ /* 0x000f240000300800 */
[----:B------:R-:W4:Y:S02]  /*78b70*/  LDL.LU R150, [R1+0x378] ;  /* 0x0003780001967983 */ /* 0x000f240000300800 */
[----:B------:R-:W4:Y:S01]  /*78b80*/  LDL.LU R151, [R1+0x37c] ;  /* 0x00037c0001977983 */ /* 0x000f220000300800 */
[----:B------:R-:W4:Y:S01]  /*78b90*/  LDL.LU R244, [R1+0x360] ;  /* 0x0003600001f47983 */ /* 0x000f220000300800 */
[----:B------:R-:W4:Y:S02]  /*78ba0*/  LDL.LU R245, [R1+0x364] ;  /* 0x0003640001f57983 */ /* 0x000f240000300800 */
[----:B------:R-:W4:Y:S02]  /*78bb0*/  LDL.LU R246, [R1+0x368] ;  /* 0x0003680001f67983 */ /* 0x000f240000300800 */
[----:B------:R-:W4:Y:S02]  /*78bc0*/  LDL.LU R247, [R1+0x36c] ;  /* 0x00036c0001f77983 */ /* 0x000f240000300800 */
[----:B------:R-:W-:-:S02]  /*78bd0*/  IMAD.MOV.U32 R30, RZ, RZ, R132 ;  /* 0x000000ffff1e7224 */ /* 0x000fc400078e0084 */
        /* <DEDUP_REMOVED lines=10> */
[----:B-----5:R-:W-:Y:S01]  /*78c80*/  IMAD.MOV.U32 R10, RZ, RZ, R132 ;  /* 0x000000ffff0a7224 */ /* 0x020fe200078e0084 */
[----:B------:R-:W-:Y:S01]  /*78c90*/  MOV R11, R133 ;  /* 0x00000085000b7202 */ /* 0x000fe20000000f00 */
[----:B------:R-:W-:Y:S02]  /*78ca0*/  IMAD.MOV.U32 R6, RZ, RZ, R134 ;  /* 0x000000ffff067224 */ /* 0x000fe400078e0086 */
[----:B------:R-:W-:Y:S02]  /*78cb0*/  IMAD.MOV.U32 R7, RZ, RZ, R135 ;  /* 0x000000ffff077224 */ /* 0x000fe400078e0087 */
[C---:B------:R-:W-:Y:S11]  /*78cc0*/  HMMA.1688.F32.TF32 R132, R136.reuse, R36, R216 ;  /* 0x000000248884723c */ /* 0x040ff600000810d8 */
[----:B------:R-:W-:Y:S11]  /*78cd0*/  @!UPT UIADD3 URZ, URZ, URZ, URZ ;  /* 0x0000003f3f3ff290 */ /* 0x000ff6000fffe03f */
[----:B------:R-:W-:Y:S02]  /*78ce0*/  @!UPT UIADD3 URZ, URZ, URZ, URZ ;  /* 0x0000003f3f3ff290 */ /* 0x000fe4000fffe03f */
[----:B------:R-:W-:Y:S01]  /*78cf0*/  MOV R27, R132 ;  /* 0x00000084001b7202 */ /* 0x000fe20000000f00 */
[----:B------:R-:W-:Y:S02]  /*78d00*/  IMAD.MOV.U32 R26, RZ, RZ, R133 ;  /* 0x000000ffff1a7224 */ /* 0x000fe400078e0085 */
[----:B------:R-:W-:Y:S01]  /*78d10*/  IMAD.MOV.U32 R23, RZ, RZ, R134 ;  /* 0x000000ffff177224 */ /* 0x000fe200078e0086 */
[----:B------:R-:W-:Y:S01]  /*78d20*/  MOV R22, R135 ;  /* 0x0000008700167202 */ /* 0x000fe20000000f00 */
[----:B------:R2:W-:Y:S01]  /*78d30*/  STL [R1+0x3e04], R7 ;  /* 0x003e040701007387 */ /* 0x0005e20000100800 */
[----:B------:R5:W-:Y:S02]  /*78d40*/  STL [R1+0x3e00], R6 ;  /* 0x003e000601007387 */ /* 0x000be40000100800 */
[----:B------:R1:W-:Y:S02]  /*78d50*/  STL [R1+0x3dfc], R11 ;  /* 0x003dfc0b01007387 */ /* 0x0003e40000100800 */
[----:B------:R1:W-:Y:S01]  /*78d60*/  STL [R1+0x3df8], R10 ;  /* 0x003df80a01007387 */ /* 0x0003e20000100800 */
[C---:B---3--:R-:W-:Y:S01]  /*78d70*/  HMMA.1688.F32.TF32 R132, R136.reuse, R32, R152 ;  /* 0x000000208884723c */ /* 0x048fe20000081098 */
[----:B------:R3:W-:Y:S11]  /*78d80*/  STL [R1+0x3e14], R22 ;  /* 0x003e141601007387 */ /* 0x0007f60000100800 */
[----:B------:R-:W-:Y:S11]  /*78d90*/  @!UPT UIADD3 URZ, URZ, URZ, URZ ;  /* 0x0000003f3f3ff290 */ /* 0x000ff6000fffe03f */
[----:B------:R-:W-:Y:S01]  /*78da0*/  @!UPT UIADD3 URZ, URZ, URZ, URZ ;  /* 0x0000003f3f3ff290 */ /* 0x000fe2000fffe03f */
[----:B-1----:R-:W-:Y:S02]  /*78db0*/  IMAD.MOV.U32 R14, RZ, RZ, R132 ;  /* 0x000000ffff0e7224 */ /* 0x002fe400078e0084 */
[----:B------:R-:W-:Y:S01]  /*78dc0*/  IMAD.MOV.U32 R15, RZ, RZ, R133 ;  /* 0x000000ffff0f7224 */ /* 0x000fe200078e0085 */
[----:B------:R-:W-:Y:S01]  /*78dd0*/  MOV R18, R134 ;  /* 0x0000008600127202 */ /* 0x000fe20000000f00 */
[----:B------:R-:W-:Y:S02]  /*78de0*/  IMAD.MOV.U32 R19, RZ, RZ, R135 ;  /* 0x000000ffff137224 */ /* 0x000fe400078e0087 */
[C---:B----4-:R-:W-:Y:S01]  /*78df0*/  HMMA.1688.F32.TF32 R132, R136.reuse, R28, R148 ;  /* 0x0000001c8884723c */ /* 0x050fe20000081094 */
[----:B------:R1:W-:Y:S01]  /*78e00*/  STL [R1+0x3e10], R23 ;  /* 0x003e101701007387 */ /* 0x0003e20000100800 */
[----:B------:R4:W-:Y:S02]  /*78e10*/  STL [R1+0x3e0c], R26 ;  /* 0x003e0c1a01007387 */ /* 0x0009e40000100800 */
[----:B------:R1:W-:Y:S11]  /*78e20*/  STL [R1+0x3e08], R27 ;  /* 0x003e081b01007387 */ /* 0x0003f60000100800 */
[----:B------:R-:W-:Y:S09]  /*78e30*/  @!UPT UIADD3 URZ, URZ, URZ, URZ ;  /* 0x0000003f3f3ff290 */ /* 0x000ff2000fffe03f */
[----:B------:R-:W-:Y:S01]  /*78e40*/  IMAD.MOV.U32 R38, RZ, RZ, R132 ;  /* 0x000000ffff267224 */ /* 0x000fe200078e0084 */
[----:B------:R-:W-:Y:S01]  /*78e50*/  MOV R39, R133 ;  /* 0x0000008500277202 */ /* 0x000fe20000000f00 */
[----:B------:R-:W-:Y:S02]  /*78e60*/  IMAD.MOV.U32 R42, RZ, RZ, R134 ;  /* 0x000000ffff2a7224 */ /* 0x000fe400078e0086 */
[----:B------:R-:W-:Y:S02]  /*78e70*/  IMAD.MOV.U32 R43, RZ, RZ, R135 ;  /* 0x000000ffff2b7224 */ /* 0x000fe400078e0087 */
[----:B------:R-:W-:Y:S01]  /*78e80*/  HMMA.1688.F32.TF32 R132, R136, R24, R244 ;  /* 0x000000188884723c */ /* 0x000fe200000810f4 */
[----:B------:R-:W2:Y:S01]  /*78e90*/  LDL.LU R244, [R1+0x2b0] ;  /* 0x0002b00001f47983 */ /* 0x000ea20000300800 */
[----:B------:R-:W2:Y:S02]  /*78ea0*/  LDL.LU R245, [R1+0x2b4] ;  /* 0x0002b40001f57983 */ /* 0x000ea40000300800 */
[----:B------:R-:W2:Y:S02]  /*78eb0*/  LDL.LU R246, [R1+0x2b8] ;  /* 0x0002b80001f67983 */ /* 0x000ea40000300800 */
[----:B------:R-:W2:Y:S01]  /*78ec0*/  LDL.LU R247, [R1+0x2bc] ;  /* 0x0002bc0001f77983 */ /* 0x000ea20000300800 */
        /* <DEDUP_REMOVED lines=8> */
[----:B------:R-:W3:Y:S01]  /*78f50*/  LDL.LU R156, [R1+0x330] ;  /* 0x00033000019c7983 */ /* 0x000ee20000300800 */
[----:B------:R-:W3:Y:S02]  /*78f60*/  LDL.LU R157, [R1+0x334] ;  /* 0x00033400019d7983 */ /* 0x000ee40000300800 */
[----:B------:R-:W3:Y:S02]  /*78f70*/  LDL.LU R158, [R1+0x338] ;  /* 0x00033800019e7983 */ /* 0x000ee40000300800 */
[----:B------:R-:W3:Y:S01]  /*78f80*/  LDL.LU R159, [R1+0x33c] ;  /* 0x00033c00019f7983 */ /* 0x000ee20000300800 */
        /* <DEDUP_REMOVED lines=24> */
[----:B------:R-:W-:Y:S01]  /*79110*/  MOV R46, R132 ;  /* 0x00000084002e7202 */ /* 0x000fe20000000f00 */
[----:B------:R-:W-:-:S02]  /*79120*/  IMAD.MOV.U32 R47, RZ, RZ, R133 ;  /* 0x000000ffff2f7224 */ /* 0x000fc400078e0085 */
[----:B------:R-:W-:Y:S01]  /*79130*/  IMAD.MOV.U32 R50, RZ, RZ, R134 ;  /* 0x000000ffff327224 */ /* 0x000fe200078e0086 */
[----:B------:R-:W-:Y:S02]  /*79140*/  MOV R51, R135 ;  /* 0x0000008700337202 */ /* 0x000fe40000000f00 */
[C---:B------:R-:W-:Y:S01]  /*79150*/  HMMA.1688.F32.TF32 R132, R136.reuse, R20, R248 ;  /* 0x000000148884723c */ /* 0x040fe200000810f8 */
[----:B------:R-:W4:Y:S01]  /*79160*/  LDL.LU R248, [R1+0x2a0] ;  /* 0x0002a00001f87983 */ /* 0x000f220000300800 */
[----:B------:R-:W4:Y:S05]  /*79170*/  LDL.LU R249, [R1+0x2a4] ;  /* 0x0002a40001f97983 */ /* 0x000f2a0000300800 */
[----:B------:R-:W-:Y:S01]  /*79180*/  IMAD.MOV.U32 R250, RZ, RZ, R77 ;  /* 0x000000fffffa7224 */ /* 0x000fe200078e004d */
[----:B------:R-:W-:Y:S11]  /*79190*/  MOV R251, R76 ;  /* 0x0000004c00fb7202 */ /* 0x000ff60000000f00 */
[----:B------:R-:W-:Y:S05]  /*791a0*/  @!UPT UIADD3 URZ, URZ, URZ, URZ ;  /* 0x0000003f3f3ff290 */ /* 0x000fea000fffe03f */
[----:B------:R-:W-:Y:S02]  /*791b0*/  IMAD.MOV.U32 R35, RZ, RZ, R132 ;  /* 0x000000ffff237224 */ /* 0x000fe400078e0084 */
[----:B------:R-:W-:Y:S01]  /*791c0*/  IMAD.MOV.U32 R34, RZ, RZ, R133 ;  /* 0x000000ffff227224 */ /* 0x000fe200078e0085 */
[----:B------:R-:W-:Y:S01]  /*791d0*/  MOV R31, R134 ;  /* 0x00000086001f7202 */ /* 0x000fe20000000f00 */
[----:B------:R-:W-:Y:S01]  /*791e0*/  IMAD.MOV.U32 R30, RZ, RZ, R135 ;  /* 0x000000ffff1e7224 */ /* 0x000fe200078e0087 */
[C---:B--2---:R-:W-:Y:S11]  /*791f0*/  HMMA.1688.F32.TF32 R76, R136.reuse, R16, R164 ;  /* 0x00000010884c723c */ /* 0x044ff600000810a4 */
[----:B------:R-:W-:Y:S11]  /*79200*/  @!UPT UIADD3 URZ, URZ, URZ, URZ ;  /* 0x0000003f3f3ff290 */ /* 0x000ff6000fffe03f */
[----:B------:R-:W-:Y:S02]  /*79210*/  @!UPT UIADD3 URZ, URZ, URZ, URZ ;  /* 0x0000003f3f3ff290 */ /* 0x000fe4000fffe03f */
[----:B------:R-:W-:Y:S02]  /*79220*/  IMAD.MOV.U32 R54, RZ, RZ, R76 ;  /* 0x000000ffff367224 */ /* 0x000fe400078e004c */
[----:B------:R-:W-:Y:S01]  /*79230*/  IMAD.MOV.U32 R55, RZ, RZ, R77 ;  /* 0x000000ffff377224 */ /* 0x000fe200078e004d */
[----:B------:R-:W-:Y:S01]  /*79240*/  MOV R58, R78 ;  /* 0x0000004e003a7202 */ /* 0x000fe20000000f00 */
[----:B------:R-:W-:Y:S02]  /*79250*/  IMAD.MOV.U32 R59, RZ, RZ, R79 ;  /* 0x000000ffff3b7224 */ /* 0x000fe400078e004f */
[C---:B---3--:R-:W-:Y:S11]  /*79260*/  HMMA.1688.F32.TF32 R76, R136.reuse, R12, R156 ;  /* 0x0000000c884c723c */ /* 0x048ff6000008109c */
[----:B------:R-:W-:Y:S11]  /*79270*/  @!UPT UIADD3 URZ, URZ, URZ, URZ ;  /* 0x0000003f3f3ff290 */ /* 0x000ff6000fffe03f */
[----:B------:R-:W-:Y:S02]  /*79280*/  @!UPT UIADD3 URZ, URZ, URZ, URZ ;  /* 0x0000003f3f3ff290 */ /* 0x000fe4000fffe03f */
[----:B------:R-:W-:Y:S01]  /*79290*/  IMAD.MOV.U32 R7, RZ, RZ, R76 ;  /* 0x000000ffff077224 */ /* 0x000fe200078e004c */
[----:B-----5:R-:W-:Y:S01]  /*792a0*/  MOV R6, R77 ;  /* 0x0000004d00067202 */ /* 0x020fe20000000f00 */
[----:B------:R-:W-:Y:S02]  /*792b0*/  IMAD.MOV.U32 R11, RZ, RZ, R78 ;  /* 0x000000ffff0b7224 */ /* 0x000fe400078e004e */
[----:B------:R-:W-:Y:S02]  /*792c0*/  IMAD.MOV.U32 R10, RZ, RZ, R79 ;  /* 0x000000ffff0a7224 */ /* 0x000fe400078e004f */
[C---:B------:R-:W-:Y:S11]  /*792d0*/  HMMA.1688.F32.TF32 R76, R136.reuse, R8, R228 ;  /* 0x00000008884c723c */ /* 0x040ff600000810e4 */
[----:B------:R-:W-:Y:S11]  /*792e0*/  @!UPT UIADD3 URZ, URZ, URZ, URZ ;  /* 0x0000003f3f3ff290 */ /* 0x000ff6000fffe03f */
[----:B------:R-:W-:Y:S02]  /*792f0*/  @!UPT UIADD3 URZ, URZ, URZ, URZ ;  /* 0x0000003f3f3ff290 */ /* 0x000fe4000fffe03f */
[----:B------:R-:W-:Y:S01]  /*79300*/  MOV R22, R76 ;  /* 0x0000004c00167202 */ /* 0x000fe20000000f00 */
[----:B-1----:R-:W-:Y:S02]  /*79310*/  IMAD.MOV.U32 R23, RZ, RZ, R77 ;  /* 0x000000ffff177224 */ /* 0x002fe400078e004d */
[----:B----4-:R-:W-:Y:S01]  /*79320*/  IMAD.MOV.U32 R26, RZ, RZ, R78 ;  /* 0x000000ffff1a7224 */ /* 0x010fe200078e004e */
[----:B------:R-:W-:Y:S02]  /*79330*/  MOV R27, R79 ;  /* 0x0000004f001b7202 */ /* 0x000fe40000000f00 */
[----:B------:R-:W-:Y:S08]  /*79340*/  HMMA.1688.F32.TF32 R76, R136, R4, R144 ;  /* 0x00000004884c723c */ /* 0x000ff00000081090 */
[C---:B------:R-:W-:Y:S08]  /*79350*/  HMMA.1688.F32.TF32 R136, R140.reuse, R60, R220 ;  /* 0x0000003c8c88723c */ /* 0x040ff000000810dc */
[----:B------:R-:W-:Y:S08]  /*79360*/  HMMA.1688.F32.TF32 R132, R140, R56, R216 ;  /* 0x000000388c84723c */ /* 0x000ff000000810d8 */
[----:B------:R-:W-:-:S02]  /*79370*/  IMAD.MOV.U32 R62, RZ, RZ, R76 ;  /* 0x000000ffff3e7224 */ /* 0x000fc400078e004c */
[----:B------:R-:W-:Y:S01]  /*79380*/  IMAD.MOV.U32 R63, RZ, RZ, R77 ;  /* 0x000000ffff3f7224 */ /* 0x000fe200078e004d */
[----:B------:R-:W-:Y:S01]  /*79390*/  MOV R66, R78 ;  /* 0x0000004e00427202 */ /* 0x000fe20000000f00 */
[----:B------:R-:W-:Y:S02]  /*793a0*/  IMAD.MOV.U32 R67, RZ, RZ, R79 ;  /* 0x000000ffff437224 */ /* 0x000fe400078e004f */
[C---:B------:R-:W-:Y:S11]  /*793b0*/  HMMA.1688.F32.TF32 R76, R140.reuse, R64, R240 ;  /* 0x000000408c4c723c */ /* 0x040ff600000810f0 */
[----:B------:R-:W-:Y:S11]  /*793c0*/  @!UPT UIADD3 URZ, URZ, URZ, URZ ;  /* 0x0000003f3f3ff290 */ /* 0x000ff6000fffe03f */
[----:B------:R-:W-:Y:S01]  /*793d0*/  @!UPT UIADD3 URZ, URZ, URZ, URZ ;  /* 0x0000003f3f3ff290 */ /* 0x000fe2000fffe03f */
[----:B------:R-:W-:Y:S01]  /*793e0*/  STL.64 [R1+0xa00], R76 ;  /* 0x000a004c01007387 */ /* 0x000fe20000100a00 */
[----:B------:R-:W-:Y:S02]  /*793f0*/  STL.64 [R1+0xa08], R78 ;  /* 0x000a084e01007387 */ /* 0x000fe40000100a00 */
[----:B------:R-:W-:Y:S02]  /*79400*/  STL.64 [R1+0x9f0], R136 ;  /* 0x0009f08801007387 */ /* 0x000fe40000100a00 */
[----:B------:R-:W-:Y:S01]  /*79410*/  STL.64 [R1+0x9f8], R138 ;  /* 0x0009f88a01007387 */ /* 0x000fe20000100a00 */
[----:B------:R-:W-:Y:S01]  /*79420*/  STL.64 [R1+0x9e0], R132 ;  /* 0x0009e08401007387 */ /* 0x000fe20000100a00 */
[----:B------:R1:W-:Y:S01]  /*79430*/  STL.64 [R1+0x9e8], R134 ;  /* 0x0009e88601007387 */ /* 0x0003e20000100a00 */
[C---:B------:R-:W-:Y:S02]  /*79440*/  HMMA.1688.F32.TF32 R144, R140.reuse, R48, R148 ;  /* 0x000000308c90723c */ /* 0x040fe40000081094 */
[----:B------:R-:W-:Y:S04]  /*79450*/  LDS R76, [R161+0x20100] ;  /* 0x02010000a14c7984 */ /* 0x000fe80000000800 */
[----:B------:R-:W-:Y:S04]  /*79460*/  LDS R78, [R161+0x22100] ;  /* 0x02210000a14e7984 */ /* 0x000fe80000000800 */
[----:B------:R-:W-:Y:S04]  /*79470*/  LDS R77, [R189+0x20100] ;  /* 0x02010000bd4d7984 */ /* 0x000fe80000000800 */
[----:B------:R-:W2:Y:S01]  /*79480*/  LDS R79, [R189+0x22100] ;  /* 0x02210000bd4f7984 */ /* 0x000ea20000000800 */
[C---:B-1----:R-:W-:Y:S08]  /*79490*/  HMMA.1688.F32.TF32 R132, R140.reuse, R52, R152 ;  /* 0x000000348c84723c */ /* 0x042ff00000081098 */
[C---:B------:R-:W-:Y:S11]  /*794a0*/  HMMA.1688.F32.TF32 R136, R140.reuse, R44, R244 ;  /* 0x0000002c8c88723c */ /* 0x040ff600000810f4 */
[----:B------:R-:W-:Y:S04]  /*794b0*/  @!UPT UIADD3 URZ, URZ, URZ, URZ ;  /* 0x0000003f3f3ff290 */ /* 0x000fe8000fffe03f */
[----:B------:R-:W-:Y:S01]  /*794c0*/  STL.64 [R1+0x9d0], R132 ;  /* 0x0009d08401007387 */ /* 0x000fe20000100a00 */
[----:B------:R1:W-:Y:S02]  /*794d0*/  STL.64 [R1+0x9d8], R134 ;  /* 0x0009d88601007387 */ /* 0x0003e40000100a00 */
[----:B-1----:R-:W-:Y:S01]  /*794e0*/  HMMA.1688.F32.TF32 R132, R140, R40, R248 ;  /* 0x000000288c84723c */ /* 0x002fe200000810f8 */
[----:B------:R1:W-:Y:S01]  /*794f0*/  STL.64 [R1+0x9c0], R144 ;  /* 0x0009c09001007387 */ /* 0x0003e20000100a00 */
[----:B------:R3:W-:Y:S02]  /*79500*/  STL.64 [R1+0x9c8], R146 ;  /* 0x0009c89201007387 */ /* 0x0007e40000100a00 */
[----:B------:R-:W4:Y:S02]  /*79510*/  LDL.LU R244, [R1+0x6f0] ;  /* 0x0006f00001f47983 */ /* 0x000f240000300800 */
[----:B------:R-:W-:Y:S01]  /*79520*/  STL.64 [R1+0x9b0], R136 ;  /* 0x0009b08801007387 */ /* 0x000fe20000100a00 */
[----:B------:R-:W-:Y:S11]  /*79530*/  STL.64 [R1+0x9b8], R138 ;  /* 0x0009b88a01007387 */ /* 0x000ff60000100a00 */
[----:B------:R-:W-:Y:S05]  /*79540*/  @!UPT UIADD3 URZ, URZ, URZ, URZ ;  /* 0x0000003f3f3ff290 */ /* 0x000fea000fffe03f */
[----:B------:R-:W-:Y:S01]  /*79550*/  STL.64 [R1+0x9a0], R132 ;  /* 0x0009a08401007387 */ /* 0x000fe20000100a00 */
[----:B------:R5:W-:Y:S02]  /*79560*/  STL.64 [R1+0x9a8], R134 ;  /* 0x0009a88601007387 */ /* 0x000be40000100a00 */
[----:B------:R-:W4:Y:S02]  /*79570*/  LDL.LU R245, [R1+0x6f4] ;  /* 0x0006f40001f57983 */ /* 0x000f240000300800 */
[----:B------:R-:W4:Y:S01]  /*79580*/  LDL.LU R246, [R1+0x6f8] ;  /* 0x0006f80001f67983 */ /* 0x000f220000300800 */
[----:B------:R-:W4:Y:S01]  /*79590*/  LDL.LU R247, [R1+0x6fc] ;  /* 0x0006fc0001f77983 */ /* 0x000f220000300800 */
        /* <DEDUP_REMOVED lines=16> */
[----:B-1----:R-:W2:Y:S02]  /*796a0*/  LDL.LU R144, [R1+0x760] ;  /* 0x0007600001907983 */ /* 0x002ea40000300800 */
[----:B------:R-:W2:Y:S02]  /*796b0*/  LDL.LU R145, [R1+0x764] ;  /* 0x0007640001917983 */ /* 0x000ea40000300800 */
[----:B---3--:R-:W3:Y:S01]  /*796c0*/  LDL.LU R146, [R1+0x768] ;  /* 0x0007680001927983 */ /* 0x008ee20000300800 */
[----:B------:R-:W3:Y:S01]  /*796d0*/  LDL.LU R147, [R1+0x76c] ;  /* 0x00076c0001937983 */ /* 0x000ee20000300800 */
        /* <DEDUP_REMOVED lines=32> */
[----:B------:R-:W5:Y:S02]  /*798e0*/  LDL.LU R212, [R1+0x290] ;  /* 0x0002900001d47983 */ /* 0x000f640000300800 */
[----:B------:R-:W5:Y:S02]  /*798f0*/  LDL.LU R213, [R1+0x294] ;  /* 0x0002940001d57983 */ /* 0x000f640000300800 */
[----:B------:R-:W5:Y:S01]  /*79900*/  LDL.LU R214, [R1+0x298] ;  /* 0x0002980001d67983 */ /* 0x000f620000300800 */
[----:B------:R-:W5:Y:S01]  /*79910*/  LDL.LU R215, [R1+0x29c] ;  /* 0x00029c0001d77983 */ /* 0x000f620000300800 */
[----:B------:R-:W2:Y:S02]  /*79920*/  LDL.LU R204, [R1+0x860] ;  /* 0x0008600001cc7983 */ /* 0x000ea40000300800 */
        /* <DEDUP_REMOVED lines=27> */
[----:B------:R-:W-:-:S02]  /*79ae0*/  IMAD.MOV.U32 R250, RZ, RZ, R69 ;  /* 0x000000fffffa7224 */ /* 0x000fc400078e0045 */
[----:B------:R-:W-:Y:S02]  /*79af0*/  IMAD.MOV.U32 R251, RZ, RZ, R68 ;  /* 0x000000fffffb7224 */ /* 0x000fe400078e0044 */
[----:B------:R-:W-:Y:S01]  /*79b00*/  IMAD.MOV.U32 R248, RZ, RZ, R73 ;  /* 0x000000fffff87224 */ /* 0x000fe200078e0049 */
[----:B------:R-:W-:Y:S01]  /*79b10*/  MOV R249, R72 ;  /* 0x0000004800f97202 */ /* 0x000fe20000000f00 */
[----:B------:R-:W-:Y:S04]  /*79b20*/  LDS R73, [R189+0x20180] ;  /* 0x02018000bd497984 */ /* 0x000fe80000000800 */
[----:B------:R-:W1:Y:S01]  /*79b30*/  LDS R72, [R161+0x20180] ;  /* 0x02018000a1487984 */ /* 0x000e620000000800 */
[C---:B-----5:R-:W-:Y:S08]  /*79b40*/  HMMA.1688.F32.TF32 R132, R140.reuse, R36, R212 ;  /* 0x000000248c84723c */ /* 0x060ff000000810d4 */
[C---:B--2---:R-:W-:Y:S11]  /*79b50*/  HMMA.1688.F32.TF32 R68, R140.reuse, R32, R208 ;  /* 0x000000208c44723c */ /* 0x044ff600000810d0 */
[----:B------:R-:W-:Y:S04]  /*79b60*/  @!UPT UIADD3 URZ, URZ, URZ, URZ ;  /* 0x0000003f3f3ff290 */ /* 0x000fe8000fffe03f */
[----:B------:R-:W-:Y:S01]  /*79b70*/  STL.64 [R1+0x990], R132 ;  /* 0x0009908401007387 */ /* 0x000fe20000100a00 */
[----:B------:R3:W-:Y:S02]  /*79b80*/  STL.64 [R1+0x998], R134 ;  /* 0x0009988601007387 */ /* 0x0007e40000100a00 */
[C---:B---3--:R-:W-:Y:S05]  /*79b90*/  HMMA.1688.F32.TF32 R132, R140.reuse, R28, R204 ;  /* 0x0000001c8c84723c */ /* 0x048fea00000810cc */
[----:B------:R-:W-:Y:S01]  /*79ba0*/  STL.64 [R1+0x980], R68 ;  /* 0x0009804401007387 */ /* 0x000fe20000100a00 */
[----:B------:R2:W-:Y:S02]  /*79bb0*/  STL.64 [R1+0x988], R70 ;  /* 0x0009884601007387 */ /* 0x0005e40000100a00 */
[C---:B------:R-:W-:Y:S08]  /*79bc0*/  HMMA.1688.F32.TF32 R136, R140.reuse, R20, R200 ;  /* 0x000000148c88723c */ /* 0x040ff000000810c8 */
[C---:B--2---:R-:W-:Y:S07]  /*79bd0*/  HMMA.1688.F32.TF32 R68, R140.reuse, R24, R224 ;  /* 0x000000188c44723c */ /* 0x044fee00000810e0 */
[----:B------:R-:W-:Y:S01]  /*79be0*/  STL.64 [R1+0x970], R132 ;  /* 0x0009708401007387 */ /* 0x000fe20000100a00 */
[----:B------:R2:W-:Y:S02]  /*79bf0*/  STL.64 [R1+0x978], R134 ;  /* 0x0009788601007387 */ /* 0x0005e40000100a00 */
[C---:B--2---:R-:W-:Y:S11]  /*79c00*/  HMMA.1688.F32.TF32 R132, R140.reuse, R16, R196 ;  /* 0x000000108c84723c */ /* 0x044ff600000810c4 */
[----:B------:R-:W-:Y:S02]  /*79c10*/  @!UPT UIADD3 URZ, URZ, URZ, URZ ;  /* 0x0000003f3f3ff290 */ /* 0x000fe4000fffe03f */
[----:B------:R-:W-:Y:S01]  /*79c20*/  STL.64 [R1+0x960], R68 ;  /* 0x0009604401007387 */ /* 0x000fe20000100a00 */
[----:B------:R2:W-:Y:S02]  /*79c30*/  STL.64 [R1+0x968], R70 ;  /* 0x0009684601007387 */ /* 0x0005e40000100a00 */
[----:B------:R-:W-:Y:S02]  /*79c40*/  STL.64 [R1+0x950], R136 ;  /* 0x0009508801007387 */ /* 0x000fe40000100a00 */
[----:B------:R3:W-:Y:S01]  /*79c50*/  STL.64 [R1+0x958], R138 ;  /* 0x0009588a01007387 */ /* 0x0007e20000100a00 */
[C---:B--2---:R-:W-:Y:S08]  /*79c60*/  HMMA.1688.F32.TF32 R68, R140.reuse, R12, R192 ;  /* 0x0000000c8c44723c */ /* 0x044ff000000810c0 */
[C---:B---3--:R-:W-:Y:S01]  /*79c70*/  HMMA.1688.F32.TF32 R136, R140.reuse, R8, R184 ;  /* 0x000000088c88723c */ /* 0x048fe200000810b8 */
[----:B------:R-:W-:Y:S01]  /*79c80*/  STL.64 [R1+0x940], R132 ;  /* 0x0009408401007387 */ /* 0x000fe20000100a00 */
[----:B------:R2:W-:Y:S06]  /*79c90*/  STL.64 [R1+0x948], R134 ;  /* 0x0009488601007387 */ /* 0x0005ec0000100a00 */
[----:B--2---:R-:W-:Y:S07]  /*79ca0*/  HMMA.1688.F32.TF32 R132, R140, R4, R180 ;  /* 0x000000048c84723c */ /* 0x004fee00000810b4 */
[----:B------:R-:W-:Y:S01]  /*79cb0*/  STL.64 [R1+0x930], R68 ;  /* 0x0009304401007387 */ /* 0x000fe20000100a00 */
[----:B------:R-:W-:Y:S07]  /*79cc0*/  STL.64 [R1+0x938], R70 ;  /* 0x0009384601007387 */ /* 0x000fee0000100a00 */
[----:B------:R-:W-:Y:S02]  /*79cd0*/  STL.64 [R1+0x920], R136 ;  /* 0x0009208801007387 */ /* 0x000fe40000100a00 */
[----:B------:R2:W-:Y:S01]  /*79ce0*/  STL.64 [R1+0x928], R138 ;  /* 0x0009288a01007387 */ /* 0x0005e20000100a00 */
[C---:B------:R-:W-:Y:S01]  /*79cf0*/  HMMA.1688.F32.TF32 R140, R76.reuse, R56, R168 ;  /* 0x000000384c8c723c */ /* 0x040fe200000810a8 */
[----:B------:R-:W-:Y:S04]  /*79d00*/  LDS R68, [R161+0x20200] ;  /* 0x02020000a1447984 */ /* 0x000fe80000000800 */
[----:B------:R-:W-:Y:S04]  /*79d10*/  LDS R70, [R161+0x22200] ;  /* 0x02220000a1467984 */ /* 0x000fe80000000800 */
[----:B------:R-:W-:Y:S04]  /*79d20*/  LDS R69, [R189+0x20200] ;  /* 0x02020000bd457984 */ /* 0x000fe80000000800 */
[----:B------:R-:W3:Y:S01]  /*79d30*/  LDS R71, [R189+0x22200] ;  /* 0x02220000bd477984 */ /* 0x000ee20000000800 */
[C---:B--2---:R-:W-:Y:S03]  /*79d40*/  HMMA.1688.F32.TF32 R136, R76.reuse, R64, R176 ;  /* 0x000000404c88723c */ /* 0x044fe600000810b0 */
[----:B------:R-:W-:Y:S01]  /*79d50*/  STL.64 [R1+0x910], R132 ;  /* 0x0009108401007387 */ /* 0x000fe20000100a00 */
[----:B------:R2:W-:Y:S04]  /*79d60*/  STL.64 [R1+0x918], R134 ;  /* 0x0009188601007387 */ /* 0x0005e80000100a00 */
[C---:B--2---:R-:W-:Y:S11]  /*79d70*/  HMMA.1688.F32.TF32 R132, R76.reuse, R60, R172 ;  /* 0x0000003c4c84723c */ /* 0x044ff600000810ac */
[----:B------:R-:W-:Y:S04]  /*79d80*/  @!UPT UIADD3 URZ, URZ, URZ, URZ ;  /* 0x0000003f3f3ff290 */ /* 0x000fe8000fffe03f */
[----:B------:R-:W-:Y:S01]  /*79d90*/  STL.64 [R1+0x900], R136 ;  /* 0x0009008801007387 */ /* 0x000fe20000100a00 */
[----:B------:R2:W-:Y:S02]  /*79da0*/  STL.64 [R1+0x908], R138 ;  /* 0x0009088a01007387 */ /* 0x0005e40000100a00 */
[C---:B--2---:R-:W-:Y:S05]  /*79db0*/  HMMA.1688.F32.TF32 R136, R76.reuse, R52, R164 ;  /* 0x000000344c88723c */ /* 0x044fea00000810a4 */
[----:B------:R-:W-:Y:S01]  /*79dc0*/  STL.64 [R1+0x8f0], R132 ;  /* 0x0008f08401007387 */ /* 0x000fe20000100a00 */
[----:B------:R2:W-:Y:S02]  /*79dd0*/  STL.64 [R1+0x8f8], R134 ;  /* 0x0008f88601007387 */ /* 0x0005e40000100a00 */
[C---:B--2---:R-:W-:Y:S01]  /*79de0*/  HMMA.1688.F32.TF32 R132, R76.reuse, R48, R156 ;  /* 0x000000304c84723c */ /* 0x044fe2000008109c */
[----:B------:R-:W-:Y:S01]  /*79df0*/  STL.64 [R1+0x8e0], R140 ;  /* 0x0008e08c01007387 */ /* 0x000fe20000100a00 */
[----:B------:R2:W-:Y:S11]  /*79e00*/  STL.64 [R1+0x8e8], R142 ;  /* 0x0008e88e01007387 */ /* 0x0005f60000100a00 */
[----:B------:R-:W-:Y:S02]  /*79e10*/  @!UPT UIADD3 URZ, URZ, URZ, URZ ;  /* 0x0000003f3f3ff290 */ /* 0x000fe4000fffe03f */
[----:B------:R-:W-:Y:S02]  /*79e20*/  STL.64 [R1+0x8d0], R136 ;  /* 0x0008d08801007387 */ /* 0x000fe40000100a00 */
[----:B------:R5:W-:Y:S01]  /*79e30*/  STL.64 [R1+0x8d8], R138 ;  /* 0x0008d88a01007387 */ /* 0x000be20000100a00 */
[C---:B--2---:R-:W-:Y:S08]  /*79e40*/  HMMA.1688.F32.TF32 R140, R76.reuse, R44, R228 ;  /* 0x0000002c4c8c723c */ /* 0x044ff000000810e4 */
[C---:B-----5:R-:W-:Y:S01]  /*79e50*/  HMMA.1688.F32.TF32 R136, R76.reuse, R40, R144 ;  /* 0x000000284c88723c */ /* 0x060fe20000081090 */
[----:B------:R-:W-:Y:S01]  /*79e60*/  STL.64 [R1+0x8c0], R132 ;  /* 0x0008c08401007387 */ /* 0x000fe20000100a00 */
[----:B------:R2:W-:Y:S06]  /*79e70*/  STL.64 [R1+0x8c8], R134 ;  /* 0x0008c88601007387 */ /* 0x0005ec0000100a00 */
[C---:B--2---:R-:W-:Y:S07]  /*79e80*/  HMMA.1688.F32.TF32 R132, R76.reuse, R36, R240 ;  /* 0x000000244c84723c */ /* 0x044fee00000810f0 */
[----:B------:R-:W-:Y:S01]  /*79e90*/  STL.64 [R1+0x8b0], R140 ;  /* 0x0008b08c01007387 */ /* 0x000fe20000100a00 */
[----:B------:R2:W-:Y:S07]  /*79ea0*/  STL.64 [R1+0x8b8], R142 ;  /* 0x0008b88e01007387 */ /* 0x0005ee0000100a00 */
        /* <DEDUP_REMOVED lines=12> */
[C---:B----4-:R-:W-:Y:S01]  /*79f70*/  HMMA.1688.F32.TF32 R136, R76.reuse, R16, R244 ;  /* 0x000000104c88723c */ /* 0x050fe200000810f4 */
[----:B------:R-:W-:Y:S01]  /*79f80*/  STL.64 [R1+0x860], R132 ;  /* 0x0008608401007387 */ /* 0x000fe20000100a00 */
[----:B------:R2:W-:Y:S06]  /*79f90*/  STL.64 [R1+0x868], R134 ;  /* 0x0008688601007387 */ /* 0x0005ec0000100a00 */
[C---:B--2---:R-:W-:Y:S07]  /*79fa0*/  HMMA.1688.F32.TF32 R132, R76.reuse, R12, R248 ;  /* 0x0000000c4c84723c */ /* 0x044fee00000810f8 */
[----:B------:R-:W-:Y:S01]  /*79fb0*/  STL.64 [R1+0x850], R140 ;  /* 0x0008508c01007387 */ /* 0x000fe20000100a00 */
[----:B------:R-:W-:Y:S02]  /*79fc0*/  STL.64 [R1+0x858], R142 ;  /* 0x0008588e01007387 */ /* 0x000fe40000100a00 */
[----:B------:R-:W2:Y:S05]  /*79fd0*/  LDL.LU R244, [R1+0xd0] ;  /* 0x0000d00001f47983 */ /* 0x000eaa0000300800 */
[----:B------:R-:W-:Y:S01]  /*79fe0*/  STL.64 [R1+0x840], R136 ;  /* 0x0008408801007387 */ /* 0x000fe20000100a00 */
[----:B------:R-:W-:Y:S07]  /*79ff0*/  STL.64 [R1+0x848], R138 ;  /* 0x0008488a01007387 */ /* 0x000fee0000100a00 */
[----:B------:R4:W-:Y:S01]  /*7a000*/  STL.64 [R1+0x830], R132 ;  /* 0x0008308401007387 */ /* 0x0009e20000100a00 */
[----:B------:R5:W-:Y:S02]  /*7a010*/  STL.64 [R1+0x838], R134 ;  /* 0x0008388601007387 */ /* 0x000be40000100a00 */
        /* <DEDUP_REMOVED lines=63> */
[----:B----4-:R-:W4:Y:S02]  /*7a410*/  LDL.LU R132, [R1+0x240] ;  /* 0x0002400001847983 */ /* 0x010f240000300800 */
[----:B------:R-:W4:Y:S02]  /*7a420*/  LDL.LU R133, [R1+0x244] ;  /* 0x0002440001857983 */ /* 0x000f240000300800 */
[----:B-----5:R-:W4:Y:S01]  /*7a430*/  LDL.LU R134, [R1+0x248] ;  /* 0x0002480001867983 */ /* 0x020f220000300800 */
[----:B------:R-:W4:Y:S01]  /*7a440*/  LDL.LU R135, [R1+0x24c] ;  /* 0x00024c0001877983 */ /* 0x000f220000300800 */
[----:B------:R-:W5:Y:S02]  /*7a450*/  LDL.LU R140, [R1+0x260] ;  /* 0x00026000018c7983 */ /* 0x000f640000300800 */
[----:B------:R-:W5:Y:S02]  /*7a460*/  LDL.LU R141, [R1+0x264] ;  /* 0x00026400018d7983 */ /* 0x000f640000300800 */
[----:B------:R-:W5:Y:S01]  /*7a470*/  LDL.LU R142, [R1+0x268] ;  /* 0x00026800018e7983 */ /* 0x000f620000300800 */
[----:B------:R-:W5:Y:S01]  /*7a480*/  LDL.LU R143, [R1+0x26c] ;  /* 0x00026c00018f7983 */ /* 0x000f620000300800 */
[----:B------:R-:W2:Y:S02]  /*7a490*/  LDL.LU R152, [R1+0x6a0] ;  /* 0x0006a00001987983 */ /* 0x000ea40000300800 */
[----:B------:R-:W2:Y:S02]  /*7a4a0*/  LDL.LU R153, [R1+0x6a4] ;  /* 0x0006a40001997983 */ /* 0x000ea40000300800 */
[----:B------:R-:W2:Y:S01]  /*7a4b0*/  LDL.LU R154, [R1+0x6a8] ;  /* 0x0006a800019a7983 */ /* 0x000ea20000300800 */
[----:B------:R-:W2:Y:S01]  /*7a4c0*/  LDL.LU R155, [R1+0x6ac] ;  /* 0x0006ac00019b7983 */ /* 0x000ea20000300800 */
[----:B------:R-:W1:Y:S02]  /*7a4d0*/  LDL.LU R136, [R1+0x250] ;  /* 0x0002500001887983 */ /* 0x000e640000300800 */
[----:B------:R-:W1:Y:S02]  /*7a4e0*/  LDL.LU R137, [R1+0x254] ;  /* 0x0002540001897983 */ /* 0x000e640000300800 */
[----:B------:R-:W1:Y:S01]  /*7a4f0*/  LDL.LU R138, [R1+0x258] ;  /* 0x00025800018a7983 */ /* 0x000e620000300800 */
[----:B------:R-:W1:Y:S01]  /*7a500*/  LDL.LU R139, [R1+0x25c] ;  /* 0x00025c00018b7983 */ /* 0x000e620000300800 */
        /* <DEDUP_REMOVED lines=28> */
[C---:B-----5:R-:W-:Y:S08]  /*7a6d0*/  HMMA.1688.F32.TF32 R140, R76.reuse, R4, R140 ;  /* 0x000000044c8c723c */ /* 0x060ff0000008108c */
[----:B--2---:R-:W-:Y:S08]  /*7a6e0*/  HMMA.1688.F32.TF32 R152, R76, R8, R152 ;  /* 0x000000084c98723c */ /* 0x004ff00000081098 */
[C---:B-1----:R-:W-:Y:S08]  /*7a6f0*/  HMMA.1688.F32.TF32 R136, R72.reuse, R64, R136 ;  /* 0x000000404888723c */ /* 0x042ff00000081088 */
[C---:B----4-:R-:W-:Y:S08]  /*7a700*/  HMMA.1688.F32.TF32 R76, R72.reuse, R60, R132 ;  /* 0x0000003c484c723c */ /* 0x050ff00000081084 */
[C---:B------:R-:W-:Y:S01]  /*7a710*/  HMMA.1688.F32.TF32 R132, R72.reuse, R56, R232 ;  /* 0x000000384884723c */ /* 0x040fe200000810e8 */
[----:B------:R-:W-:Y:S01]  /*7a720*/  STL.64 [R1+0x820], R152 ;  /* 0x0008209801007387 */ /* 0x000fe20000100a00 */
[----:B------:R1:W-:Y:S03]  /*7a730*/  STL.64 [R1+0x828], R154 ;  /* 0x0008289a01007387 */ /* 0x0003e60000100a00 */
[----:B-1----:R-:W2:Y:S01]  /*7a740*/  LDL.LU.64 R154, [R1+0x3eb8] ;  /* 0x003eb800019a7983 */ /* 0x002ea20000300a00 */
[----:B------:R-:W4:Y:S02]  /*7a750*/  LDL.LU.64 R152, [R1+0x3eb0] ;  /* 0x003eb00001987983 */ /* 0x000f240000300a00 */
[----:B------:R-:W-:Y:S02]  /*7a760*/  STL.64 [R1+0x810], R140 ;  /* 0x0008108c01007387 */ /* 0x000fe40000100a00 */
[----:B------:R-:W-:Y:S01]  /*7a770*/  STL.64 [R1+0x818], R142 ;  /* 0x0008188e01007387 */ /* 0x000fe20000100a00 */
[----:B------:R-:W-:Y:S01]  /*7a780*/  STL.64 [R1+0x800], R136 ;  /* 0x0008008801007387 */ /* 0x000fe20000100a00 */
[----:B------:R1:W-:Y:S03]  /*7a790*/  STL.64 [R1+0x808], R138 ;  /* 0x0008088a01007387 */ /* 0x0003e60000100a00 */
[----:B------:R-:W-:Y:S02]  /*7a7a0*/  STL.64 [R1+0x7f0], R76 ;  /* 0x0007f04c01007387 */ /* 0x000fe40000100a00 */
[----:B------:R3:W-:Y:S06]  /*7a7b0*/  STL.64 [R1+0x7f8], R78 ;  /* 0x0007f84e01007387 */ /* 0x0007ec0000100a00 */
[----:B------:R-:W-:Y:S01]  /*7a7c0*/  STL.64 [R1+0x7e0], R132 ;  /* 0x0007e08401007387 */ /* 0x000fe20000100a00 */
[----:B------:R5:W-:Y:S01]  /*7a7d0*/  STL.64 [R1+0x7e8], R134 ;  /* 0x0007e88601007387 */ /* 0x000be20000100a00 */
[C---:B-1----:R-:W-:Y:S08]  /*7a7e0*/  HMMA.1688.F32.TF32 R136, R72.reuse, R52, R212 ;  /* 0x000000344888723c */ /* 0x042ff000000810d4 */
[C---:B---3--:R-:W-:Y:S08]  /*7a7f0*/  HMMA.1688.F32.TF32 R76, R72.reuse, R48, R208 ;  /* 0x00000030484c723c */ /* 0x048ff000000810d0 */
[C---:B-----5:R-:W-:Y:S07]  /*7a800*/  HMMA.1688.F32.TF32 R132, R72.reuse, R44, R204 ;  /* 0x0000002c4884723c */ /* 0x060fee00000810cc */
[----:B------:R-:W-:Y:S01]  /*7a810*/  STL.64 [R1+0x7d0], R136 ;  /* 0x0007d08801007387 */ /* 0x000fe20000100a00 */
[----:B------:R1:W-:Y:S07]  /*7a820*/  STL.64 [R1+0x7d8], R138 ;  /* 0x0007d88a01007387 */ /* 0x0003ee0000100a00 */
        /* <DEDUP_REMOVED lines=24> */
[C---:B-----5:R-:W-:Y:S08]  /*7a9b0*/  HMMA.1688.F32.TF32 R132, R72.reuse, R8, R168 ;  /* 0x000000084884723c */ /* 0x060ff000000810a8 */
[----:B------:R-:W-:Y:S01]  /*7a9c0*/  HMMA.1688.F32.TF32 R72, R72, R4, R164 ;  /* 0x000000044848723c */ /* 0x000fe200000810a4 */
[----:B------:R-:W-:Y:S01]  /*7a9d0*/  STL.64 [R1+0x740], R136 ;  /* 0x0007408801007387 */ /* 0x000fe20000100a00 */
[----:B------:R-:W-:Y:S05]  /*7a9e0*/  STL.64 [R1+0x748], R138 ;  /* 0x0007488a01007387 */ /* 0x000fea0000100a00 */
[----:B------:R-:W-:Y:S02]  /*7a9f0*/  STL.64 [R1+0x730], R76 ;  /* 0x0007304c01007387 */ /* 0x000fe40000100a00 */
[----:B------:R1:W-:Y:S06]  /*7aa00*/  STL.64 [R1+0x738], R78 ;  /* 0x0007384e01007387 */ /* 0x0003ec0000100a00 */
[----:B------:R-:W-:Y:S01]  /*7aa10*/  STL.64 [R1+0x720], R132 ;  /* 0x0007208401007387 */ /* 0x000fe20000100a00 */
[----:B------:R3:W-:Y:S07]  /*7aa20*/  STL.64 [R1+0x728], R134 ;  /* 0x0007288601007387 */ /* 0x0007ee0000100a00 */
[----:B------:R-:W-:Y:S02]  /*7aa30*/  STL.64 [R1+0x710], R72 ;  /* 0x0007104801007387 */ /* 0x000fe40000100a00 */
[----:B------:R5:W-:Y:S01]  /*7aa40*/  STL.64 [R1+0x718], R74 ;  /* 0x0007184a01007387 */ /* 0x000be20000100a00 */
[C---:B-1----:R-:W-:Y:S08]  /*7aa50*/  HMMA.1688.F32.TF32 R76, R68.reuse, R64, R156 ;  /* 0x00000040444c723c */ /* 0x042ff0000008109c */
[C---:B---3--:R-:W-:Y:S08]  /*7aa60*/  HMMA.1688.F32.TF32 R132, R68.reuse, R60, R228 ;  /* 0x0000003c4484723c */ /* 0x048ff000000810e4 */
[C---:B-----5:R-:W-:Y:S07]  /*7aa70*/  HMMA.1688.F32.TF32 R72, R68.reuse, R56, R144 ;  /* 0x000000384448723c */ /* 0x060fee0000081090 */
[----:B------:R-:W-:Y:S01]  /*7aa80*/  STL.64 [R1+0x700], R76 ;  /* 0x0007004c01007387 */ /* 0x000fe20000100a00 */
[----:B------:R-:W-:Y:S07]  /*7aa90*/  STL.64 [R1+0x708], R78 ;  /* 0x0007084e01007387 */ /* 0x000fee0000100a00 */
[----:B------:R-:W-:Y:S02]  /*7aaa0*/  STL.64 [R1+0x6f0], R132 ;  /* 0x0006f08401007387 */ /* 0x000fe40000100a00 */
[----:B------:R-:W-:Y:S06]  /*7aab0*/  STL.64 [R1+0x6f8], R134 ;  /* 0x0006f88601007387 */ /* 0x000fec0000100a00 */
[----:B------:R-:W-:Y:S01]  /*7aac0*/  STL.64 [R1+0x6e0], R72 ;  /* 0x0006e04801007387 */ /* 0x000fe20000100a00 */
[----:B------:R1:W-:Y:S01]  /*7aad0*/  STL.64 [R1+0x6e8], R74 ;  /* 0x0006e84a01007387 */ /* 0x0003e20000100a00 */
[C---:B------:R-:W-:Y:S02]  /*7aae0*/  HMMA.1688.F32.TF32 R136, R68.reuse, R40, R148 ;  /* 0x000000284488723c */ /* 0x040fe40000081094 */
[----:B------:R-:W-:Y:S04]  /*7aaf0*/  LDS R76, [R161+0x20280] ;  /* 0x02028000a14c7984 */ /* 0x000fe80000000800 */
[----:B------:R-:W-:Y:S04]  /*7ab00*/  LDS R78, [R161+0x22280] ;  /* 0x02228000a14e7984 */ /* 0x000fe80000000800 */
[----:B------:R-:W-:Y:S04]  /*7ab10*/  LDS R77, [R189+0x20280] ;  /* 0x02028000bd4d7984 */ /* 0x000fe80000000800 */
[----:B------:R-:W-:Y:S01]  /*7ab20*/  LDS R79, [R189+0x22280] ;  /* 0x02228000bd4f7984 */ /* 0x000fe20000000800 */
[C---:B-1----:R-:W-:Y:S08]  /*7ab30*/  HMMA.1688.F32.TF32 R72, R68.reuse, R52, R240 ;  /* 0x000000344448723c */ /* 0x042ff000000810f0 */
[C---:B------:R-:W-:Y:S11]  /*7ab40*/  HMMA.1688.F32.TF32 R132, R68.reuse, R48, R220 ;  /* 0x000000304484723c */ /* 0x040ff600000810dc */
[----:B------:R-:W-:Y:S04]  /*7ab50*/  @!UPT UIADD3 URZ, URZ, URZ, URZ ;  /* 0x0000003f3f3ff290 */ /* 0x000fe8000fffe03f */
[----:B------:R-:W-:Y:S01]  /*7ab60*/  STL.64 [R1+0x6d0], R72 ;  /* 0x0006d04801007387 */ /* 0x000fe20000100a00 */
[----:B------:R1:W-:Y:S02]  /*7ab70*/  STL.64 [R1+0x6d8], R74 ;  /* 0x0006d84a01007387 */ /* 0x0003e40000100a00 */
[C---:B-1----:R-:W-:Y:S05]  /*7ab80*/  HMMA.1688.F32.TF32 R72, R68.reuse, R44, R216 ;  /* 0x0000002c4448723c */ /* 0x042fea00000810d8 */
[----:B------:R-:W-:Y:S01]  /*7ab90*/  STL.64 [R1+0x6c0], R132 ;  /* 0x0006c08401007387 */ /* 0x000fe20000100a00 */
[----:B------:R1:W-:Y:S02]  /*7aba0*/  STL.64 [R1+0x6c8], R134 ;  /* 0x0006c88601007387 */ /* 0x0003e40000100a00 */
[C---:B-1----:R-:W-:Y:S11]  /*7abb0*/  HMMA.1688.F32.TF32 R132, R68.reuse, R36, R244 ;  /* 0x000000244484723c */ /* 0x042ff600000810f4 */
[----:B------:R-:W-:Y:S04]  /*7abc0*/  @!UPT UIADD3 URZ, URZ, URZ, URZ ;  /* 0x0000003f3f3ff290 */ /* 0x000fe8000fffe03f */
[----:B------:R-:W-:Y:S01]  /*7abd0*/  STL.64 [R1+0x6b0], R72 ;  /* 0x0006b04801007387 */ /* 0x000fe20000100a00 */
[----:B------:R1:W-:Y:S02]  /*7abe0*/  STL.64 [R1+0x6b8], R74 ;  /* 0x0006b84a01007387 */ /* 0x0003e40000100a00 */
[C---:B-1----:R-:W-:Y:S01]  /*7abf0*/  HMMA.1688.F32.TF32 R72, R68.reuse, R32, R248 ;  /* 0x000000204448723c */ /* 0x042fe200000810f8 */
[----:B------:R-:W-:Y:S01]  /*7ac00*/  STL.64 [R1+0x6a0], R136 ;  /* 0x0006a08801007387 */ /* 0x000fe20000100a00 */
[----:B------:R-:W-:Y:S02]  /*7ac10*/  STL.64 [R1+0x6a8], R138 ;  /* 0x0006a88a01007387 */ /* 0x000fe40000100a00 */
[----:B------:R-:W3:Y:S02]  /*7ac20*/  LDL.LU R248, [R1+0x10e0] ;  /* 0x0010e00001f87983 */ /* 0x000ee40000300800 */
[----:B------:R1:W-:Y:S01]  /*7ac30*/  STL.64 [R1+0x1a0], R132 ;  /* 0x0001a08401007387 */ /* 0x0003e20000100a00 */
[----:B------:R5:W-:Y:S11]  /*7ac40*/  STL.64 [R1+0x1a8], R134 ;  /* 0x0001a88601007387 */ /* 0x000bf60000100a00 */
[----:B------:R-:W-:Y:S05]  /*7ac50*/  @!UPT UIADD3 URZ, URZ, URZ, URZ ;  /* 0x0000003f3f3ff290 */ /* 0x000fea000fffe03f */
[----:B------:R-:W-:Y:S01]  /*7ac60*/  STL.64 [R1+0x190], R72 ;  /* 0x0001904801007387 */ /* 0x000fe20000100a00 */
[----:B------:R-:W-:Y:S02]  /*7ac70*/  STL.64 [R1+0x198], R74 ;  /* 0x0001984a01007387 */ /* 0x000fe40000100a00 */
[----:B------:R-:W3:Y:S02]  /*7ac80*/  LDL.LU R249, [R1+0x10e4] ;  /* 0x0010e40001f97983 */ /* 0x000ee40000300800 */
[----:B------:R-:W3:Y:S01]  /*7ac90*/  LDL.LU R250, [R1+0x10e8] ;  /* 0x0010e80001fa7983 */ /* 0x000ee20000300800 */
        /* <DEDUP_REMOVED lines=63> */
[----:B-----5:R-:W2:Y:S01]  /*7b090*/  LDL.LU R134, [R1+0x1638] ;  /* 0x0016380001867983 */ /* 0x020ea20000300800 */
[----:B------:R-:W2:Y:S01]  /*7b0a0*/  LDL.LU R135, [R1+0x163c] ;  /* 0x00163c0001877983 */ /* 0x000ea20000300800 */
[----:B------:R-:W5:Y:S02]  /*7b0b0*/  LDL.LU R140, [R1+0x1650] ;  /* 0x00165000018c7983 */ /* 0x000f640000300800 */
[----:B------:R-:W5:Y:S02]  /*7b0c0*/  LDL.LU R141, [R1+0x1654] ;  /* 0x00165400018d7983 */ /* 0x000f640000300800 */
[----:B------:R-:W5:Y:S01]  /*7b0d0*/  LDL.LU R142, [R1+0x1658] ;  /* 0x00165800018e7983 */ /* 0x000f620000300800 */
[----:B------:R-:W5:Y:S01]  /*7b0e0*/  LDL.LU R143, [R1+0x165c] ;  /* 0x00165c00018f7983 */ /* 0x000f620000300800 */
[----:B------:R-:W5:Y:S02]  /*7b0f0*/  LDL.LU R148, [R1+0x1660] ;  /* 0x0016600001947983 */ /* 0x000f640000300800 */
[----:B------:R-:W5:Y:S02]  /*7b100*/  LDL.LU R149, [R1+0x1664] ;  /* 0x0016640001957983 */ /* 0x000f640000300800 */
[----:B------:R-:W5:Y:S01]  /*7b110*/  LDL.LU R150, [R1+0x1668] ;  /* 0x0016680001967983 */ /* 0x000f620000300800 */
[----:B------:R-:W5:Y:S01]  /*7b120*/  LDL.LU R151, [R1+0x166c] ;  /* 0x00166c0001977983 */ /* 0x000f620000300800 */
[----:B------:R-:W3:Y:S02]  /*7b130*/  LDL.LU R136, [R1+0x1640] ;  /* 0x0016400001887983 */ /* 0x000ee40000300800 */
[----:B------:R-:W3:Y:S02]  /*7b140*/  LDL.LU R137, [R1+0x1644] ;  /* 0x0016440001897983 */ /* 0x000ee40000300800 */
[----:B------:R-:W3:Y:S01]  /*7b150*/  LDL.LU R138, [R1+0x1648] ;  /* 0x00164800018a7983 */ /* 0x000ee20000300800 */
[----:B------:R-:W3:Y:S01]  /*7b160*/  LDL.LU R139, [R1+0x164c] ;  /* 0x00164c00018b7983 */ /* 0x000ee20000300800 */
[----:B------:R-:W4:Y:S02]  /*7b170*/  LDL.LU R208, [R1+0x1120] ;  /* 0x0011200001d07983 */ /* 0x000f240000300800 */
[----:B------:R-:W4:Y:S02]  /*7b180*/  LDL.LU R209, [R1+0x1124] ;  /* 0x0011240001d17983 */ /* 0x000f240000300800 */
[----:B------:R-:W4:Y:S01]  /*7b190*/  LDL.LU R210, [R1+0x1128] ;  /* 0x0011280001d27983 */ /* 0x000f220000300800 */
[----:B------:R-:W4:Y:S01]  /*7b1a0*/  LDL.LU R211, [R1+0x112c] ;  /* 0x00112c0001d37983 */ /* 0x000f220000300800 */
        /* <DEDUP_REMOVED lines=19> */
[----:B------:R-:W4:Y:S04]  /*7b2e0*/  LDL.LU R223, [R1+0x111c] ;  /* 0x00111c0001df7983 */ /* 0x000f280000300800 */
[----:B------:R-:W-:Y:S04]  /*7b2f0*/  LDS R72, [R161+0x20300] ;  /* 0x02030000a1487984 */ /* 0x000fe80000000800 */
[----:B------:R-:W-:Y:S04]  /*7b300*/  LDS R74, [R161+0x22300] ;  /* 0x02230000a14a7984 */ /* 0x000fe80000000800 */
[----:B------:R-:W-:Y:S04]  /*7b310*/  LDS R73, [R189+0x20300] ;  /* 0x02030000bd497984 */ /* 0x000fe80000000800 */
[----:B------:R-:W1:Y:S01]  /*7b320*/  LDS R75, [R189+0x22300] ;  /* 0x02230000bd4b7984 */ /* 0x000e620000000800 */
[C---:B--2---:R-:W-:Y:S08]  /*7b330*/  HMMA.1688.F32.TF32 R132, R68.reuse, R16, R132 ;  /* 0x000000104484723c */ /* 0x044ff00000081084 */
[C---:B-----5:R-:W-:Y:S08]  /*7b340*/  HMMA.1688.F32.TF32 R140, R68.reuse, R24, R140 ;  /* 0x00000018448c723c */ /* 0x060ff0000008108c */
[C---:B------:R-:W-:Y:S08]  /*7b350*/  HMMA.1688.F32.TF32 R148, R68.reuse, R28, R148 ;  /* 0x0000001c4494723c */ /* 0x040ff00000081094 */
[C---:B---3--:R-:W-:Y:S11]  /*7b360*/  HMMA.1688.F32.TF32 R136, R68.reuse, R20, R136 ;  /* 0x000000144488723c */ /* 0x048ff60000081088 */
[----:B------:R-:W-:Y:S04]  /*7b370*/  @!UPT UIADD3 URZ, URZ, URZ, URZ ;  /* 0x0000003f3f3ff290 */ /* 0x000fe8000fffe03f */
[----:B------:R-:W-:Y:S01]  /*7b380*/  STL.64 [R1+0x180], R148 ;  /* 0x0001809401007387 */ /* 0x000fe20000100a00 */
[----:B------:R2:W-:Y:S03]  /*7b390*/  STL.64 [R1+0x188], R150 ;  /* 0x0001889601007387 */ /* 0x0005e60000100a00 */
[----:B--2---:R-:W2:Y:S01]  /*7b3a0*/  LDL.LU.64 R150, [R1+0x3ea8] ;  /* 0x003ea80001967983 */ /* 0x004ea20000300a00 */
[----:B------:R-:W3:Y:S02]  /*7b3b0*/  LDL.LU.64 R148, [R1+0x3ea0] ;  /* 0x003ea00001947983 */ /* 0x000ee40000300a00 */
[----:B------:R-:W-:Y:S02]  /*7b3c0*/  STL.64 [R1+0x170], R140 ;  /* 0x0001708c01007387 */ /* 0x000fe40000100a00 */
[----:B------:R5:W-:Y:S01]  /*7b3d0*/  STL.64 [R1+0x178], R142 ;  /* 0x0001788e01007387 */ /* 0x000be20000100a00 */
[----:B------:R-:W-:Y:S01]  /*7b3e0*/  STL.64 [R1+0x160], R136 ;  /* 0x0001608801007387 */ /* 0x000fe20000100a00 */
[----:B------:R1:W-:Y:S02]  /*7b3f0*/  STL.64 [R1+0x168], R138 ;  /* 0x0001688a01007387 */ /* 0x0003e40000100a00 */
[----:B------:R-:W-:Y:S02]  /*7b400*/  STL.64 [R1+0x150], R132 ;  /* 0x0001508401007387 */ /* 0x000fe40000100a00 */
[----:B------:R4:W-:Y:S01]  /*7b410*/  STL.64 [R1+0x158], R134 ;  /* 0x0001588601007387 */ /* 0x0009e20000100a00 */
[C---:B-----5:R-:W-:Y:S08]  /*7b420*/  HMMA.1688.F32.TF32 R140, R68.reuse, R12, R232 ;  /* 0x0000000c448c723c */ /* 0x060ff000000810e8 */
[C---:B-1----:R-:W-:Y:S08]  /*7b430*/  HMMA.1688.F32.TF32 R136, R68.reuse, R8, R212 ;  /* 0x000000084488723c */ /* 0x042ff000000810d4 */
[----:B----4-:R-:W-:Y:S08]  /*7b440*/  HMMA.1688.F32.TF32 R132, R68, R4, R208 ;  /* 0x000000044484723c */ /* 0x010ff000000810d0 */
[----:B------:R-:W-:Y:S01]  /*7b450*/  HMMA.1688.F32.TF32 R248, R72, R56, R248 ;  /* 0x0000003848f8723c */ /* 0x000fe200000810f8 */
[----:B------:R-:W-:Y:S04]  /*7b460*/  LDS R68, [R161+0x20380] ;  /* 0x02038000a1447984 */ /* 0x000fe80000000800 */
[----:B------:R-:W-:Y:S04]  /*7b470*/  LDS R70, [R161+0x22380] ;  /* 0x02238000a1467984 */ /* 0x000fe80000000800 */
[----:B------:R-:W-:Y:S04]  /*7b480*/  LDS R69, [R189+0x20380] ;  /* 0x02038000bd457984 */ /* 0x000fe80000000800 */
[----:B------:R-:W1:Y:S04]  /*7b490*/  LDS R71, [R189+0x22380] ;  /* 0x02238000bd477984 */ /* 0x000e680000000800 */
[----:B------:R-:W-:Y:S01]  /*7b4a0*/  STL.64 [R1+0x140], R140 ;  /* 0x0001408c01007387 */ /* 0x000fe20000100a00 */
[----:B------:R-:W-:Y:S02]  /*7b4b0*/  STL.64 [R1+0x148], R142 ;  /* 0x0001488e01007387 */ /* 0x000fe40000100a00 */
[----:B------:R-:W-:Y:S02]  /*7b4c0*/  STL.64 [R1+0x130], R136 ;  /* 0x0001308801007387 */ /* 0x000fe40000100a00 */
[----:B------:R4:W-:Y:S01]  /*7b4d0*/  STL.64 [R1+0x138], R138 ;  /* 0x0001388a01007387 */ /* 0x0009e20000100a00 */
[----:B------:R-:W-:Y:S01]  /*7b4e0*/  STL.64 [R1+0x120], R132 ;  /* 0x0001208401007387 */ /* 0x000fe20000100a00 */
[----:B------:R5:W-:Y:S01]  /*7b4f0*/  STL.64 [R1+0x128], R134 ;  /* 0x0001288601007387 */ /* 0x000be20000100a00 */
[C---:B----4-:R-:W-:Y:S08]  /*7b500*/  HMMA.1688.F32.TF32 R136, R76.reuse, R64, R204 ;  /* 0x000000404c88723c */ /* 0x050ff000000810cc */
[C---:B-----5:R-:W-:Y:S08]  /*7b510*/  HMMA.1688.F32.TF32 R132, R76.reuse, R60, R224 ;  /* 0x0000003c4c84723c */ /* 0x060ff000000810e0 */
[C---:B------:R-:W-:Y:S07]  /*7b520*/  HMMA.1688.F32.TF32 R140, R76.reuse, R56, R200 ;  /* 0x000000384c8c723c */ /* 0x040fee00000810c8 */
[----:B------:R-:W-:Y:S01]  /*7b530*/  STL.64 [R1+0x110], R136 ;  /* 0x0001108801007387 */ /* 0x000fe20000100a00 */
[----:B------:R4:W-:Y:S07]  /*7b540*/  STL.64 [R1+0x118], R138 ;  /* 0x0001188a01007387 */ /* 0x0009ee0000100a00 */
[----:B------:R-:W-:Y:S02]  /*7b550*/  STL.64 [R1+0x100], R132 ;  /* 0x0001008401007387 */ /* 0x000fe40000100a00 */
[----:B------:R5:W-:Y:S01]  /*7b560*/  STL.64 [R1+0x108], R134 ;  /* 0x0001088601007387 */ /* 0x000be20000100a00 */
[C---:B----4-:R-:W-:Y:S08]  /*7b570*/  HMMA.1688.F32.TF32 R136, R76.reuse, R52, R196 ;  /* 0x000000344c88723c */ /* 0x050ff000000810c4 */
[C---:B-----5:R-:W-:Y:S01]  /*7b580*/  HMMA.1688.F32.TF32 R132, R76.reuse, R48, R192 ;  /* 0x000000304c84723c */ /* 0x060fe200000810c0 */
[----:B------:R-:W-:Y:S01]  /*7b590*/  STL.64 [R1+0xf0], R140 ;  /* 0x0000f08c01007387 */ /* 0x000fe20000100a00 */
[----:B------:R4:W-:Y:S06]  /*7b5a0*/  STL.64 [R1+0xf8], R142 ;  /* 0x0000f88e01007387 */ /* 0x0009ec0000100a00 */
[C---:B----4-:R-:W-:Y:S07]  /*7b5b0*/  HMMA.1688.F32.TF32 R140, R76.reuse, R44, R184 ;  /* 0x0000002c4c8c723c */ /* 0x050fee00000810b8 */
        /* <DEDUP_REMOVED lines=31> */
[----:B----4-:R-:W-:Y:S08]  /*7b7b0*/  HMMA.1688.F32.TF32 R136, R76, R4, R220 ;  /* 0x000000044c88723c */ /* 0x010ff000000810dc */
[C---:B-----5:R-:W-:Y:S08]  /*7b7c0*/  HMMA.1688.F32.TF32 R132, R72.reuse, R64, R216 ;  /* 0x000000404884723c */ /* 0x060ff000000810d8 */
[C---:B------:R-:W-:Y:S01]  /*7b7d0*/  HMMA.1688.F32.TF32 R76, R72.reuse, R60, R244 ;  /* 0x0000003c484c723c */ /* 0x040fe200000810f4 */
[----:B------:R-:W-:Y:S01]  /*7b7e0*/  STL.64 [R1+0x30], R140 ;  /* 0x0000308c01007387 */ /* 0x000fe20000100a00 */
[----:B------:R-:W-:Y:S05]  /*7b7f0*/  STL.64 [R1+0x38], R142 ;  /* 0x0000388e01007387 */ /* 0x000fea0000100a00 */
[----:B------:R-:W-:Y:S01]  /*7b800*/  STL.64 [R1+0x20], R136 ;  /* 0x0000208801007387 */ /* 0x000fe20000100a00 */
[----:B------:R-:W-:Y:S07]  /*7b810*/  STL.64 [R1+0x28], R138 ;  /* 0x0000288a01007387 */ /* 0x000fee0000100a00 */
[----:B------:R-:W-:Y:S02]  /*7b820*/  STL.64 [R1+0x10], R132 ;  /* 0x0000108401007387 */ /* 0x000fe40000100a00 */
[----:B------:R-:W-:Y:S01]  /*7b830*/  STL.64 [R1+0x18], R134 ;  /* 0x0000188601007387 */ /* 0x000fe20000100a00 */
[----:B------:R-:W4:Y:S05]  /*7b840*/  LDL.LU R244, [R1+0x1080] ;  /* 0x0010800001f47983 */ /* 0x000f2a0000300800 */
[----:B------:R-:W-:Y:S02]  /*7b850*/  STL.64 [R1], R76 ;  /* 0x0000004c01007387 */ /* 0x000fe40000100a00 */
[----:B------:R5:W-:Y:S02]  /*7b860*/  STL.64 [R1+0x8], R78 ;  /* 0x0000084e01007387 */ /* 0x000be40000100a00 */
[----:B------:R-:W4:Y:S01]  /*7b870*/  LDL.LU R245, [R1+0x1084] ;  /* 0x0010840001f57983 */ /* 0x000f220000300800 */
[----:B------:R-:W4:Y:S01]  /*7b880*/  LDL.LU R246, [R1+0x1088] ;  /* 0x0010880001f67983 */ /* 0x000f220000300800 */
[----:B------:R-:W4:Y:S02]  /*7b890*/  LDL.LU R247, [R1+0x108c] ;  /* 0x00108c0001f77983 */ /* 0x000f240000300800 */
        /* <DEDUP_REMOVED lines=8> */
[----:B------:R-:W5:Y:S02]  /*7b920*/  LDL.LU R176, [R1+0x10c0] ;  /* 0x0010c00001b07983 */ /* 0x000f640000300800 */
[----:B------:R-:W5:Y:S01]  /*7b930*/  LDL.LU R177, [R1+0x10c4] ;  /* 0x0010c40001b17983 */ /* 0x000f620000300800 */
[----:B------:R-:W5:Y:S01]  /*7b940*/  LDL.LU R178, [R1+0x10c8] ;  /* 0x0010c80001b27983 */ /* 0x000f620000300800 */
[----:B------:R-:W5:Y:S02]  /*7b950*/  LDL.LU R179, [R1+0x10cc] ;  /* 0x0010cc0001b37983 */ /* 0x000f640000300800 */
        /* <DEDUP_REMOVED lines=32> */
[----:B------:R-:W-:Y:S02]  /*7bb60*/  STL [R1+0x3cb4], R248 ;  /* 0x003cb4f801007387 */ /* 0x000fe40000100800 */
[----:B------:R-:W-:Y:S01]  /*7bb70*/  STL [R1+0x3cb0], R249 ;  /* 0x003cb0f901007387 */ /* 0x000fe20000100800 */
[----:B------:R-:W-:Y:S01]  /*7bb80*/  STL [R1+0x3cac], R250 ;  /* 0x003cacfa01007387 */ /* 0x000fe20000100800 */
[----:B------:R-:W-:Y:S01]  /*7bb90*/  STL [R1+0x3ca8], R251 ;  /* 0x003ca8fb01007387 */ /* 0x000fe20000100800 */
[C---:B-----5:R-:W-:Y:S08]  /*7bba0*/  HMMA.1688.F32.TF32 R76, R72.reuse, R48, R176 ;  /* 0x00000030484c723c */ /* 0x060ff000000810b0 */
[C---:B--2---:R-:W-:Y:S08]  /*7bbb0*/  HMMA.1688.F32.TF32 R132, R72.reuse, R52, R180 ;  /* 0x000000344884723c */ /* 0x044ff000000810b4 */
[C---:B------:R-:W-:Y:S08]  /*7bbc0*/  HMMA.1688.F32.TF32 R136, R72.reuse, R44, R172 ;  /* 0x0000002c4888723c */ /* 0x040ff000000810ac */
[C---:B----4-:R-:W-:Y:S07]  /*7bbd0*/  HMMA.1688.F32.TF32 R244, R72.reuse, R32, R244 ;  /* 0x0000002048f4723c */ /* 0x050fee00000810f4 */
[----:B------:R-:W-:Y:S01]  /*7bbe0*/  STL.64 [R1+0x1f0], R132 ;  /* 0x0001f08401007387 */ /* 0x000fe20000100a00 */
[----:B------:R2:W-:Y:S02]  /*7bbf0*/  STL.64 [R1+0x1f8], R134 ;  /* 0x0001f88601007387 */ /* 0x0005e40000100a00 */
[----:B------:R-:W-:Y:S02]  /*7bc00*/  STL.64 [R1+0x1e0], R76 ;  /* 0x0001e04c01007387 */ /* 0x000fe40000100a00 */
[----:B------:R4:W-:Y:S01]  /*7bc10*/  STL.64 [R1+0x1e8], R78 ;  /* 0x0001e84e01007387 */ /* 0x0009e20000100a00 */
[C---:B--2---:R-:W-:Y:S08]  /*7bc20*/  HMMA.1688.F32.TF32 R132, R72.reuse, R40, R168 ;  /* 0x000000284884723c */ /* 0x044ff000000810a8 */
[C---:B----4-:R-:W-:Y:S01]  /*7bc30*/  HMMA.1688.F32.TF32 R76, R72.reuse, R36, R164 ;  /* 0x00000024484c723c */ /* 0x050fe200000810a4 */
[----:B------:R-:W-:Y:S01]  /*7bc40*/  STL.64 [R1+0x1d0], R136 ;  /* 0x0001d08801007387 */ /* 0x000fe20000100a00 */
[----:B------:R-:W-:Y:S11]  /*7bc50*/  STL.64 [R1+0x1d8], R138 ;  /* 0x0001d88a01007387 */ /* 0x000ff60000100a00 */
[----:B------:R-:W-:Y:S02]  /*7bc60*/  @!UPT UIADD3 URZ, URZ, URZ, URZ ;  /* 0x0000003f3f3ff290 */ /* 0x000fe4000fffe03f */
[----:B------:R-:W-:Y:S01]  /*7bc70*/  STL.64 [R1+0x1c0], R132 ;  /* 0x0001c08401007387 */ /* 0x000fe20000100a00 */
[----:B------:R-:W-:Y:S02]  /*7bc80*/  STL.64 [R1+0x1c8], R134 ;  /* 0x0001c88601007387 */ /* 0x000fe40000100a00 */
[----:B------:R-:W-:Y:S05]  /*7bc90*/  STL [R1+0x3cc4], R244 ;  /* 0x003cc4f401007387 */ /* 0x000fea0000100800 */
[----:B------:R-:W-:Y:S01]  /*7bca0*/  STL.64 [R1+0x1b0], R76 ;  /* 0x0001b04c01007387 */ /* 0x000fe20000100a00 */
[----:B------:R3:W-:Y:S02]  /*7bcb0*/  STL.64 [R1+0x1b8], R78 ;  /* 0x0001b84e01007387 */ /* 0x0007e40000100a00 */
[C---:B---3--:R-:W-:Y:S02]  /*7bcc0*/  HMMA.1688.F32.TF32 R76, R72.reuse, R24, R228 ;  /* 0x00000018484c723c */ /* 0x048fe400000810e4 */
[----:B------:R2:W-:Y:S01]  /*7bcd0*/  STL [R1+0x3cc0], R245 ;  /* 0x003cc0f501007387 */ /* 0x0005e20000100800 */
[----:B------:R3:W-:Y:S02]  /*7bce0*/  STL [R1+0x3cbc], R246 ;  /* 0x003cbcf601007387 */ /* 0x0007e40000100800 */
[----:B------:R4:W-:Y:S03]  /*7bcf0*/  STL [R1+0x3cb8], R247 ;  /* 0x003cb8f701007387 */ /* 0x0009e60000100800 */
[C---:B------:R-:W-:Y:S11]  /*7bd00*/  HMMA.1688.F32.TF32 R132, R72.reuse, R28, R156 ;  /* 0x0000001c4884723c */ /* 0x040ff6000008109c */
[----:B------:R-:W-:Y:S05]  /*7bd10*/  @!UPT UIADD3 URZ, URZ, URZ, URZ ;  /* 0x0000003f3f3ff290 */ /* 0x000fea000fffe03f */
[----:B------:R-:W-:Y:S01]  /*7bd20*/  MOV R244, R76 ;  /* 0x0000004c00f47202 */ /* 0x000fe20000000f00 */
[----:B--2---:R-:W-:Y:S02]  /*7bd30*/  IMAD.MOV.U32 R245, RZ, RZ, R77 ;  /* 0x000000fffff57224 */ /* 0x004fe400078e004d */
[----:B---3--:R-:W-:Y:S01]  /*7bd40*/  IMAD.MOV.U32 R246, RZ, RZ, R78 ;  /* 0x000000fffff67224 */ /* 0x008fe200078e004e */
[----:B----4-:R-:W-:Y:S02]  /*7bd50*/  MOV R247, R79 ;  /* 0x0000004f00f77202 */ /* 0x010fe40000000f00 */
[C---:B------:R-:W-:Y:S08]  /*7bd60*/  HMMA.1688.F32.TF32 R76, R72.reuse, R20, R144 ;  /* 0x00000014484c723c */ /* 0x040ff00000081090 */
[C---:B------:R-:W-:Y:S01]  /*7bd70*/  HMMA.1688.F32.TF32 R136, R72.reuse, R16, R240 ;  /* 0x000000104888723c */ /* 0x040fe200000810f0 */
[----:B------:R-:W-:Y:S01]  /*7bd80*/  STL.64 [R1+0x450], R132 ;  /* 0x0004508401007387 */ /* 0x000fe20000100a00 */
[----:B------:R2:W-:Y:S06]  /*7bd90*/  STL.64 [R1+0x458], R134 ;  /* 0x0004588601007387 */ /* 0x0005ec0000100a00 */
[----:B--2---:R-:W-:Y:S08]  /*7bda0*/  HMMA.1688.F32.TF32 R132, R72, R12, R220 ;  /* 0x0000000c4884723c */ /* 0x004ff000000810dc */
[----:B------:R-:W-:-:S02]  /*7bdb0*/  IMAD.MOV.U32 R248, RZ, RZ, R76 ;  /* 0x000000fffff87224 */ /* 0x000fc400078e004c */
[----:B------:R-:W-:Y:S01]  /*7bdc0*/  IMAD.MOV.U32 R249, RZ, RZ, R77 ;  /* 0x000000fffff97224 */ /* 0x000fe200078e004d */
[----:B------:R-:W-:Y:S01]  /*7bdd0*/  MOV R250, R78 ;  /* 0x0000004e00fa7202 */ /* 0x000fe20000000f00 */
[----:B------:R-:W-:Y:S02]  /*7bde0*/  IMAD.MOV.U32 R251, RZ, RZ, R79 ;  /* 0x000000fffffb7224 */ /* 0x000fe400078e004f */
[C---:B------:R-:W-:Y:S01]  /*7bdf0*/  HMMA.1688.F32.TF32 R76, R72.reuse, R8, R216 ;  /* 0x00000008484c723c */ /* 0x040fe200000810d8 */
[----:B------:R-:W-:Y:S01]  /*7be00*/  STL.64 [R1+0x3cd0], R246 ;  /* 0x003cd0f601007387 */ /* 0x000fe20000100a00 */
[----:B------:R-:W-:Y:S02]  /*7be10*/  STL.64 [R1+0x3cc8], R244 ;  /* 0x003cc8f401007387 */ /* 0x000fe40000100a00 */
[----:B------:R-:W-:Y:S02]  /*7be20*/  STL.64 [R1+0x3ce0], R250 ;  /* 0x003ce0fa01007387 */ /* 0x000fe40000100a00 */
[----:B------:R-:W-:Y:S01]  /*7be30*/  STL.64 [R1+0x3cd8], R248 ;  /* 0x003cd8f801007387 */ /* 0x000fe20000100a00 */
[----:B------:R-:W-:Y:S01]  /*7be40*/  STL.64 [R1+0x230], R136 ;  /* 0x0002308801007387 */ /* 0x000fe20000100a00 */
[----:B------:R-:W-:Y:S02]  /*7be50*/  STL.64 [R1+0x238], R138 ;  /* 0x0002388a01007387 */ /* 0x000fe40000100a00 */
[----:B------:R-:W2:Y:S01]  /*7be60*/  LDL.LU R144, [R1+0x14e0] ;  /* 0x0014e00001907983 */ /* 0x000ea20000300800 */
[----:B------:R-:W-:Y:S01]  /*7be70*/  STL.64 [R1+0x220], R132 ;  /* 0x0002208401007387 */ /* 0x000fe20000100a00 */
[----:B------:R-:W-:Y:S11]  /*7be80*/  STL.64 [R1+0x228], R134 ;  /* 0x0002288601007387 */ /* 0x000ff60000100a00 */
[----:B------:R-:W-:Y:S01]  /*7be90*/  STL.64 [R1+0x210], R76 ;  /* 0x0002104c01007387 */ /* 0x000fe20000100a00 */
[----:B------:R3:W-:Y:S02]  /*7bea0*/  STL.64 [R1+0x218], R78 ;  /* 0x0002184e01007387 */ /* 0x0007e40000100a00 */
[----:B------:R-:W2:Y:S02]  /*7beb0*/  LDL.LU R145, [R1+0x14e4] ;  /* 0x0014e40001917983 */ /* 0x000ea40000300800 */
[----:B------:R-:W2:Y:S01]  /*7bec0*/  LDL.LU R146, [R1+0x14e8] ;  /* 0x0014e80001927983 */ /* 0x000ea20000300800 */
[----:B------:R-:W2:Y:S01]  /*7bed0*/  LDL.LU R147, [R1+0x14ec] ;  /* 0x0014ec0001937983 */ /* 0x000ea20000300800 */
[----:B------:R-:W4:Y:S02]  /*7bee0*/  LDL.LU R228, [R1+0x14f0] ;  /* 0x0014f00001e47983 */ /* 0x000f240000300800 */
[----:B------:R-:W4:Y:S02]  /*7bef0*/  LDL.LU R229, [R1+0x14f4] ;  /* 0x0014f40001e57983 */ /* 0x000f240000300800 */
[----:B------:R-:W4:Y:S01]  /*7bf00*/  LDL.LU R230, [R1+0x14f8] ;  /* 0x0014f80001e67983 */ /* 0x000f220000300800 */
        /* <DEDUP_REMOVED lines=51> */
[----:B------:R-:W4:Y:S01]  /*7c240*/  LDL.LU R242, [R1+0x14d8] ;  /* 0x0014d80001f27983 */ /* 0x000f220000300800 */
[----:B------:R-:W4:Y:S01]  /*7c250*/  LDL.LU R243, [R1+0x14dc] ;  /* 0x0014dc0001f37983 */ /* 0x000f220000300800 */
[----:B---3--:R-:W-:Y:S08]  /*7c260*/  HMMA.1688.F32.TF32 R76, R72, R4, R220 ;  /* 0x00000004484c723c */ /* 0x008ff000000810dc */
[C---:B-1----:R-:W-:Y:S01]  /*7c270*/  HMMA.1688.F32.TF32 R72, R68.reuse, R64, R216 ;  /* 0x000000404448723c */ /* 0x042fe200000810d8 */
[----:B------:R-:W3:Y:S11]  /*7c280*/  LDL.LU R220, [R1+0x14c0] ;  /* 0x0014c00001dc7983 */ /* 0x000ef60000300800 */
[----:B------:R-:W-:Y:S03]  /*7c290*/  @!UPT UIADD3 URZ, URZ, URZ, URZ ;  /* 0x0000003f3f3ff290 */ /* 0x000fe6000fffe03f */
[----:B------:R-:W-:Y:S01]  /*7c2a0*/  STL.64 [R1+0x200], R76 ;  /* 0x0002004c01007387 */ /* 0x000fe20000100a00 */
[----:B------:R-:W-:Y:S07]  /*7c2b0*/  STL.64 [R1+0x208], R78 ;  /* 0x0002084e01007387 */ /* 0x000fee0000100a00 */
[----:B------:R-:W-:Y:S02]  /*7c2c0*/  STL.64 [R1+0x690], R72 ;  /* 0x0006904801007387 */ /* 0x000fe40000100a00 */
[----:B------:R1:W-:Y:S01]  /*7c2d0*/  STL.64 [R1+0x698], R74 ;  /* 0x0006984a01007387 */ /* 0x0003e20000100a00 */
[----:B------:R-:W3:Y:S01]  /*7c2e0*/  LDL.LU R221, [R1+0x14c4] ;  /* 0x0014c40001dd7983 */ /* 0x000ee20000300800 */
[----:B------:R-:W3:Y:S02]  /*7c2f0*/  LDL.LU R222, [R1+0x14c8] ;  /* 0x0014c80001de7983 */ /* 0x000ee40000300800 */
[----:B------:R-:W3:Y:S01]  /*7c300*/  LDL.LU R223, [R1+0x14cc] ;  /* 0x0014cc0001df7983 */ /* 0x000ee20000300800 */
[C---:B--2---:R-:W-:Y:S08]  /*7c310*/  HMMA.1688.F32.TF32 R132, R68.reuse, R60, R200 ;  /* 0x0000003c4484723c */ /* 0x044ff000000810c8 */
[C---:B------:R-:W-:Y:S08]  /*7c320*/  HMMA.1688.F32.TF32 R136, R68.reuse, R48, R184 ;  /* 0x000000304488723c */ /* 0x040ff000000810b8 */
[C---:B-1----:R-:W-:Y:S08]  /*7c330*/  HMMA.1688.F32.TF32 R72, R68.reuse, R56, R196 ;  /* 0x000000384448723c */ /* 0x042ff000000810c4 */
[----:B----4-:R-:W-:Y:S01]  /*7c340*/  HMMA.1688.F32.TF32 R140, R68, R20, R228 ;  /* 0x00000014448c723c */ /* 0x010fe200000810e4 */
[----:B------:R-:W-:-:S02]  /*7c350*/  IMAD.MOV.U32 R219, RZ, RZ, R163 ;  /* 0x000000ffffdb7224 */ /* 0x000fc400078e00a3 */
[----:B------:R-:W-:Y:S01]  /*7c360*/  IMAD.MOV.U32 R218, RZ, RZ, R190 ;  /* 0x000000ffffda7224 */ /* 0x000fe200078e00be */
[----:B------:R-:W-:Y:S01]  /*7c370*/  MOV R217, R191 ;  /* 0x000000bf00d97202 */ /* 0x000fe20000000f00 */
[----:B------:R-:W-:Y:S01]  /*7c380*/  IMAD.MOV.U32 R216, RZ, RZ, R252 ;  /* 0x000000ffffd87224 */ /* 0x000fe200078e00fc */
[----:B------:R-:W-:Y:S04]  /*7c390*/  LDS R76, [R161+0x20400] ;  /* 0x02040000a14c7984 */ /* 0x000fe80000000800 */
[----:B------:R-:W-:Y:S04]  /*7c3a0*/  LDS R78, [R161+0x22400] ;  /* 0x02240000a14e7984 */ /* 0x000fe80000000800 */
[----:B------:R-:W-:Y:S04]  /*7c3b0*/  LDS R77, [R189+0x20400] ;  /* 0x02040000bd4d7984 */ /* 0x000fe80000000800 */
[----:B------:R-:W1:Y:S04]  /*7c3c0*/  LDS R79, [R189+0x22400] ;  /* 0x02240000bd4f7984 */ /* 0x000e680000000800 */
[----:B------:R-:W-:Y:S01]  /*7c3d0*/  STL.64 [R1+0x680], R132 ;  /* 0x0006808401007387 */ /* 0x000fe20000100a00 */
[----:B------:R-:W-:Y:S02]  /*7c3e0*/  STL.64 [R1+0x688], R134 ;  /* 0x0006888601007387 */ /* 0x000fe40000100a00 */
[----:B------:R-:W-:Y:S02]  /*7c3f0*/  STL.64 [R1+0x670], R72 ;  /* 0x0006704801007387 */ /* 0x000fe40000100a00 */
[----:B------:R2:W-:Y:S02]  /*7c400*/  STL.64 [R1+0x678], R74 ;  /* 0x0006784a01007387 */ /* 0x0005e40000100a00 */
[C---:B--2---:R-:W-:Y:S08]  /*7c410*/  HMMA.1688.F32.TF32 R72, R68.reuse, R52, R192 ;  /* 0x000000344448723c */ /* 0x044ff000000810c0 */
[C---:B------:R-:W-:Y:S11]  /*7c420*/  HMMA.1688.F32.TF32 R132, R68.reuse, R44, R180 ;  /* 0x0000002c4484723c */ /* 0x040ff600000810b4 */
[----:B------:R-:W-:Y:S04]  /*7c430*/  @!UPT UIADD3 URZ, URZ, URZ, URZ ;  /* 0x0000003f3f3ff290 */ /* 0x000fe8000fffe03f */
[----:B------:R-:W-:Y:S01]  /*7c440*/  STL.64 [R1+0x660], R72 ;  /* 0x0006604801007387 */ /* 0x000fe20000100a00 */
[----:B------:R2:W-:Y:S02]  /*7c450*/  STL.64 [R1+0x668], R74 ;  /* 0x0006684a01007387 */ /* 0x0005e40000100a00 */
[----:B------:R-:W-:Y:S02]  /*7c460*/  STL.64 [R1+0x650], R136 ;  /* 0x0006508801007387 */ /* 0x000fe40000100a00 */
[----:B------:R4:W-:Y:S01]  /*7c470*/  STL.64 [R1+0x658], R138 ;  /* 0x0006588a01007387 */ /* 0x0009e20000100a00 */
[C---:B--2---:R-:W-:Y:S08]  /*7c480*/  HMMA.1688.F32.TF32 R72, R68.reuse, R40, R176 ;  /* 0x000000284448723c */ /* 0x044ff000000810b0 */
[C---:B----4-:R-:W-:Y:S01]  /*7c490*/  HMMA.1688.F32.TF32 R136, R68.reuse, R36, R172 ;  /* 0x000000244488723c */ /* 0x050fe200000810ac */
[----:B------:R-:W-:Y:S01]  /*7c4a0*/  STL.64 [R1+0x640], R132 ;  /* 0x0006408401007387 */ /* 0x000fe20000100a00 */
[----:B------:R5:W-:Y:S06]  /*7c4b0*/  STL.64 [R1+0x648], R134 ;  /* 0x0006488601007387 */ /* 0x000bec0000100a00 */
[C---:B-----5:R-:W-:Y:S07]  /*7c4c0*/  HMMA.1688.F32.TF32 R132, R68.reuse, R32, R168 ;  /* 0x000000204484723c */ /* 0x060fee00000810a8 */
[----:B------:R-:W-:Y:S01]  /*7c4d0*/  STL.64 [R1+0x630], R72 ;  /* 0x0006304801007387 */ /* 0x000fe20000100a00 */
[----:B------:R-:W-:Y:S07]  /*7c4e0*/  STL.64 [R1+0x638], R74 ;  /* 0x0006384a01007387 */ /* 0x000fee0000100a00 */
[----:B------:R-:W-:Y:S02]  /*7c4f0*/  STL.64 [R1+0x620], R136 ;  /* 0x0006208801007387 */ /* 0x000fe40000100a00 */
[----:B------:R2:W-:Y:S01]  /*7c500*/  STL.64 [R1+0x628], R138 ;  /* 0x0006288a01007387 */ /* 0x0005e20000100a00 */
[----:B------:R-:W-:Y:S04]  /*7c510*/  LDS R72, [R161+0x20480] ;  /* 0x02048000a1487984 */ /* 0x000fe80000000800 */
[----:B------:R-:W-:Y:S04]  /*7c520*/  LDS R74, [R161+0x22480] ;  /* 0x02248000a14a7984 */ /* 0x000fe80000000800 */
[----:B------:R-:W-:Y:S04]  /*7c530*/  LDS R73, [R189+0x20480] ;  /* 0x02048000bd497984 */ /* 0x000fe80000000800 */
[----:B------:R-:W4:Y:S01]  /*7c540*/  LDS R75, [R189+0x22480] ;  /* 0x02248000bd4b7984 */ /* 0x000f220000000800 */
        /* <DEDUP_REMOVED lines=10> */
[----:B------:R-:W-:Y:S02]  /*7c5f0*/  STL.64 [R1+0x5e0], R140 ;  /* 0x0005e08c01007387 */ /* 0x000fe40000100a00 */
[----:B------:R-:W-:Y:S01]  /*7c600*/  STL.64 [R1+0x5e8], R142 ;  /* 0x0005e88e01007387 */ /* 0x000fe20000100a00 */
[----:B--2---:R-:W-:Y:S11]  /*7c610*/  HMMA.1688.F32.TF32 R132, R68, R12, R240 ;  /* 0x0000000c4484723c */ /* 0x004ff600000810f0 */
[----:B------:R-:W-:Y:S01]  /*7c620*/  @!UPT UIADD3 URZ, URZ, URZ, URZ ;  /* 0x0000003f3f3ff290 */ /* 0x000fe2000fffe03f */
[----:B------:R-:W-:Y:S01]  /*7c630*/  STL.64 [R1+0x5d0], R136 ;  /* 0x0005d08801007387 */ /* 0x000fe20000100a00 */
[----:B------:R3:W-:Y:S11]  /*7c640*/  STL.64 [R1+0x5d8], R138 ;  /* 0x0005d88a01007387 */ /* 0x0007f60000100a00 */
[----:B------:R-:W-:Y:S01]  /*7c650*/  MOV R163, R135 ;  /* 0x0000008700a37202 */ /* 0x000fe20000000f00 */
[----:B------:R-:W-:-:S02]  /*7c660*/  IMAD.MOV.U32 R190, RZ, RZ, R134 ;  /* 0x000000ffffbe7224 */ /* 0x000fc400078e0086 */
[----:B------:R-:W-:Y:S01]  /*7c670*/  IMAD.MOV.U32 R191, RZ, RZ, R133 ;  /* 0x000000ffffbf7224 */ /* 0x000fe200078e0085 */
[----:B------:R-:W-:Y:S01]  /*7c680*/  MOV R252, R132 ;  /* 0x0000008400fc7202 */ /* 0x000fe20000000f00 */
[----:B------:R2:W-:Y:S01]  /*7c690*/  STL [R1+0x3ca4], R163 ;  /* 0x003ca4a301007387 */ /* 0x0005e20000100800 */
[----:B------:R5:W-:Y:S02]  /*7c6a0*/  STL [R1+0x3ca0], R190 ;  /* 0x003ca0be01007387 */ /* 0x000be40000100800 */
[----:B------:R1:W-:Y:S02]  /*7c6b0*/  STL [R1+0x3c9c], R191 ;  /* 0x003c9cbf01007387 */ /* 0x0003e40000100800 */
[----:B------:R1:W-:Y:S01]  /*7c6c0*/  STL [R1+0x3c98], R252 ;  /* 0x003c98fc01007387 */ /* 0x0003e20000100800 */
[C---:B------:R-:W-:Y:S07]  /*7c6d0*/  HMMA.1688.F32.TF32 R132, R68.reuse, R4, R216 ;  /* 0x000000044484723c */ /* 0x040fee00000810d8 */
[----:B------:R-:W-:Y:S01]  /*7c6e0*/  IMAD.MOV.U32 R217, RZ, RZ, R0 ;  /* 0x000000ffffd97224 */ /* 0x000fe200078e0000 */
[----:B------:R-:W-:Y:S01]  /*7c6f0*/  MOV R218, R2 ;  /* 0x0000000200da7202 */ /* 0x000fe20000000f00 */
[----:B------:R-:W-:Y:S01]  /*7c700*/  IMAD.MOV.U32 R219, RZ, RZ, R162 ;  /* 0x000000ffffdb7224 */ /* 0x000fe200078e00a2 */
[----:B---3--:R-:W-:Y:S11]  /*7c710*/  HMMA.1688.F32.TF32 R136, R68, R8, R220 ;  /* 0x000000084488723c */ /* 0x008ff600000810dc */
[----:B------:R-:W-:Y:S03]  /*7c720*/  @!UPT UIADD3 URZ, URZ, URZ, URZ ;  /* 0x0000003f3f3ff290 */ /* 0x000fe6000fffe03f */
[----:B--2---:R-:W-:Y:S02]  /*7c730*/  IMAD.MOV.U32 R163, RZ, RZ, R132 ;  /* 0x000000ffffa37224 */ /* 0x004fe400078e0084 */
[----:B-----5:R-:W-:Y:S01]  /*7c740*/  IMAD.MOV.U32 R190, RZ, RZ, R133 ;  /* 0x000000ffffbe7224 */ /* 0x020fe200078e0085 */
[----:B-1----:R-:W-:Y:S01]  /*7c750*/  MOV R191, R134 ;  /* 0x0000008600bf7202 */ /* 0x002fe20000000f00 */
[----:B------:R-:W-:Y:S01]  /*7c760*/  IMAD.MOV.U32 R252, RZ, RZ, R135 ;  /* 0x000000fffffc7224 */ /* 0x000fe200078e0087 */
[----:B------:R-:W-:Y:S04]  /*7c770*/  LDS R68, [R161+0x20500] ;  /* 0x02050000a1447984 */ /* 0x000fe80000000800 */
[----:B------:R-:W-:Y:S04]  /*7c780*/  LDS R70, [R161+0x22500] ;  /* 0x02250000a1467984 */ /* 0x000fe80000000800 */
[----:B------:R-:W-:Y:S04]  /*7c790*/  LDS R69, [R189+0x20500] ;  /* 0x02050000bd457984 */ /* 0x000fe80000000800 */
[----:B------:R-:W1:Y:S04]  /*7c7a0*/  LDS R71, [R189+0x22500] ;  /* 0x02250000bd477984 */ /* 0x000e680000000800 */
[----:B------:R2:W-:Y:S01]  /*7c7b0*/  STL.64 [R1+0x5b0], R136 ;  /* 0x0005b08801007387 */ /* 0x0005e20000100a00 */
[----:B------:R3:W-:Y:S02]  /*7c7c0*/  STL.64 [R1+0x5b8], R138 ;  /* 0x0005b88a01007387 */ /* 0x0007e40000100a00 */
[----:B------:R-:W5:Y:S02]  /*7c7d0*/  LDL.LU R216, [R1+0xf10] ;  /* 0x000f100001d87983 */ /* 0x000f640000300800 */
[----:B------:R-:W4:Y:S01]  /*7c7e0*/  LDL.LU R0, [R1+0x3e98] ;  /* 0x003e980001007983 */ /* 0x000f220000300800 */
[----:B------:R-:W5:Y:S01]  /*7c7f0*/  LDL.LU R2, [R1+0x3e94] ;  /* 0x003e940001027983 */ /* 0x000f620000300800 */
        /* <DEDUP_REMOVED lines=69> */
[----:B--2---:R-:W2:Y:S02]  /*7cc50*/  LDL.LU R136, [R1+0x1480] ;  /* 0x0014800001887983 */ /* 0x004ea40000300800 */
[----:B------:R-:W2:Y:S01]  /*7cc60*/  LDL.LU R137, [R1+0x1484] ;  /* 0x0014840001897983 */ /* 0x000ea20000300800 */
[----:B---3--:R-:W2:Y:S01]  /*7cc70*/  LDL.LU R138, [R1+0x1488] ;  /* 0x00148800018a7983 */ /* 0x008ea20000300800 */
[----:B------:R-:W2:Y:S02]  /*7cc80*/  LDL.LU R139, [R1+0x148c] ;  /* 0x00148c00018b7983 */ /* 0x000ea40000300800 */
[----:B------:R-:W3:Y:S02]  /*7cc90*/  LDL.LU R140, [R1+0x1490] ;  /* 0x00149000018c7983 */ /* 0x000ee40000300800 */
[----:B------:R-:W3:Y:S01]  /*7cca0*/  LDL.LU R141, [R1+0x1494] ;  /* 0x00149400018d7983 */ /* 0x000ee20000300800 */
[----:B------:R-:W3:Y:S01]  /*7ccb0*/  LDL.LU R142, [R1+0x1498] ;  /* 0x00149800018e7983 */ /* 0x000ee20000300800 */
[----:B------:R-:W3:Y:S02]  /*7ccc0*/  LDL.LU R143, [R1+0x149c] ;  /* 0x00149c00018f7983 */ /* 0x000ee40000300800 */
        /* <DEDUP_REMOVED lines=17> */
[----:B----4-:R-:W-:Y:S01]  /*7cde0*/  IMAD.MOV.U32 R243, RZ, RZ, R0 ;  /* 0x000000fffff37224 */ /* 0x010fe200078e0000 */
[----:B-----5:R-:W-:Y:S01]  /*7cdf0*/  MOV R242, R2 ;  /* 0x0000000200f27202 */ /* 0x020fe20000000f00 */
[----:B------:R-:W-:Y:S01]  /*7ce00*/  IMAD.MOV.U32 R241, RZ, RZ, R162 ;  /* 0x000000fffff17224 */ /* 0x000fe200078e00a2 */
[C---:B------:R-:W-:Y:S08]  /*7ce10*/  HMMA.1688.F32.TF32 R244, R76.reuse, R60, R244 ;  /* 0x0000003c4cf4723c */ /* 0x040ff000000810f4 */
[C---:B------:R-:W-:Y:S11]  /*7ce20*/  HMMA.1688.F32.TF32 R248, R76.reuse, R64, R248 ;  /* 0x000000404cf8723c */ /* 0x040ff600000810f8 */
[----:B------:R-:W-:Y:S05]  /*7ce30*/  @!UPT UIADD3 URZ, URZ, URZ, URZ ;  /* 0x0000003f3f3ff290 */ /* 0x000fea000fffe03f */
[----:B------:R-:W-:Y:S01]  /*7ce40*/  IMAD.MOV.U32 R162, RZ, RZ, R244 ;  /* 0x000000ffffa27224 */ /* 0x000fe200078e00f4 */
[----:B------:R-:W-:Y:S01]  /*7ce50*/  MOV R160, R245 ;  /* 0x000000f500a07202 */ /* 0x000fe20000000f00 */
[----:B------:R-:W-:Y:S02]  /*7ce60*/  IMAD.MOV.U32 R2, RZ, RZ, R246 ;  /* 0x000000ffff027224 */ /* 0x000fe400078e00f6 */
[----:B------:R-:W-:Y:S02]  /*7ce70*/  IMAD.MOV.U32 R0, RZ, RZ, R247 ;  /* 0x000000ffff007224 */ /* 0x000fe400078e00f7 */
[C---:B---3--:R-:W-:Y:S08]  /*7ce80*/  HMMA.1688.F32.TF32 R244, R76.reuse, R56, R140 ;  /* 0x000000384cf4723c */ /* 0x048ff0000008108c */
[C---:B--2---:R-:W-:Y:S08]  /*7ce90*/  HMMA.1688.F32.TF32 R140, R76.reuse, R52, R136 ;  /* 0x000000344c8c723c */ /* 0x044ff00000081088 */
[C---:B------:R-:W-:Y:S08]  /*7cea0*/  HMMA.1688.F32.TF32 R136, R76.reuse, R48, R132 ;  /* 0x000000304c88723c */ /* 0x040ff00000081084 */
[C---:B------:R-:W-:Y:S01]  /*7ceb0*/  HMMA.1688.F32.TF32 R132, R76.reuse, R44, R232 ;  /* 0x0000002c4c84723c */ /* 0x040fe200000810e8 */
[----:B------:R-:W-:Y:S01]  /*7cec0*/  STL.64 [R1+0x420], R248 ;  /* 0x000420f801007387 */ /* 0x000fe20000100a00 */
[----:B------:R-:W-:Y:S03]  /*7ced0*/  STL.64 [R1+0x428], R250 ;  /* 0x000428fa01007387 */ /* 0x000fe60000100a00 */
[----:B------:R-:W-:Y:S01]  /*7cee0*/  STL.64 [R1+0x400], R244 ;  /* 0x000400f401007387 */ /* 0x000fe20000100a00 */
[----:B------:R-:W-:Y:S02]  /*7cef0*/  STL.64 [R1+0x408], R246 ;  /* 0x000408f601007387 */ /* 0x000fe40000100a00 */
[----:B------:R-:W-:Y:S02]  /*7cf00*/  STL.64 [R1+0x3f0], R140 ;  /* 0x0003f08c01007387 */ /* 0x000fe40000100a00 */
[----:B------:R2:W-:Y:S05]  /*7cf10*/  STL.64 [R1+0x3f8], R142 ;  /* 0x0003f88e01007387 */ /* 0x0005ea0000100a00 */
[----:B------:R-:W-:Y:S01]  /*7cf20*/  STL.64 [R1+0x3e0], R136 ;  /* 0x0003e08801007387 */ /* 0x000fe20000100a00 */
[----:B------:R3:W-:Y:S07]  /*7cf30*/  STL.64 [R1+0x3e8], R138 ;  /* 0x0003e88a01007387 */ /* 0x0007ee0000100a00 */
[----:B------:R-:W-:Y:S02]  /*7cf40*/  STL.64 [R1+0x3d0], R132 ;  /* 0x0003d08401007387 */ /* 0x000fe40000100a00 */
[----:B------:R4:W-:Y:S01]  /*7cf50*/  STL.64 [R1+0x3d8], R134 ;  /* 0x0003d88601007387 */ /* 0x0009e20000100a00 */
[C---:B--2---:R-:W-:Y:S08]  /*7cf60*/  HMMA.1688.F32.TF32 R140, R76.reuse, R40, R212 ;  /* 0x000000284c8c723c */ /* 0x044ff000000810d4 */
[C---:B---3--:R-:W-:Y:S08]  /*7cf70*/  HMMA.1688.F32.TF32 R136, R76.reuse, R36, R208 ;  /* 0x000000244c88723c */ /* 0x048ff000000810d0 */
[C---:B----4-:R-:W-:Y:S07]  /*7cf80*/  HMMA.1688.F32.TF32 R132, R76.reuse, R32, R204 ;  /* 0x000000204c84723c */ /* 0x050fee00000810cc */
[----:B------:R-:W-:Y:S01]  /*7cf90*/  STL.64 [R1+0x3c0], R140 ;  /* 0x0003c08c01007387 */ /* 0x000fe20000100a00 */
[----:B------:R2:W-:Y:S07]  /*7cfa0*/  STL.64 [R1+0x3c8], R142 ;  /* 0x0003c88e01007387 */ /* 0x0005ee0000100a00 */
[----:B------:R-:W-:Y:S02]  /*7cfb0*/  STL.64 [R1+0x3b0], R136 ;  /* 0x0003b08801007387 */ /* 0x000fe40000100a00 */
[----:B------:R3:W-:Y:S06]  /*7cfc0*/  STL.64 [R1+0x3b8], R138 ;  /* 0x0003b88a01007387 */ /* 0x0007ec0000100a00 */
[----:B------:R-:W-:Y:S01]  /*7cfd0*/  STL.64 [R1+0x3a0], R132 ;  /* 0x0003a08401007387 */ /* 0x000fe20000100a00 */
        /* <DEDUP_REMOVED lines=12> */
[C---:B----4-:R-:W-:Y:S08]  /*7d0a0*/  HMMA.1688.F32.TF32 R132, R76.reuse, R8, R180 ;  /* 0x000000084c84723c */ /* 0x050ff000000810b4 */
        /* <DEDUP_REMOVED lines=29> */
[----:B----4-:R-:W-:Y:S01]  /*7d280*/  HMMA.1688.F32.TF32 R76, R72, R32, R216 ;  /* 0x00000020484c723c */ /* 0x010fe200000810d8 */
[----:B------:R-:W-:Y:S01]  /*7d290*/  MOV R242, R117 ;  /* 0x0000007500f27202 */ /* 0x000fe20000000f00 */
[----:B------:R-:W-:-:S05]  /*7d2a0*/  IMAD.MOV.U32 R243, RZ, RZ, R116 ;  /* 0x000000fffff37224 */ /* 0x000fca00078e0074 */
[----:B------:R-:W-:Y:S01]  /*7d2b0*/  STL.64 [R1+0x300], R136 ;  /* 0x0003008801007387 */ /* 0x000fe20000100a00 */
[----:B------:R-:W-:Y:S02]  /*7d2c0*/  STL.64 [R1+0x308], R138 ;  /* 0x0003088a01007387 */ /* 0x000fe40000100a00 */
[----:B------:R-:W2:Y:S05]  /*7d2d0*/  LDL.LU R220, [R1+0x1370] ;  /* 0x0013700001dc7983 */ /* 0x000eaa0000300800 */
[----:B------:R3:W-:Y:S01]  /*7d2e0*/  STL.64 [R1+0x2f0], R132 ;  /* 0x0002f08401007387 */ /* 0x0007e20000100a00 */
[----:B------:R4:W-:Y:S07]  /*7d2f0*/  STL.64 [R1+0x2f8], R134 ;  /* 0x0002f88601007387 */ /* 0x0009ee0000100a00 */
[----:B------:R-:W-:Y:S02]  /*7d300*/  STL.64 [R1+0x2e0], R76 ;  /* 0x0002e04c01007387 */ /* 0x000fe40000100a00 */
[----:B------:R5:W-:Y:S02]  /*7d310*/  STL.64 [R1+0x2e8], R78 ;  /* 0x0002e84e01007387 */ /* 0x000be40000100a00 */
[----:B------:R-:W2:Y:S01]  /*7d320*/  LDL.LU R221, [R1+0x1374] ;  /* 0x0013740001dd7983 */ /* 0x000ea20000300800 */
[----:B------:R-:W2:Y:S01]  /*7d330*/  LDL.LU R222, [R1+0x1378] ;  /* 0x0013780001de7983 */ /* 0x000ea20000300800 */
[----:B------:R-:W2:Y:S02]  /*7d340*/  LDL.LU R223, [R1+0x137c] ;  /* 0x00137c0001df7983 */ /* 0x000ea40000300800 */
[----:B------:R-:W2:Y:S02]  /*7d350*/  LDL.LU R240, [R1+0x1380] ;  /* 0x0013800001f07983 */ /* 0x000ea40000300800 */
[----:B------:R-:W2:Y:S01]  /*7d360*/  LDL.LU R241, [R1+0x1384] ;  /* 0x0013840001f17983 */ /* 0x000ea20000300800 */
[----:B------:R-:W2:Y:S01]  /*7d370*/  LDL.LU R117, [R1+0x3e8c] ;  /* 0x003e8c0001757983 */ /* 0x000ea20000300800 */
[----:B------:R-:W3:Y:S02]  /*7d380*/  LDL.LU R116, [R1+0x3e88] ;  /* 0x003e880001747983 */ /* 0x000ee40000300800 */
[----:B------:R-:W4:Y:S02]  /*7d390*/  LDL.LU R144, [R1+0x1390] ;  /* 0x0013900001907983 */ /* 0x000f240000300800 */
[----:B------:R-:W4:Y:S01]  /*7d3a0*/  LDL.LU R145, [R1+0x1394] ;  /* 0x0013940001917983 */ /* 0x000f220000300800 */
[----:B------:R-:W4:Y:S01]  /*7d3b0*/  LDL.LU R146, [R1+0x1398] ;  /* 0x0013980001927983 */ /* 0x000f220000300800 */
[----:B------:R-:W4:Y:S02]  /*7d3c0*/  LDL.LU R147, [R1+0x139c] ;  /* 0x00139c0001937983 */ /* 0x000f240000300800 */
[----:B--2---:R-:W-:Y:S01]  /*7d3d0*/  IMAD.MOV.U32 R156, RZ, RZ, R117 ;  /* 0x000000ffff9c7224 */ /* 0x004fe200078e0075 */
[----:B---3--:R-:W-:Y:S01]  /*7d3e0*/  MOV R157, R116 ;  /* 0x00000074009d7202 */ /* 0x008fe20000000f00 */
[----:B------:R-:W2:Y:S01]  /*7d3f0*/  LDL.LU R117, [R1+0x3e84] ;  /* 0x003e840001757983 */ /* 0x000ea20000300800 */
[----:B------:R-:W3:Y:S02]  /*7d400*/  LDL.LU R116, [R1+0x3e80] ;  /* 0x003e800001747983 */ /* 0x000ee40000300800 */
[----:B------:R-:W4:Y:S02]  /*7d410*/  LDL.LU R158, [R1+0x13b8] ;  /* 0x0013b800019e7983 */ /* 0x000f240000300800 */
[----:B------:R-:W4:Y:S01]  /*7d420*/  LDL.LU R159, [R1+0x13bc] ;  /* 0x0013bc00019f7983 */ /* 0x000f220000300800 */
[----:B------:R-:W4:Y:S01]  /*7d430*/  LDL.LU R168, [R1+0xe50] ;  /* 0x000e500001a87983 */ /* 0x000f220000300800 */
[----:B------:R-:W4:Y:S02]  /*7d440*/  LDL.LU R169, [R1+0xe54] ;  /* 0x000e540001a97983 */ /* 0x000f240000300800 */
[----:B--2---:R-:W-:-:S02]  /*7d450*/  IMAD.MOV.U32 R170, RZ, RZ, R117 ;  /* 0x000000ffffaa7224 */ /* 0x004fc400078e0075 */
[----:B---3--:R-:W-:Y:S01]  /*7d460*/  IMAD.MOV.U32 R171, RZ, RZ, R116 ;  /* 0x000000ffffab7224 */ /* 0x008fe200078e0074 */
[----:B------:R-:W2:Y:S01]  /*7d470*/  LDL.LU R117, [R1+0x3e7c] ;  /* 0x003e7c0001757983 */ /* 0x000ea20000300800 */
[----:B------:R-:W3:Y:S02]  /*7d480*/  LDL.LU R116, [R1+0x3e78] ;  /* 0x003e780001747983 */ /* 0x000ee40000300800 */
[----:B------:R-:W4:Y:S02]  /*7d490*/  LDL.LU R176, [R1+0xe70] ;  /* 0x000e700001b07983 */ /* 0x000f240000300800 */
[----:B------:R-:W4:Y:S01]  /*7d4a0*/  LDL.LU R177, [R1+0xe74] ;  /* 0x000e740001b17983 */ /* 0x000f220000300800 */
[----:B------:R-:W4:Y:S01]  /*7d4b0*/  LDL.LU R178, [R1+0xe78] ;  /* 0x000e780001b27983 */ /* 0x000f220000300800 */
[----:B------:R-:W4:Y:S01]  /*7d4c0*/  LDL.LU R179, [R1+0xe7c] ;  /* 0x000e7c0001b37983 */ /* 0x000f220000300800 */
[----:B--2---:R-:W-:Y:S01]  /*7d4d0*/  MOV R180, R117 ;  /* 0x0000007500b47202 */ /* 0x004fe20000000f00 */
[----:B---3--:R-:W-:Y:S01]  /*7d4e0*/  IMAD.MOV.U32 R181, RZ, RZ, R116 ;  /* 0x000000ffffb57224 */ /* 0x008fe200078e0074 */
        /* <DEDUP_REMOVED lines=14> */
[----:B------:R-:W1:Y:S02]  /*7d5d0*/  LDL.LU R224, [R1+0xc70] ;  /* 0x000c700001e07983 */ /* 0x000e640000300800 */
[----:B------:R-:W1:Y:S02]  /*7d5e0*/  LDL.LU R225, [R1+0xc74] ;  /* 0x000c740001e17983 */ /* 0x000e640000300800 */
[----:B--2---:R-:W-:-:S02]  /*7d5f0*/  IMAD.MOV.U32 R227, RZ, RZ, R117 ;  /* 0x000000ffffe37224 */ /* 0x004fc400078e0075 */
[----:B---3--:R-:W-:Y:S02]  /*7d600*/  IMAD.MOV.U32 R226, RZ, RZ, R116 ;  /* 0x000000ffffe27224 */ /* 0x008fe400078e0074 */
[----:B------:R-:W2:Y:S01]  /*7d610*/  LDL.LU R116, [R1+0x3e64] ;  /* 0x003e640001747983 */ /* 0x000ea20000300800 */
[----:B------:R-:W3:Y:S02]  /*7d620*/  LDL.LU R117, [R1+0x3e60] ;  /* 0x003e600001757983 */ /* 0x000ee40000300800 */
[----:B------:R-:W4:Y:S02]  /*7d630*/  LDL.LU R208, [R1+0xeb0] ;  /* 0x000eb00001d07983 */ /* 0x000f240000300800 */
[----:B------:R-:W4:Y:S01]  /*7d640*/  LDL.LU R209, [R1+0xeb4] ;  /* 0x000eb40001d17983 */ /* 0x000f220000300800 */
[----:B------:R-:W4:Y:S01]  /*7d650*/  LDL.LU R210, [R1+0xeb8] ;  /* 0x000eb80001d27983 */ /* 0x000f220000300800 */
[----:B------:R-:W4:Y:S02]  /*7d660*/  LDL.LU R211, [R1+0xebc] ;  /* 0x000ebc0001d37983 */ /* 0x000f240000300800 */
[----:B------:R-:W4:Y:S02]  /*7d670*/  LDL.LU R212, [R1+0xec0] ;  /* 0x000ec00001d47983 */ /* 0x000f240000300800 */
[----:B------:R-:W4:Y:S02]  /*7d680*/  LDL.LU R213, [R1+0xec4] ;  /* 0x000ec40001d57983 */ /* 0x000f240000300800 */
[----:B--2---:R-:W-:Y:S01]  /*7d690*/  IMAD.MOV.U32 R215, RZ, RZ, R116 ;  /* 0x000000ffffd77224 */ /* 0x004fe200078e0074 */
[----:B---3--:R-:W-:-:S02]  /*7d6a0*/  MOV R214, R117 ;  /* 0x0000007500d67202 */ /* 0x008fc40000000f00 */
[----:B------:R-:W5:Y:S01]  /*7d6b0*/  LDL.LU R117, [R1+0x3e5c] ;  /* 0x003e5c0001757983 */ /* 0x000f620000300800 */
[----:B------:R-:W5:Y:S02]  /*7d6c0*/  LDL.LU R116, [R1+0x3e58] ;  /* 0x003e580001747983 */ /* 0x000f640000300800 */
[----:B------:R-:W2:Y:S02]  /*7d6d0*/  LDL.LU R232, [R1+0xed0] ;  /* 0x000ed00001e87983 */ /* 0x000ea40000300800 */
[----:B------:R-:W2:Y:S01]  /*7d6e0*/  LDL.LU R233, [R1+0xed4] ;  /* 0x000ed40001e97983 */ /* 0x000ea20000300800 */
[----:B------:R-:W2:Y:S01]  /*7d6f0*/  LDL.LU R234, [R1+0xed8] ;  /* 0x000ed80001ea7983 */ /* 0x000ea20000300800 */
[----:B------:R-:W2:Y:S02]  /*7d700*/  LDL.LU R235, [R1+0xedc] ;  /* 0x000edc0001eb7983 */ /* 0x000ea40000300800 */
[----:B------:R-:W3:Y:S02]  /*7d710*/  LDL.LU R132, [R1+0xef0] ;  /* 0x000ef00001847983 */ /* 0x000ee40000300800 */
[----:B------:R-:W3:Y:S01]  /*7d720*/  LDL.LU R133, [R1+0xef4] ;  /* 0x000ef40001857983 */ /* 0x000ee20000300800 */
[----:B----4-:R-:W3:Y:S01]  /*7d730*/  LDL.LU R134, [R1+0xef8] ;  /* 0x000ef80001867983 */ /* 0x010ee20000300800 */
[----:B------:R-:W3:Y:S02]  /*7d740*/  LDL.LU R135, [R1+0xefc] ;  /* 0x000efc0001877983 */ /* 0x000ee40000300800 */
[----:B------:R-:W4:Y:S02]  /*7d750*/  LDL.LU R136, [R1+0xf00] ;  /* 0x000f000001887983 */ /* 0x000f240000300800 */
[----:B------:R-:W4:Y:S01]  /*7d760*/  LDL.LU R137, [R1+0xf04] ;  /* 0x000f040001897983 */ /* 0x000f220000300800 */
[----:B------:R-:W4:Y:S01]  /*7d770*/  LDL.LU R138, [R1+0xf08] ;  /* 0x000f0800018a7983 */ /* 0x000f220000300800 */
[----:B------:R-:W4:Y:S02]  /*7d780*/  LDL.LU R139, [R1+0xf0c] ;  /* 0x000f0c00018b7983 */ /* 0x000f240000300800 */
[----:B------:R-:W5:Y:S02]  /*7d790*/  LDL.LU R118, [R1+0xee8] ;  /* 0x000ee80001767983 */ /* 0x000f640000300800 */
[----:B------:R-:W5:Y:S01]  /*7d7a0*/  LDL.LU R119, [R1+0xeec] ;  /* 0x000eec0001777983 */ /* 0x000f620000300800 */
        /* <DEDUP_REMOVED lines=28> */
[C---:B----4-:R-:W-:Y:S08]  /*7d970*/  HMMA.1688.F32.TF32 R140, R72.reuse, R28, R136 ;  /* 0x0000001c488c723c */ /* 0x050ff00000081088 */
[C---:B---3--:R-:W-:Y:S08]  /*7d980*/  HMMA.1688.F32.TF32 R136, R72.reuse, R24, R132 ;  /* 0x000000184888723c */ /* 0x048ff00000081084 */
[C---:B-----5:R-:W-:Y:S08]  /*7d990*/  HMMA.1688.F32.TF32 R76, R72.reuse, R20, R116 ;  /* 0x00000014484c723c */ /* 0x060ff00000081074 */
[C---:B--2---:R-:W-:Y:S08]  /*7d9a0*/  HMMA.1688.F32.TF32 R132, R72.reuse, R16, R232 ;  /* 0x000000104884723c */ /* 0x044ff000000810e8 */
[C---:B------:R-:W-:Y:S01]  /*7d9b0*/  HMMA.1688.F32.TF32 R116, R72.reuse, R12, R212 ;  /* 0x0000000c4874723c */ /* 0x040fe200000810d4 */
[----:B------:R-:W-:Y:S04]  /*7d9c0*/  LDS R232, [R161+0x20700] ;  /* 0x02070000a1e87984 */ /* 0x000fe80000000800 */
[----:B------:R-:W-:Y:S04]  /*7d9d0*/  LDS R234, [R161+0x22700] ;  /* 0x02270000a1ea7984 */ /* 0x000fe80000000800 */
[----:B------:R-:W-:Y:S04]  /*7d9e0*/  LDS R233, [R189+0x20700] ;  /* 0x02070000bde97984 */ /* 0x000fe80000000800 */
[----:B------:R-:W-:Y:S04]  /*7d9f0*/  LDS R235, [R189+0x22700] ;  /* 0x02270000bdeb7984 */ /* 0x000fe80000000800 */
[----:B------:R-:W-:Y:S01]  /*7da00*/  STL.64 [R1+0x5a0], R140 ;  /* 0x0005a08c01007387 */ /* 0x000fe20000100a00 */
[----:B------:R-:W-:Y:S02]  /*7da10*/  STL.64 [R1+0x5a8], R142 ;  /* 0x0005a88e01007387 */ /* 0x000fe40000100a00 */
[----:B------:R-:W-:Y:S02]  /*7da20*/  STL.64 [R1+0x590], R136 ;  /* 0x0005908801007387 */ /* 0x000fe40000100a00 */
[----:B------:R-:W-:Y:S01]  /*7da30*/  STL.64 [R1+0x598], R138 ;  /* 0x0005988a01007387 */ /* 0x000fe20000100a00 */
[----:B------:R-:W-:Y:S01]  /*7da40*/  STL.64 [R1+0x580], R76 ;  /* 0x0005804c01007387 */ /* 0x000fe20000100a00 */
[----:B------:R2:W-:Y:S02]  /*7da50*/  STL.64 [R1+0x588], R78 ;  /* 0x0005884e01007387 */ /* 0x0005e40000100a00 */
[C---:B--2---:R-:W-:Y:S08]  /*7da60*/  HMMA.1688.F32.TF32 R76, R72.reuse, R8, R208 ;  /* 0x00000008484c723c */ /* 0x044ff000000810d0 */
[----:B------:R-:W-:Y:S01]  /*7da70*/  HMMA.1688.F32.TF32 R72, R72, R4, R204 ;  /* 0x000000044848723c */ /* 0x000fe200000810cc */
[----:B------:R-:W-:Y:S01]  /*7da80*/  STL.64 [R1+0x570], R132 ;  /* 0x0005708401007387 */ /* 0x000fe20000100a00 */
[----:B------:R-:W-:Y:S02]  /*7da90*/  STL.64 [R1+0x578], R134 ;  /* 0x0005788601007387 */ /* 0x000fe40000100a00 */
[----:B------:R-:W-:Y:S02]  /*7daa0*/  STL.64 [R1+0x560], R116 ;  /* 0x0005607401007387 */ /* 0x000fe40000100a00 */
[----:B------:R1:W-:Y:S02]  /*7dab0*/  STL.64 [R1+0x568], R118 ;  /* 0x0005687601007387 */ /* 0x0003e40000100a00 */
[C---:B-1----:R-:W-:Y:S07]  /*7dac0*/  HMMA.1688.F32.TF32 R116, R68.reuse, R64, R224 ;  /* 0x000000404474723c */ /* 0x042fee00000810e0 */
[----:B------:R-:W-:Y:S01]  /*7dad0*/  STL.64 [R1+0x550], R76 ;  /* 0x0005504c01007387 */ /* 0x000fe20000100a00 */
[----:B------:R1:W-:Y:S07]  /*7dae0*/  STL.64 [R1+0x558], R78 ;  /* 0x0005584e01007387 */ /* 0x0003ee0000100a00 */
[----:B------:R-:W-:Y:S02]  /*7daf0*/  STL.64 [R1+0x2d0], R72 ;  /* 0x0002d04801007387 */ /* 0x000fe40000100a00 */
[----:B------:R2:W-:Y:S01]  /*7db00*/  STL.64 [R1+0x2d8], R74 ;  /* 0x0002d84a01007387 */ /* 0x0005e20000100a00 */
[C---:B-1----:R-:W-:Y:S08]  /*7db10*/  HMMA.1688.F32.TF32 R76, R68.reuse, R60, R200 ;  /* 0x0000003c444c723c */ /* 0x042ff000000810c8 */
[C---:B--2---:R-:W-:Y:S01]  /*7db20*/  HMMA.1688.F32.TF32 R72, R68.reuse, R56, R196 ;  /* 0x000000384448723c */ /* 0x044fe200000810c4 */
[----:B------:R-:W-:Y:S01]  /*7db30*/  STL.64 [R1+0x540], R116 ;  /* 0x0005407401007387 */ /* 0x000fe20000100a00 */
[----:B------:R-:W-:Y:S06]  /*7db40*/  STL.64 [R1+0x548], R118 ;  /* 0x0005487601007387 */ /* 0x000fec0000100a00 */
[C---:B------:R-:W-:Y:S01]  /*7db50*/  HMMA.1688.F32.TF32 R132, R68.reuse, R40, R176 ;  /* 0x000000284484723c */ /* 0x040fe200000810b0 */
[----:B------:R-:W-:Y:S01]  /*7db60*/  LDS R116, [R161+0x20580] ;  /* 0x02058000a1747984 */ /* 0x000fe20000000800 */
        /* <DEDUP_REMOVED lines=8> */
[C---:B------:R-:W-:Y:S01]  /*7dbf0*/  HMMA.1688.F32.TF32 R76, R68.reuse, R48, R184 ;  /* 0x00000030444c723c */ /* 0x040fe200000810b8 */
[----:B------:R-:W-:Y:S04]  /*7dc00*/  LDS R184, [R161+0x20600] ;  /* 0x02060000a1b87984 */ /* 0x000fe80000000800 */
[----:B------:R-:W-:Y:S04]  /*7dc10*/  LDS R186, [R161+0x22600] ;  /* 0x02260000a1ba7984 */ /* 0x000fe80000000800 */
[----:B------:R-:W-:Y:S04]  /*7dc20*/  LDS R185, [R189+0x20600] ;  /* 0x02060000bdb97984 */ /* 0x000fe80000000800 */
[----:B------:R-:W2:Y:S04]  /*7dc30*/  LDS R187, [R189+0x22600] ;  /* 0x02260000bdbb7984 */ /* 0x000ea80000000800 */
[----:B------:R-:W-:Y:S01]  /*7dc40*/  STL.64 [R1+0x510], R72 ;  /* 0x0005104801007387 */ /* 0x000fe20000100a00 */
[----:B------:R3:W-:Y:S02]  /*7dc50*/  STL.64 [R1+0x518], R74 ;  /* 0x0005184a01007387 */ /* 0x0007e40000100a00 */
[C---:B---3--:R-:W-:Y:S03]  /*7dc60*/  HMMA.1688.F32.TF32 R72, R68.reuse, R44, R180 ;  /* 0x0000002c4448723c */ /* 0x048fe600000810b4 */
[----:B------:R-:W-:Y:S01]  /*7dc70*/  STL.64 [R1+0x500], R76 ;  /* 0x0005004c01007387 */ /* 0x000fe20000100a00 */
[----:B------:R3:W-:Y:S04]  /*7dc80*/  STL.64 [R1+0x508], R78 ;  /* 0x0005084e01007387 */ /* 0x0007e80000100a00 */
[C---:B---3--:R-:W-:Y:S11]  /*7dc90*/  HMMA.1688.F32.TF32 R76, R68.reuse, R36, R172 ;  /* 0x00000024444c723c */ /* 0x048ff600000810ac */
[----:B------:R-:W-:Y:S04]  /*7dca0*/  @!UPT UIADD3 URZ, URZ, URZ, URZ ;  /* 0x0000003f3f3ff290 */ /* 0x000fe8000fffe03f */
[----:B------:R-:W-:Y:S01]  /*7dcb0*/  STL.64 [R1+0x4f0], R72 ;  /* 0x0004f04801007387 */ /* 0x000fe20000100a00 */
[----:B------:R3:W-:Y:S02]  /*7dcc0*/  STL.64 [R1+0x4f8], R74 ;  /* 0x0004f84a01007387 */ /* 0x0007e40000100a00 */
[C---:B---3--:R-:W-:Y:S01]  /*7dcd0*/  HMMA.1688.F32.TF32 R72, R68.reuse, R32, R168 ;  /* 0x000000204448723c */ /* 0x048fe200000810a8 */
[----:B------:R-:W-:Y:S01]  /*7dce0*/  STL.64 [R1+0x4e0], R132 ;  /* 0x0004e08401007387 */ /* 0x000fe20000100a00 */
[----:B------:R-:W-:Y:S03]  /*7dcf0*/  STL.64 [R1+0x4e8], R134 ;  /* 0x0004e88601007387 */ /* 0x000fe60000100a00 */
[----:B------:R-:W-:Y:S02]  /*7dd00*/  STL.64 [R1+0x4d0], R76 ;  /* 0x0004d04c01007387 */ /* 0x000fe40000100a00 */
[----:B------:R-:W-:Y:S11]  /*7dd10*/  STL.64 [R1+0x4d8], R78 ;  /* 0x0004d84e01007387 */ /* 0x000ff60000100a00 */
[----:B------:R-:W-:Y:S05]  /*7dd20*/  @!UPT UIADD3 URZ, URZ, URZ, URZ ;  /* 0x0000003f3f3ff290 */ /* 0x000fea000fffe03f */
[----:B------:R-:W-:Y:S01]  /*7dd30*/  STL.64 [R1+0x4c0], R72 ;  /* 0x0004c04801007387 */ /* 0x000fe20000100a00 */
[----:B------:R3:W-:Y:S02]  /*7dd40*/  STL.64 [R1+0x4c8], R74 ;  /* 0x0004c84a01007387 */ /* 0x0007e40000100a00 */
[C---:B---3--:R-:W-:Y:S08]  /*7dd50*/  HMMA.1688.F32.TF32 R72, R68.reuse, R28, R164 ;  /* 0x0000001c4448723c */ /* 0x048ff000000810a4 */
[C---:B------:R-:W-:Y:S11]  /*7dd60*/  HMMA.1688.F32.TF32 R76, R68.reuse, R24, R156 ;  /* 0x00000018444c723c */ /* 0x040ff6000008109c */
[----:B------:R-:W-:Y:S04]  /*7dd70*/  @!UPT UIADD3 URZ, URZ, URZ, URZ ;  /* 0x0000003f3f3ff290 */ /* 0x000fe8000fffe03f */
[----:B------:R-:W-:Y:S01]  /*7dd80*/  STL.64 [R1+0x4b0], R72 ;  /* 0x0004b04801007387 */ /* 0x000fe20000100a00 */
[----:B------:R3:W-:Y:S02]  /*7dd90*/  STL.64 [R1+0x4b8], R74 ;  /* 0x0004b84a01007387 */ /* 0x0007e40000100a00 */
[C---:B---3--:R-:W-:Y:S08]  /*7dda0*/  HMMA.1688.F32.TF32 R72, R68.reuse, R20, R228 ;  /* 0x000000144448723c */ /* 0x048ff000000810e4 */
[C---:B------:R-:W-:Y:S01]  /*7ddb0*/  HMMA.1688.F32.TF32 R132, R68.reuse, R16, R144 ;  /* 0x000000104484723c */ /* 0x040fe20000081090 */
[----:B------:R-:W-:Y:S01]  /*7ddc0*/  STL.64 [R1+0x4a0], R76 ;  /* 0x0004a04c01007387 */ /* 0x000fe20000100a00 */
[----:B------:R3:W-:Y:S06]  /*7ddd0*/  STL.64 [R1+0x4a8], R78 ;  /* 0x0004a84e01007387 */ /* 0x0007ec0000100a00 */
[----:B---3--:R-:W-:Y:S01]  /*7dde0*/  HMMA.1688.F32.TF32 R76, R68, R12, R240 ;  /* 0x0000000c444c723c */ /* 0x008fe200000810f0 */
[----:B------:R-:W-:-:S02]  /*7ddf0*/  IMAD.MOV.U32 R231, RZ, RZ, R96 ;  /* 0x000000ffffe77224 */ /* 0x000fc400078e0060 */
[----:B------:R-:W-:Y:S01]  /*7de00*/  IMAD.MOV.U32 R144, RZ, RZ, R93 ;  /* 0x000000ffff907224 */ /* 0x000fe200078e005d */
[----:B------:R-:W-:Y:S01]  /*7de10*/  MOV R145, R92 ;  /* 0x0000005c00917202 */ /* 0x000fe20000000f00 */
[----:B------:R-:W-:Y:S02]  /*7de20*/  IMAD.MOV.U32 R146, RZ, RZ, R89 ;  /* 0x000000ffff927224 */ /* 0x000fe400078e0059 */
[----:B------:R-:W-:Y:S02]  /*7de30*/  IMAD.MOV.U32 R147, RZ, RZ, R88 ;  /* 0x000000ffff937224 */ /* 0x000fe400078e0058 */
[----:B------:R-:W-:Y:S01]  /*7de40*/  IMAD.MOV.U32 R207, RZ, RZ, R152 ;  /* 0x000000ffffcf7224 */ /* 0x000fe200078e0098 */
[----:B------:R-:W-:Y:S01]  /*7de50*/  MOV R205, R154 ;  /* 0x0000009a00cd7202 */ /* 0x000fe20000000f00 */
[----:B------:R-:W-:Y:S01]  /*7de60*/  STL.64 [R1+0x490], R72 ;  /* 0x0004904801007387 */ /* 0x000fe20000100a00 */
[----:B------:R3:W-:Y:S03]  /*7de70*/  STL.64 [R1+0x498], R74 ;  /* 0x0004984a01007387 */ /* 0x0007e60000100a00 */
[----:B------:R-:W-:Y:S04]  /*7de80*/  LDS R240, [R161+0x20680] ;  /* 0x02068000a1f07984 */ /* 0x000fe80000000800 */
[----:B------:R-:W-:Y:S04]  /*7de90*/  LDS R242, [R161+0x22680] ;  /* 0x02268000a1f27984 */ /* 0x000fe80000000800 */
[----:B------:R-:W-:Y:S04]  /*7dea0*/  LDS R241, [R189+0x20680] ;  /* 0x02068000bdf17984 */ /* 0x000fe80000000800 */
[----:B------:R-:W4:Y:S01]  /*7deb0*/  LDS R243, [R189+0x22680] ;  /* 0x02268000bdf37984 */ /* 0x000f220000000800 */
[C---:B---3--:R-:W-:Y:S08]  /*7dec0*/  HMMA.1688.F32.TF32 R72, R68.reuse, R8, R220 ;  /* 0x000000084448723c */ /* 0x048ff000000810dc */
[----:B------:R-:W-:Y:S01]  /*7ded0*/  HMMA.1688.F32.TF32 R68, R68, R4, R216 ;  /* 0x000000044444723c */ /* 0x000fe200000810d8 */
[----:B------:R-:W-:Y:S01]  /*7dee0*/  STL.64 [R1+0x480], R132 ;  /* 0x0004808401007387 */ /* 0x000fe20000100a00 */
[----:B------:R-:W-:Y:S02]  /*7def0*/  STL.64 [R1+0x488], R134 ;  /* 0x0004888601007387 */ /* 0x000fe40000100a00 */
[----:B------:R-:W-:Y:S02]  /*7df00*/  STL.64 [R1+0x470], R76 ;  /* 0x0004704c01007387 */ /* 0x000fe40000100a00 */
[----:B------:R-:W-:Y:S02]  /*7df10*/  STL.64 [R1+0x478], R78 ;  /* 0x0004784e01007387 */ /* 0x000fe40000100a00 */
[----:B------:R-:W-:Y:S01]  /*7df20*/  IMAD.MOV.U32 R220, RZ, RZ, R97 ;  /* 0x000000ffffdc7224 */ /* 0x000fe200078e0061 */
[----:B------:R-:W-:Y:S01]  /*7df30*/  MOV R221, R100 ;  /* 0x0000006400dd7202 */ /* 0x000fe20000000f00 */
[----:B------:R-:W-:-:S02]  /*7df40*/  IMAD.MOV.U32 R222, RZ, RZ, R101 ;  /* 0x000000ffffde7224 */ /* 0x000fc400078e0065 */
[----:B------:R-:W-:-:S03]  /*7df50*/  IMAD.MOV.U32 R223, RZ, RZ, R188 ;  /* 0x000000ffffdf7224 */ /* 0x000fc600078e00bc */
[----:B------:R-:W-:Y:S01]  /*7df60*/  STL.64 [R1+0x460], R72 ;  /* 0x0004604801007387 */ /* 0x000fe20000100a00 */
[----:B------:R-:W-:Y:S02]  /*7df70*/  STL.64 [R1+0x468], R74 ;  /* 0x0004684a01007387 */ /* 0x000fe40000100a00 */
[----:B------:R-:W3:Y:S05]  /*7df80*/  LDL.LU R97, [R1+0x3e54] ;  /* 0x003e540001617983 */ /* 0x000eea0000300800 */
[----:B------:R-:W-:Y:S01]  /*7df90*/  STL.64 [R1+0x2c0], R68 ;  /* 0x0002c04401007387 */ /* 0x000fe20000100a00 */
[----:B------:R5:W-:Y:S01]  /*7dfa0*/  STL.64 [R1+0x2c8], R70 ;  /* 0x0002c84601007387 */ /* 0x000be20000100a00 */
        /* <DEDUP_REMOVED lines=15> */
[----:B------:R-:W2:Y:S01]  /*7e0a0*/  LDL.LU R196, [R1+0x1360] ;  /* 0x0013600001c47983 */ /* 0x000ea20000300800 */
[----:B------:R-:W2:Y:S02]  /*7e0b0*/  LDL.LU R197, [R1+0x1364] ;  /* 0x0013640001c57983 */ /* 0x000ea40000300800 */
[----:B------:R-:W2:Y:S02]  /*7e0c0*/  LDL.LU R198, [R1+0x1368] ;  /* 0x0013680001c67983 */ /* 0x000ea40000300800 */
[----:B------:R-:W2:Y:S01]  /*7e0d0*/  LDL.LU R199, [R1+0x136c] ;  /* 0x00136c0001c77983 */ /* 0x000ea20000300800 */
[----:B------:R-:W3:Y:S01]  /*7e0e0*/  LDL.LU R180, [R1+0x1340] ;  /* 0x0013400001b47983 */ /* 0x000ee20000300800 */
[----:B------:R-:W3:Y:S02]  /*7e0f0*/  LDL.LU R181, [R1+0x1344] ;  /* 0x0013440001b57983 */ /* 0x000ee40000300800 */
        /* <DEDUP_REMOVED lines=13> */
[----:B------:R-:W-:Y:S01]  /*7e1d0*/  IMAD.MOV.U32 R218, RZ, RZ, R81 ;  /* 0x000000ffffda7224 */ /* 0x000fe200078e0051 */
[----:B------:R-:W-:-:S02]  /*7e1e0*/  MOV R219, R80 ;  /* 0x0000005000db7202 */ /* 0x000fc40000000f00 */
[----:B------:R-:W-:Y:S01]  /*7e1f0*/  MOV R216, R85 ;  /* 0x0000005500d87202 */ /* 0x000fe20000000f00 */
[----:B------:R-:W-:Y:S01]  /*7e200*/  IMAD.MOV.U32 R217, RZ, RZ, R84 ;  /* 0x000000ffffd97224 */ /* 0x000fe200078e0054 */
[C---:B-1----:R-:W-:Y:S08]  /*7e210*/  HMMA.1688.F32.TF32 R224, R116.reuse, R28, R144 ;  /* 0x0000001c74e0723c */ /* 0x042ff00000081090 */
[C---:B-----5:R-:W-:Y:S08]  /*7e220*/  HMMA.1688.F32.TF32 R68, R116.reuse, R60, R192 ;  /* 0x0000003c7444723c */ /* 0x060ff000000810c0 */
[----:B--2---:R-:W-:Y:S01]  /*7e230*/  HMMA.1688.F32.TF32 R72, R116, R64, R196 ;  /* 0x000000407448723c */ /* 0x004fe200000810c4 */
[----:B------:R-:W-:-:S07]  /*7e240*/  MOV R159, R188 ;  /* 0x000000bc009f7202 */ /* 0x000fce0000000f00 */
[----:B------:R-:W-:Y:S01]  /*7e250*/  HMMA.1688.F32.TF32 R76, R116, R52, R176 ;  /* 0x00000034744c723c */ /* 0x000fe200000810b0 */
[----:B------:R-:W-:Y:S02]  /*7e260*/  IMAD.MOV.U32 R228, RZ, RZ, R101 ;  /* 0x000000ffffe47224 */ /* 0x000fe400078e0065 */
[----:B------:R-:W-:Y:S01]  /*7e270*/  IMAD.MOV.U32 R229, RZ, RZ, R100 ;  /* 0x000000ffffe57224 */ /* 0x000fe200078e0064 */
[----:B---3--:R-:W-:-:S04]  /*7e280*/  MOV R230, R97 ;  /* 0x0000006100e67202 */ /* 0x008fc80000000f00 */
[C---:B------:R-:W-:Y:S08]  /*7e290*/  HMMA.1688.F32.TF32 R88, R116.reuse, R40, R164 ;  /* 0x000000287458723c */ /* 0x040ff000000810a4 */
[C---:B----4-:R-:W-:Y:S01]  /*7e2a0*/  HMMA.1688.F32.TF32 R80, R116.reuse, R48, R172 ;  /* 0x000000307450723c */ /* 0x050fe200000810ac */
[----:B------:R-:W-:Y:S01]  /*7e2b0*/  STL.64 [R1+0x2a0], R68 ;  /* 0x0002a04401007387 */ /* 0x000fe20000100a00 */
[----:B------:R-:W-:Y:S02]  /*7e2c0*/  STL.64 [R1+0x2b0], R72 ;  /* 0x0002b04801007387 */ /* 0x000fe40000100a00 */
[----:B------:R-:W-:Y:S02]  /*7e2d0*/  STL.64 [R1+0x2b8], R74 ;  /* 0x0002b84a01007387 */ /* 0x000fe40000100a00 */
[----:B------:R1:W-:Y:S02]  /*7e2e0*/  STL [R1+0x2a8], R70 ;  /* 0x0002a84601007387 */ /* 0x0003e40000100800 */
[----:B------:R-:W-:Y:S01]  /*7e2f0*/  IMAD.MOV.U32 R188, RZ, RZ, R71 ;  /* 0x000000ffffbc7224 */ /* 0x000fe200078e0047 */
[C---:B------:R-:W-:Y:S08]  /*7e300*/  HMMA.1688.F32.TF32 R84, R116.reuse, R44, R168 ;  /* 0x0000002c7454723c */ /* 0x040ff000000810a8 */
[C---:B-1----:R-:W-:Y:S08]  /*7e310*/  HMMA.1688.F32.TF32 R68, R116.reuse, R56, R180 ;  /* 0x000000387444723c */ /* 0x042ff000000810b4 */
[C---:B------:R-:W-:Y:S08]  /*7e320*/  HMMA.1688.F32.TF32 R92, R116.reuse, R36, R156 ;  /* 0x00000024745c723c */ /* 0x040ff0000008109c */
[C---:B------:R-:W-:Y:S08]  /*7e330*/  HMMA.1688.F32.TF32 R96, R116.reuse, R32, R228 ;  /* 0x000000207460723c */ /* 0x040ff000000810e4 */
[----:B------:R-:W-:Y:S01]  /*7e340*/  HMMA.1688.F32.TF32 R228, R116, R24, R220 ;  /* 0x0000001874e4723c */ /* 0x000fe200000810dc */
[----:B------:R-:W-:Y:S04]  /*7e350*/  STL.64 [R1+0x3b30], R78 ;  /* 0x003b304e01007387 */ /* 0x000fe80000100a00 */
[----:B------:R1:W-:Y:S01]  /*7e360*/  STL.64 [R1+0x290], R68 ;  /* 0x0002904401007387 */ /* 0x0003e20000100a00 */
[----:B------:R2:W-:Y:S02]  /*7e370*/  STL.64 [R1+0x298], R70 ;  /* 0x0002984601007387 */ /* 0x0005e40000100a00 */
[----:B------:R-:W-:Y:S02]  /*7e380*/  STL.64 [R1+0x3b28], R76 ;  /* 0x003b284c01007387 */ /* 0x000fe40000100a00 */
[----:B------:R-:W-:Y:S01]  /*7e390*/  STL.64 [R1+0x3b40], R82 ;  /* 0x003b405201007387 */ /* 0x000fe20000100a00 */
[----:B------:R-:W-:Y:S01]  /*7e3a0*/  STL.64 [R1+0x3b38], R80 ;  /* 0x003b385001007387 */ /* 0x000fe20000100a00 */
[----:B------:R-:W-:Y:S02]  /*7e3b0*/  STL.64 [R1+0x3b50], R86 ;  /* 0x003b505601007387 */ /* 0x000fe40000100a00 */
[----:B------:R3:W-:Y:S02]  /*7e3c0*/  STL.64 [R1+0x3b48], R84 ;  /* 0x003b485401007387 */ /* 0x0007e40000100a00 */
[----:B------:R-:W-:Y:S01]  /*7e3d0*/  STL.64 [R1+0x3b60], R90 ;  /* 0x003b605a01007387 */ /* 0x000fe20000100a00 */
[----:B------:R4:W-:Y:S01]  /*7e3e0*/  STL.64 [R1+0x3b58], R88 ;  /* 0x003b585801007387 */ /* 0x0009e20000100a00 */
[----:B------:R-:W-:Y:S02]  /*7e3f0*/  STL.64 [R1+0x3b70], R94 ;  /* 0x003b705e01007387 */ /* 0x000fe40000100a00 */
[----:B------:R-:W-:Y:S02]  /*7e400*/  STL.64 [R1+0x3b68], R92 ;  /* 0x003b685c01007387 */ /* 0x000fe40000100a00 */
[----:B------:R-:W-:Y:S01]  /*7e410*/  STL.64 [R1+0x3b80], R98 ;  /* 0x003b806201007387 */ /* 0x000fe20000100a00 */
[----:B------:R-:W-:Y:S01]  /*7e420*/  STL.64 [R1+0x3b78], R96 ;  /* 0x003b786001007387 */ /* 0x000fe20000100a00 */
[----:B------:R-:W-:Y:S02]  /*7e430*/  STL.64 [R1+0x3b90], R226 ;  /* 0x003b90e201007387 */ /* 0x000fe40000100a00 */
[----:B------:R-:W-:Y:S02]  /*7e440*/  STL.64 [R1+0x3b88], R224 ;  /* 0x003b88e001007387 */ /* 0x000fe40000100a00 */
[----:B------:R-:W-:Y:S01]  /*7e450*/  STL.64 [R1+0x3ba0], R230 ;  /* 0x003ba0e601007387 */ /* 0x000fe20000100a00 */
[----:B------:R-:W-:Y:S01]  /*7e460*/  STL.64 [R1+0x3b98], R228 ;  /* 0x003b98e401007387 */ /* 0x000fe20000100a00 */
[----:B------:R-:W-:-:S02]  /*7e470*/  IMAD.MOV.U32 R220, RZ, RZ, R124 ;  /* 0x000000ffffdc7224 */ /* 0x000fc400078e007c */
[----:B------:R-:W5:Y:S01]  /*7e480*/  LDL.LU R124, [R1+0x3e44] ;  /* 0x003e4400017c7983 */ /* 0x000f620000300800 */
[----:B------:R-:W-:Y:S01]  /*7e490*/  MOV R221, R125 ;  /* 0x0000007d00dd7202 */ /* 0x000fe20000000f00 */
[----:B------:R-:W-:Y:S01]  /*7e4a0*/  IMAD.MOV.U32 R222, RZ, RZ, R128 ;  /* 0x000000ffffde7224 */ /* 0x000fe200078e0080 */
[----:B------:R-:W2:Y:S01]  /*7e4b0*/  LDL.LU R125, [R1+0x3e40] ;  /* 0x003e4000017d7983 */ /* 0x000ea20000300800 */
[----:B------:R-:W3:Y:S02]  /*7e4c0*/  LDL.LU R128, [R1+0x3e3c] ;  /* 0x003e3c0001807983 */ /* 0x000ee40000300800 */
[----:B------:R-:W-:Y:S02]  /*7e4d0*/  IMAD.MOV.U32 R223, RZ, RZ, R129 ;  /* 0x000000ffffdf7224 */ /* 0x000fe400078e0081 */
        /* <DEDUP_REMOVED lines=11> */
[----:B------:R-:W4:Y:S01]  /*7e590*/  LDL R198, [R1+0x12a8] ;  /* 0x0012a80001c67983 */ /* 0x000f220000100800 */
[----:B------:R-:W4:Y:S01]  /*7e5a0*/  LDL R199, [R1+0x12ac] ;  /* 0x0012ac0001c77983 */ /* 0x000f220000100800 */
        /* <DEDUP_REMOVED lines=16> */
[----:B------:R-:W-:Y:S01]  /*7e6b0*/  HMMA.1688.F32.TF32 R100, R116, R20, R216 ;  /* 0x000000147464723c */ /* 0x000fe200000810d8 */
[----:B------:R-:W-:Y:S01]  /*7e6c0*/  MOV R146, R113 ;  /* 0x0000007100927202 */ /* 0x000fe20000000f00 */
[----:B------:R-:W-:-:S05]  /*7e6d0*/  IMAD.MOV.U32 R147, RZ, RZ, R112 ;  /* 0x000000ffff937224 */ /* 0x000fca00078e0070 */
[----:B------:R-:W-:Y:S02]  /*7e6e0*/  IMAD.MOV.U32 R218, RZ, RZ, R105 ;  /* 0x000000ffffda7224 */ /* 0x000fe400078e0069 */
[----:B------:R-:W-:Y:S02]  /*7e6f0*/  IMAD.MOV.U32 R219, RZ, RZ, R104 ;  /* 0x000000ffffdb7224 */ /* 0x000fe400078e0068 */
[----:B------:R-:W-:Y:S01]  /*7e700*/  IMAD.MOV.U32 R216, RZ, RZ, R109 ;  /* 0x000000ffffd87224 */ /* 0x000fe200078e006d */
[----:B------:R-:W-:Y:S01]  /*7e710*/  MOV R217, R108 ;  /* 0x0000006c00d97202 */ /* 0x000fe20000000f00 */
[----:B------:R-:W-:Y:S02]  /*7e720*/  IMAD.MOV.U32 R144, RZ, RZ, R121 ;  /* 0x000000ffff907224 */ /* 0x000fe400078e0079 */
[----:B------:R-:W-:Y:S01]  /*7e730*/  IMAD.MOV.U32 R145, RZ, RZ, R120 ;  /* 0x000000ffff917224 */ /* 0x000fe200078e0078 */
[C---:B------:R-:W-:Y:S08]  /*7e740*/  HMMA.1688.F32.TF32 R140, R184.reuse, R44, R220 ;  /* 0x0000002cb88c723c */ /* 0x040ff000000810dc */
[C---:B------:R-:W-:Y:S01]  /*7e750*/  HMMA.1688.F32.TF32 R136, R184.reuse, R48, R144 ;  /* 0x00000030b888723c */ /* 0x040fe20000081090 */
[----:B------:R-:W-:Y:S01]  /*7e760*/  STL.64 [R1+0x3bb0], R102 ;  /* 0x003bb06601007387 */ /* 0x000fe20000100a00 */
[----:B------:R-:W-:Y:S06]  /*7e770*/  STL.64 [R1+0x3ba8], R100 ;  /* 0x003ba86401007387 */ /* 0x000fec0000100a00 */
[----:B------:R-:W-:Y:S07]  /*7e780*/  HMMA.1688.F32.TF32 R144, R184, R40, R216 ;  /* 0x00000028b890723c */ /* 0x000fee00000810d8 */
[----:B------:R-:W-:Y:S01]  /*7e790*/  MOV R216, R155 ;  /* 0x0000009b00d87202 */ /* 0x000fe20000000f00 */
[----:B------:R-:W-:Y:S01]  /*7e7a0*/  IMAD.MOV.U32 R217, RZ, RZ, R153 ;  /* 0x000000ffffd97224 */ /* 0x000fe200078e0099 */
[----:B-----5:R-:W-:Y:S01]  /*7e7b0*/  MOV R159, R124 ;  /* 0x0000007c009f7202 */ /* 0x020fe20000000f00 */
[----:B--2---:R-:W-:-:S02]  /*7e7c0*/  IMAD.MOV.U32 R158, RZ, RZ, R125 ;  /* 0x000000ffff9e7224 */ /* 0x004fc400078e007d */
[----:B---3--:R-:W-:Y:S01]  /*7e7d0*/  IMAD.MOV.U32 R157, RZ, RZ, R128 ;  /* 0x000000ffff9d7224 */ /* 0x008fe200078e0080 */
[----:B----4-:R-:W-:Y:S01]  /*7e7e0*/  MOV R156, R129 ;  /* 0x00000081009c7202 */ /* 0x010fe20000000f00 */
[C---:B------:R-:W-:Y:S08]  /*7e7f0*/  HMMA.1688.F32.TF32 R108, R116.reuse, R12, R192 ;  /* 0x0000000c746c723c */ /* 0x040ff000000810c0 */
[C---:B------:R-:W-:Y:S08]  /*7e800*/  HMMA.1688.F32.TF32 R104, R116.reuse, R16, R196 ;  /* 0x000000107468723c */ /* 0x040ff000000810c4 */
[----:B------:R-:W-:Y:S08]  /*7e810*/  HMMA.1688.F32.TF32 R112, R116, R8, R180 ;  /* 0x000000087470723c */ /* 0x000ff000000810b4 */
[C---:B------:R-:W-:Y:S08]  /*7e820*/  HMMA.1688.F32.TF32 R124, R184.reuse, R60, R168 ;  /* 0x0000003cb87c723c */ /* 0x040ff000000810a8 */
[----:B------:R-:W-:Y:S08]  /*7e830*/  HMMA.1688.F32.TF32 R132, R184, R52, R156 ;  /* 0x00000034b884723c */ /* 0x000ff0000008109c */
[----:B------:R-:W-:Y:S08]  /*7e840*/  HMMA.1688.F32.TF32 R116, R116, R4, R176 ;  /* 0x000000047474723c */ /* 0x000ff000000810b0 */
[C---:B------:R-:W-:Y:S08]  /*7e850*/  HMMA.1688.F32.TF32 R120, R184.reuse, R64, R172 ;  /* 0x00000040b878723c */ /* 0x040ff000000810ac */
[----:B------:R-:W-:Y:S01]  /*7e860*/  HMMA.1688.F32.TF32 R128, R184, R56, R164 ;  /* 0x00000038b880723c */ /* 0x000fe200000810a4 */
[----:B------:R-:W-:Y:S01]  /*7e870*/  STL.64 [R1+0x3bc0], R106 ;  /* 0x003bc06a01007387 */ /* 0x000fe20000100a00 */
[----:B------:R-:W-:Y:S02]  /*7e880*/  STL.64 [R1+0x3bb8], R104 ;  /* 0x003bb86801007387 */ /* 0x000fe40000100a00 */
[----:B------:R-:W-:Y:S02]  /*7e890*/  STL.64 [R1+0x3bd0], R110 ;  /* 0x003bd06e01007387 */ /* 0x000fe40000100a00 */
[----:B------:R-:W-:Y:S01]  /*7e8a0*/  STL.64 [R1+0x3bc8], R108 ;  /* 0x003bc86c01007387 */ /* 0x000fe20000100a00 */
[----:B------:R-:W-:Y:S01]  /*7e8b0*/  STL.64 [R1+0x3be0], R114 ;  /* 0x003be07201007387 */ /* 0x000fe20000100a00 */
[----:B------:R-:W-:Y:S03]  /*7e8c0*/  STL.64 [R1+0x3bd8], R112 ;  /* 0x003bd87001007387 */ /* 0x000fe60000100a00 */
[----:B------:R-:W-:Y:S01]  /*7e8d0*/  STL.64 [R1+0x3bf0], R118 ;  /* 0x003bf07601007387 */ /* 0x000fe20000100a00 */
[----:B------:R-:W-:Y:S03]  /*7e8e0*/  STL.64 [R1+0x3be8], R116 ;  /* 0x003be87401007387 */ /* 0x000fe60000100a00 */
[----:B------:R-:W-:Y:S02]  /*7e8f0*/  STL.64 [R1+0x3c00], R122 ;  /* 0x003c007a01007387 */ /* 0x000fe40000100a00 */
[----:B------:R-:W-:Y:S01]  /*7e900*/  STL.64 [R1+0x3bf8], R120 ;  /* 0x003bf87801007387 */ /* 0x000fe20000100a00 */
[----:B------:R-:W-:Y:S01]  /*7e910*/  STL.64 [R1+0x3c10], R126 ;  /* 0x003c107e01007387 */ /* 0x000fe20000100a00 */
[----:B------:R-:W-:Y:S04]  /*7e920*/  STL.64 [R1+0x3c08], R124 ;  /* 0x003c087c01007387 */ /* 0x000fe80000100a00 */
[----:B------:R-:W-:Y:S02]  /*7e930*/  STL.64 [R1+0x3c20], R130 ;  /* 0x003c208201007387 */ /* 0x000fe40000100a00 */
[----:B------:R-:W-:Y:S01]  /*7e940*/  STL.64 [R1+0x3c18], R128 ;  /* 0x003c188001007387 */ /* 0x000fe20000100a00 */
[----:B------:R-:W-:Y:S01]  /*7e950*/  STL.64 [R1+0x3c30], R134 ;  /* 0x003c308601007387 */ /* 0x000fe20000100a00 */
[----:B------:R-:W-:Y:S02]  /*7e960*/  STL.64 [R1+0x3c28], R132 ;  /* 0x003c288401007387 */ /* 0x000fe40000100a00 */
[----:B------:R-:W-:Y:S02]  /*7e970*/  STL.64 [R1+0x3c40], R138 ;  /* 0x003c408a01007387 */ /* 0x000fe40000100a00 */
[----:B------:R-:W-:Y:S01]  /*7e980*/  STL.64 [R1+0x3c38], R136 ;  /* 0x003c388801007387 */ /* 0x000fe20000100a00 */
[----:B------:R-:W-:Y:S01]  /*7e990*/  STL.64 [R1+0x3c50], R142 ;  /* 0x003c508e01007387 */ /* 0x000fe20000100a00 */
[----:B------:R-:W-:Y:S02]  /*7e9a0*/  STL.64 [R1+0x3c48], R140 ;  /* 0x003c488c01007387 */ /* 0x000fe40000100a00 */
[----:B------:R-:W2:Y:S02]  /*7e9b0*/  LDL.LU R155, [R1+0x3e34] ;  /* 0x003e3400019b7983 */ /* 0x000ea40000300800 */
[----:B------:R-:W3:Y:S02]  /*7e9c0*/  LDL.LU R153, [R1+0x3e30] ;  /* 0x003e300001997983 */ /* 0x000ee40000300800 */
[----:B------:R-:W-:Y:S01]  /*7e9d0*/  IMAD.MOV.U32 R218, RZ, RZ, R237 ;  /* 0x000000ffffda7224 */ /* 0x000fe200078e00ed */
[----:B------:R-:W-:Y:S01]  /*7e9e0*/  MOV R219, R236 ;  /* 0x000000ec00db7202 */ /* 0x000fe20000000f00 */
[----:B------:R-:W4:Y:S01]  /*7e9f0*/  LDL.LU R237, [R1+0x3e2c] ;  /* 0x003e2c0001ed7983 */ /* 0x000f220000300800 */
[----:B------:R-:W5:Y:S02]  /*7ea00*/  LDL.LU R236, [R1+0x3e28] ;  /* 0x003e280001ec7983 */ /* 0x000f640000300800 */
        /* <DEDUP_REMOVED lines=18> */
[----:B------:R-:W-:Y:S01]  /*7eb30*/  MOV R222, R149 ;  /* 0x0000009500de7202 */ /* 0x000fe20000000f00 */
[----:B------:R-:W-:-:S02]  /*7eb40*/  IMAD.MOV.U32 R221, RZ, RZ, R150 ;  /* 0x000000ffffdd7224 */ /* 0x000fc400078e0096 */
[----:B------:R-:W-:Y:S02]  /*7eb50*/  IMAD.MOV.U32 R220, RZ, RZ, R151 ;  /* 0x000000ffffdc7224 */ /* 0x000fe400078e0097 */
[----:B---3--:R-:W-:Y:S02]  /*7eb60*/  IMAD.MOV.U32 R206, RZ, RZ, R153 ;  /* 0x000000ffffce7224 */ /* 0x008fe400078e0099 */
[----:B--2---:R-:W-:Y:S01]  /*7eb70*/  IMAD.MOV.U32 R204, RZ, RZ, R155 ;  /* 0x000000ffffcc7224 */ /* 0x004fe200078e009b */
[----:B------:R-:W2:Y:S01]  /*7eb80*/  LDL.LU R153, [R1+0xda4] ;  /* 0x000da40001997983 */ /* 0x000ea20000300800 */
[----:B------:R-:W2:Y:S02]  /*7eb90*/  LDL.LU R154, [R1+0xda8] ;  /* 0x000da800019a7983 */ /* 0x000ea40000300800 */
[----:B------:R-:W2:Y:S02]  /*7eba0*/  LDL.LU R155, [R1+0xdac] ;  /* 0x000dac00019b7983 */ /* 0x000ea40000300800 */
        /* <DEDUP_REMOVED lines=27> */
[----:B------:R-:W3:Y:S01]  /*7ed60*/  LDL.LU R203, [R1+0xd3c] ;  /* 0x000d3c0001cb7983 */ /* 0x000ee20000300800 */
[----:B-----5:R-:W-:Y:S01]  /*7ed70*/  MOV R208, R236 ;  /* 0x000000ec00d07202 */ /* 0x020fe20000000f00 */
[----:B----4-:R-:W-:Y:S01]  /*7ed80*/  IMAD.MOV.U32 R209, RZ, RZ, R237 ;  /* 0x000000ffffd17224 */ /* 0x010fe200078e00ed */
[----:B------:R-:W4:Y:S01]  /*7ed90*/  LDL.LU R236, [R1+0x3e24] ;  /* 0x003e240001ec7983 */ /* 0x000f220000300800 */
[----:B------:R-:W4:Y:S02]  /*7eda0*/  LDL.LU R237, [R1+0x3e20] ;  /* 0x003e200001ed7983 */ /* 0x000f240000300800 */
[----:B------:R-:W-:Y:S01]  /*7edb0*/  IMAD.MOV.U32 R210, RZ, RZ, R238 ;  /* 0x000000ffffd27224 */ /* 0x000fe200078e00ee */
[----:B------:R-:W-:Y:S01]  /*7edc0*/  MOV R211, R239 ;  /* 0x000000ef00d37202 */ /* 0x000fe20000000f00 */
[----:B------:R-:W4:Y:S01]  /*7edd0*/  LDL.LU R238, [R1+0x3e1c] ;  /* 0x003e1c0001ee7983 */ /* 0x000f220000300800 */
[----:B------:R-:W4:Y:S02]  /*7ede0*/  LDL.LU R239, [R1+0x3e18] ;  /* 0x003e180001ef7983 */ /* 0x000f240000300800 */
[----:B------:R-:W-:Y:S02]  /*7edf0*/  STL.64 [R1+0x3c60], R146 ;  /* 0x003c609201007387 */ /* 0x000fe40000100a00 */
[----:B------:R-:W-:Y:S01]  /*7ee00*/  STL.64 [R1+0x3c58], R144 ;  /* 0x003c589001007387 */ /* 0x000fe20000100a00 */
[C---:B------:R-:W-:Y:S08]  /*7ee10*/  HMMA.1688.F32.TF32 R172, R184.reuse, R16, R172 ;  /* 0x00000010b8ac723c */ /* 0x040ff000000810ac */
[C---:B------:R-:W-:Y:S08]  /*7ee20*/  HMMA.1688.F32.TF32 R180, R184.reuse, R8, R180 ;  /* 0x00000008b8b4723c */ /* 0x040ff000000810b4 */
[C---:B--2---:R-:W-:Y:S08]  /*7ee30*/  HMMA.1688.F32.TF32 R152, R184.reuse, R32, R152 ;  /* 0x00000020b898723c */ /* 0x044ff00000081098 */
[C---:B---3--:R-:W-:Y:S08]  /*7ee40*/  HMMA.1688.F32.TF32 R148, R184.reuse, R36, R148 ;  /* 0x00000024b894723c */ /* 0x048ff00000081094 */
[C---:B------:R-:W-:Y:S08]  /*7ee50*/  HMMA.1688.F32.TF32 R156, R184.reuse, R28, R156 ;  /* 0x0000001cb89c723c */ /* 0x040ff0000008109c */
[C---:B------:R-:W-:Y:S08]  /*7ee60*/  HMMA.1688.F32.TF32 R164, R184.reuse, R24, R164 ;  /* 0x00000018b8a4723c */ /* 0x040ff000000810a4 */
[C---:B------:R-:W-:Y:S08]  /*7ee70*/  HMMA.1688.F32.TF32 R168, R184.reuse, R20, R168 ;  /* 0x00000014b8a8723c */ /* 0x040ff000000810a8 */
[C---:B------:R-:W-:Y:S08]  /*7ee80*/  HMMA.1688.F32.TF32 R176, R184.reuse, R12, R176 ;  /* 0x0000000cb8b0723c */ /* 0x040ff000000810b0 */
[----:B------:R-:W-:Y:S01]  /*7ee90*/  HMMA.1688.F32.TF32 R184, R184, R4, R212 ;  /* 0x00000004b8b8723c */ /* 0x000fe200000810d4 */
[----:B------:R-:W-:Y:S01]  /*7eea0*/  STL.64 [R1+0x3c70], R150 ;  /* 0x003c709601007387 */ /* 0x000fe20000100a00 */
[----:B------:R-:W-:Y:S02]  /*7eeb0*/  STL.64 [R1+0x3c68], R148 ;  /* 0x003c689401007387 */ /* 0x000fe40000100a00 */
[----:B------:R-:W-:Y:S02]  /*7eec0*/  STL.64 [R1+0x3c80], R154 ;  /* 0x003c809a01007387 */ /* 0x000fe40000100a00 */
[----:B------:R-:W-:Y:S01]  /*7eed0*/  STL.64 [R1+0x3c78], R152 ;  /* 0x003c789801007387 */ /* 0x000fe20000100a00 */
[----:B------:R-:W-:Y:S01]  /*7eee0*/  STL.64 [R1+0x3c90], R158 ;  /* 0x003c909e01007387 */ /* 0x000fe20000100a00 */
[----:B------:R-:W-:Y:S01]  /*7eef0*/  STL.64 [R1+0x3c88], R156 ;  /* 0x003c889c01007387 */ /* 0x000fe20000100a00 */
[C---:B------:R-:W-:Y:S02]  /*7ef00*/  HMMA.1688.F32.TF32 R212, R240.reuse, R40, R220 ;  /* 0x00000028f0d4723c */ /* 0x040fe400000810dc */
[----:B------:R-:W-:Y:S01]  /*7ef10*/  STL.64 [R1+0x3cf0], R166 ;  /* 0x003cf0a601007387 */ /* 0x000fe20000100a00 */
[----:B------:R-:W-:Y:S02]  /*7ef20*/  STL.64 [R1+0x3ce8], R164 ;  /* 0x003ce8a401007387 */ /* 0x000fe40000100a00 */
[----:B------:R-:W-:Y:S02]  /*7ef30*/  STL.64 [R1+0x3d00], R170 ;  /* 0x003d00aa01007387 */ /* 0x000fe40000100a00 */
[----:B------:R-:W-:Y:S01]  /*7ef40*/  STL.64 [R1+0x3cf8], R168 ;  /* 0x003cf8a801007387 */ /* 0x000fe20000100a00 */
        /* <DEDUP_REMOVED lines=8> */
[----:B-1----:R-:W5:Y:S01]  /*7efd0*/  LDL.LU R68, [R1+0x1270] ;  /* 0x0012700001447983 */ /* 0x002f620000300800 */
[----:B------:R-:W5:Y:S02]  /*7efe0*/  LDL.LU R69, [R1+0x1274] ;  /* 0x0012740001457983 */ /* 0x000f640000300800 */
[----:B------:R-:W5:Y:S02]  /*7eff0*/  LDL.LU R70, [R1+0x1278] ;  /* 0x0012780001467983 */ /* 0x000f640000300800 */
[----:B------:R-:W5:Y:S01]  /*7f000*/  LDL.LU R71, [R1+0x127c] ;  /* 0x00127c0001477983 */ /* 0x000f620000300800 */
[----:B------:R-:W3:Y:S01]  /*7f010*/  LDL.LU R84, [R1+0x1250] ;  /* 0x0012500001547983 */ /* 0x000ee20000300800 */
[----:B------:R-:W3:Y:S02]  /*7f020*/  LDL.LU R85, [R1+0x1254] ;  /* 0x0012540001557983 */ /* 0x000ee40000300800 */
[----:B------:R-:W3:Y:S02]  /*7f030*/  LDL.LU R86, [R1+0x1258] ;  /* 0x0012580001567983 */ /* 0x000ee40000300800 */
[----:B------:R-:W3:Y:S01]  /*7f040*/  LDL.LU R87, [R1+0x125c] ;  /* 0x00125c0001577983 */ /* 0x000ee20000300800 */
[----:B------:R-:W3:Y:S01]  /*7f050*/  LDL.LU R88, [R1+0x1260] ;  /* 0x0012600001587983 */ /* 0x000ee20000300800 */
[----:B------:R-:W3:Y:S02]  /*7f060*/  LDL.LU R89, [R1+0x1264] ;  /* 0x0012640001597983 */ /* 0x000ee40000300800 */
[----:B------:R-:W3:Y:S02]  /*7f070*/  LDL R90, [R1+0x1268] ;  /* 0x00126800015a7983 */ /* 0x000ee40000100800 */
[----:B------:R-:W3:Y:S01]  /*7f080*/  LDL R91, [R1+0x126c] ;  /* 0x00126c00015b7983 */ /* 0x000ee20000100800 */
        /* <DEDUP_REMOVED lines=12> */
[C---:B------:R-:W-:Y:S11]  /*7f150*/  HMMA.1688.F32.TF32 R216, R240.reuse, R36, R216 ;  /* 0x00000024f0d8723c */ /* 0x040ff600000810d8 */
[----:B------:R-:W-:Y:S11]  /*7f160*/  @!UPT UIADD3 URZ, URZ, URZ, URZ ;  /* 0x0000003f3f3ff290 */ /* 0x000ff6000fffe03f */
[----:B------:R-:W-:Y:S01]  /*7f170*/  @!UPT UIADD3 URZ, URZ, URZ, URZ ;  /* 0x0000003f3f3ff290 */ /* 0x000fe2000fffe03f */
[----:B------:R-:W-:Y:S01]  /*7f180*/  STL [R1+0x3b1c], R216 ;  /* 0x003b1cd801007387 */ /* 0x000fe20000100800 */
[----:B------:R-:W-:Y:S02]  /*7f190*/  STL [R1+0x3b18], R217 ;  /* 0x003b18d901007387 */ /* 0x000fe40000100800 */
[----:B------:R-:W-:Y:S02]  /*7f1a0*/  STL [R1+0x3b14], R218 ;  /* 0x003b14da01007387 */ /* 0x000fe40000100800 */
[----:B------:R-:W-:Y:S01]  /*7f1b0*/  STL [R1+0x3b10], R219 ;  /* 0x003b10db01007387 */ /* 0x000fe20000100800 */
[C---:B--2---:R-:W-:Y:S08]  /*7f1c0*/  HMMA.1688.F32.TF32 R220, R240.reuse, R32, R220 ;  /* 0x00000020f0dc723c */ /* 0x044ff000000810dc */
[C---:B-----5:R-:W-:Y:S11]  /*7f1d0*/  HMMA.1688.F32.TF32 R68, R240.reuse, R28, R68 ;  /* 0x0000001cf044723c */ /* 0x060ff60000081044 */
[----:B------:R-:W-:Y:S04]  /*7f1e0*/  @!UPT UIADD3 URZ, URZ, URZ, URZ ;  /* 0x0000003f3f3ff290 */ /* 0x000fe8000fffe03f */
[----:B------:R-:W-:Y:S01]  /*7f1f0*/  STL [R1+0x3b0c], R220 ;  /* 0x003b0cdc01007387 */ /* 0x000fe20000100800 */
[----:B------:R-:W-:Y:S02]  /*7f200*/  STL [R1+0x3b08], R221 ;  /* 0x003b08dd01007387 */ /* 0x000fe40000100800 */
[----:B------:R-:W-:Y:S02]  /*7f210*/  STL [R1+0x3b04], R222 ;  /* 0x003b04de01007387 */ /* 0x000fe40000100800 */
[----:B------:R-:W-:Y:S03]  /*7f220*/  STL [R1+0x3b00], R223 ;  /* 0x003b00df01007387 */ /* 0x000fe60000100800 */
[----:B------:R-:W-:Y:S01]  /*7f230*/  STL [R1+0x3afc], R68 ;  /* 0x003afc4401007387 */ /* 0x000fe20000100800 */
[----:B------:R-:W-:Y:S02]  /*7f240*/  STL [R1+0x3af8], R69 ;  /* 0x003af84501007387 */ /* 0x000fe40000100800 */
[----:B------:R-:W-:Y:S02]  /*7f250*/  STL [R1+0x3af4], R70 ;  /* 0x003af44601007387 */ /* 0x000fe40000100800 */
[----:B------:R3:W-:Y:S02]  /*7f260*/  STL [R1+0x3af0], R71 ;  /* 0x003af04701007387 */ /* 0x0007e40000100800 */
[C---:B---3--:R-:W-:Y:S08]  /*7f270*/  HMMA.1688.F32.TF32 R68, R240.reuse, R20, R84 ;  /* 0x00000014f044723c */ /* 0x048ff00000081054 */
[C---:B------:R-:W-:Y:S08]  /*7f280*/  HMMA.1688.F32.TF32 R88, R240.reuse, R24, R88 ;  /* 0x00000018f058723c */ /* 0x040ff00000081058 */
[----:B------:R-:W-:Y:S08]  /*7f290*/  HMMA.1688.F32.TF32 R80, R240, R16, R80 ;  /* 0x00000010f050723c */ /* 0x000ff00000081050 */
[----:B------:R-:W-:-:S02]  /*7f2a0*/  IMAD.MOV.U32 R216, RZ, RZ, R68 ;  /* 0x000000ffffd87224 */ /* 0x000fc400078e0044 */
[----:B------:R-:W-:Y:S01]  /*7f2b0*/  IMAD.MOV.U32 R217, RZ, RZ, R69 ;  /* 0x000000ffffd97224 */ /* 0x000fe200078e0045 */
[----:B------:R-:W-:Y:S01]  /*7f2c0*/  MOV R218, R70 ;  /* 0x0000004600da7202 */ /* 0x000fe20000000f00 */
[----:B------:R-:W-:Y:S02]  /*7f2d0*/  IMAD.MOV.U32 R219, RZ, RZ, R71 ;  /* 0x000000ffffdb7224 */ /* 0x000fe400078e0047 */
[C---:B------:R-:W-:Y:S01]  /*7f2e0*/  HMMA.1688.F32.TF32 R68, R240.reuse, R12, R76 ;  /* 0x0000000cf044723c */ /* 0x040fe2000008104c */
[----:B------:R-:W-:Y:S01]  /*7f2f0*/  STL.64 [R1+0xb20], R88 ;  /* 0x000b205801007387 */ /* 0x000fe20000100a00 */
[----:B------:R-:W-:Y:S02]  /*7f300*/  STL.64 [R1+0xb28], R90 ;  /* 0x000b285a01007387 */ /* 0x000fe40000100a00 */
[----:B------:R1:W-:Y:S02]  /*7f310*/  STL [R1+0x3b24], R218 ;  /* 0x003b24da01007387 */ /* 0x0003e40000100800 */
[----:B------:R2:W-:Y:S03]  /*7f320*/  STL [R1+0x3b20], R219 ;  /* 0x003b20db01007387 */ /* 0x0005e60000100800 */
[----:B------:R-:W-:Y:S01]  /*7f330*/  STL.64 [R1+0xc40], R80 ;  /* 0x000c405001007387 */ /* 0x000fe20000100a00 */
[----:B------:R-:W-:Y:S01]  /*7f340*/  STL.64 [R1+0xc48], R82 ;  /* 0x000c485201007387 */ /* 0x000fe20000100a00 */
[C---:B------:R-:W-:Y:S11]  /*7f350*/  HMMA.1688.F32.TF32 R76, R240.reuse, R8, R248 ;  /* 0x00000008f04c723c */ /* 0x040ff600000810f8 */
[----:B------:R-:W-:Y:S01]  /*7f360*/  @!UPT UIADD3 URZ, URZ, URZ, URZ ;  /* 0x0000003f3f3ff290 */ /* 0x000fe2000fffe03f */
[----:B------:R3:W-:Y:S01]  /*7f370*/  STL.64 [R1+0xc58], R70 ;  /* 0x000c584601007387 */ /* 0x0007e20000100a00 */
[----:B-1----:R-:W-:Y:S01]  /*7f380*/  IMAD.MOV.U32 R218, RZ, RZ, R68 ;  /* 0x000000ffffda7224 */ /* 0x002fe200078e0044 */
[----:B--2---:R-:W-:Y:S02]  /*7f390*/  MOV R219, R69 ;  /* 0x0000004500db7202 */ /* 0x004fe40000000f00 */
[----:B---3--:R-:W-:Y:S11]  /*7f3a0*/  HMMA.1688.F32.TF32 R68, R240, R4, R244 ;  /* 0x00000004f044723c */ /* 0x008ff600000810f4 */
[----:B------:R-:W-:Y:S11]  /*7f3b0*/  @!UPT UIADD3 URZ, URZ, URZ, URZ ;  /* 0x0000003f3f3ff290 */ /* 0x000ff6000fffe03f */
[----:B------:R-:W-:Y:S01]  /*7f3c0*/  @!UPT UIADD3 URZ, URZ, URZ, URZ ;  /* 0x0000003f3f3ff290 */ /* 0x000fe2000fffe03f */
[----:B------:R-:W-:Y:S01]  /*7f3d0*/  STL.64 [R1+0xc60], R68 ;  /* 0x000c604401007387 */ /* 0x000fe20000100a00 */
[----:B------:R1:W-:Y:S02]  /*7f3e0*/  STL.64 [R1+0xc70], R76 ;  /* 0x000c704c01007387 */ /* 0x0003e40000100a00 */
[----:B------:R2:W-:Y:S02]  /*7f3f0*/  STL.64 [R1+0xc78], R78 ;  /* 0x000c784e01007387 */ /* 0x0005e40000100a00 */
[----:B------:R3:W-:Y:S01]  /*7f400*/  STL [R1+0xc68], R70 ;  /* 0x000c684601007387 */ /* 0x0007e20000100800 */
[----:B------:R-:W5:Y:S01]  /*7f410*/  LDL.LU R248, [R1+0xbf0] ;  /* 0x000bf00001f87983 */ /* 0x000f620000300800 */
[----:B------:R-:W5:Y:S02]  /*7f420*/  LDL.LU R249, [R1+0xbf4] ;  /* 0x000bf40001f97983 */ /* 0x000f640000300800 */
[----:B------:R-:W5:Y:S02]  /*7f430*/  LDL.LU R250, [R1+0xbf8] ;  /* 0x000bf80001fa7983 */ /* 0x000f640000300800 */
[----:B------:R-:W5:Y:S01]  /*7f440*/  LDL.LU R251, [R1+0xbfc] ;  /* 0x000bfc0001fb7983 */ /* 0x000f620000300800 */
[----:B-1----:R-:W3:Y:S01]  /*7f450*/  LDL.LU R76, [R1+0xc00] ;  /* 0x000c0000014c7983 */ /* 0x002ee20000300800 */
[----:B------:R-:W3:Y:S02]  /*7f460*/  LDL.LU R77, [R1+0xc04] ;  /* 0x000c0400014d7983 */ /* 0x000ee40000300800 */
[----:B--2---:R-:W2:Y:S02]  /*7f470*/  LDL.LU R78, [R1+0xc08] ;  /* 0x000c0800014e7983 */ /* 0x004ea40000300800 */
        /* <DEDUP_REMOVED lines=41> */
[----:B------:R-:W2:Y:S01]  /*7f710*/  LDL.LU R128, [R1+0x1200] ;  /* 0x0012000001807983 */ /* 0x000ea20000300800 */
[----:B------:R-:W2:Y:S02]  /*7f720*/  LDL.LU R129, [R1+0x1204] ;  /* 0x0012040001817983 */ /* 0x000ea40000300800 */
[----:B------:R-:W2:Y:S02]  /*7f730*/  LDL.LU R130, [R1+0x1208] ;  /* 0x0012080001827983 */ /* 0x000ea40000300800 */
[----:B------:R-:W2:Y:S01]  /*7f740*/  LDL.LU R131, [R1+0x120c] ;  /* 0x00120c0001837983 */ /* 0x000ea20000300800 */
        /* <DEDUP_REMOVED lines=16> */
[----:B------:R-:W-:Y:S01]  /*7f850*/  IMAD.MOV.U32 R220, RZ, RZ, R71 ;  /* 0x000000ffffdc7224 */ /* 0x000fe200078e0047 */
        /* <DEDUP_REMOVED lines=8> */
[C---:B---3--:R-:W-:Y:S08]  /*7f8e0*/  HMMA.1688.F32.TF32 R68, R232.reuse, R64, R132 ;  /* 0x00000040e844723c */ /* 0x048ff00000081084 */
[----:B--2---:R-:W-:Y:S11]  /*7f8f0*/  HMMA.1688.F32.TF32 R128, R232, R60, R128 ;  /* 0x0000003ce880723c */ /* 0x004ff60000081080 */
[----:B------:R-:W-:Y:S04]  /*7f900*/  @!UPT UIADD3 URZ, URZ, URZ, URZ ;  /* 0x0000003f3f3ff290 */ /* 0x000fe8000fffe03f */
[----:B------:R1:W-:Y:S01]  /*7f910*/  STL [R1+0xc8c], R71 ;  /* 0x000c8c4701007387 */ /* 0x0003e20000100800 */
[----:B------:R-:W-:Y:S01]  /*7f920*/  IMAD.MOV.U32 R221, RZ, RZ, R68 ;  /* 0x000000ffffdd7224 */ /* 0x000fe200078e0044 */
[----:B------:R-:W-:Y:S01]  /*7f930*/  MOV R222, R69 ;  /* 0x0000004500de7202 */ /* 0x000fe20000000f00 */
[----:B------:R-:W-:-:S06]  /*7f940*/  IMAD.MOV.U32 R223, RZ, RZ, R70 ;  /* 0x000000ffffdf7224 */ /* 0x000fcc00078e0046 */
[----:B------:R-:W-:Y:S01]  /*7f950*/  IMAD.MOV.U32 R68, RZ, RZ, R128 ;  /* 0x000000ffff447224 */ /* 0x000fe200078e0080 */
[----:B------:R-:W-:Y:S01]  /*7f960*/  MOV R69, R129 ;  /* 0x0000008100457202 */ /* 0x000fe20000000f00 */
[----:B------:R-:W-:Y:S02]  /*7f970*/  IMAD.MOV.U32 R70, RZ, RZ, R130 ;  /* 0x000000ffff467224 */ /* 0x000fe400078e0082 */
[----:B-1----:R-:W-:Y:S02]  /*7f980*/  IMAD.MOV.U32 R71, RZ, RZ, R131 ;  /* 0x000000ffff477224 */ /* 0x002fe400078e0083 */
[C---:B----4-:R-:W-:Y:S08]  /*7f990*/  HMMA.1688.F32.TF32 R128, R232.reuse, R56, R124 ;  /* 0x00000038e880723c */ /* 0x050ff0000008107c */
        /* <DEDUP_REMOVED lines=9> */
[----:B------:R-:W-:Y:S02]  /*7fa30*/  STL.64 [R1+0xcc8], R122 ;  /* 0x000cc87a01007387 */ /* 0x000fe40000100a00 */
[----:B------:R-:W2:Y:S05]  /*7fa40*/  LDL.LU R244, [R1+0xbe0] ;  /* 0x000be00001f47983 */ /* 0x000eaa0000300800 */
[----:B------:R-:W-:Y:S01]  /*7fa50*/  STL.64 [R1+0xcd0], R116 ;  /* 0x000cd07401007387 */ /* 0x000fe20000100a00 */
[----:B------:R-:W-:Y:S07]  /*7fa60*/  STL.64 [R1+0xcd8], R118 ;  /* 0x000cd87601007387 */ /* 0x000fee0000100a00 */
[----:B------:R-:W-:Y:S02]  /*7fa70*/  STL.64 [R1+0xce0], R112 ;  /* 0x000ce07001007387 */ /* 0x000fe40000100a00 */
[----:B------:R-:W-:Y:S02]  /*7fa80*/  STL.64 [R1+0xce8], R114 ;  /* 0x000ce87201007387 */ /* 0x000fe40000100a00 */
[----:B------:R-:W2:Y:S01]  /*7fa90*/  LDL.LU R245, [R1+0xbe4] ;  /* 0x000be40001f57983 */ /* 0x000ea20000300800 */
[----:B------:R-:W2:Y:S01]  /*7faa0*/  LDL.LU R246, [R1+0xbe8] ;  /* 0x000be80001f67983 */ /* 0x000ea20000300800 */
[C---:B------:R-:W-:Y:S08]  /*7fab0*/  HMMA.1688.F32.TF32 R72, R240.reuse, R64, R196 ;  /* 0x00000040f048723c */ /* 0x040ff000000810c4 */
[----:B------:R-:W-:Y:S01]  /*7fac0*/  HMMA.1688.F32.TF32 R196, R240, R56, R236 ;  /* 0x00000038f0c4723c */ /* 0x000fe200000810ec */
[----:B------:R-:W-:Y:S01]  /*7fad0*/  LDS R236, [R161+0x20780] ;  /* 0x02078000a1ec7984 */ /* 0x000fe20000000800 */
[----:B------:R-:W-:Y:S04]  /*7fae0*/  LDS R238, [R161+0x22780] ;  /* 0x02278000a1ee7984 */ /* 0x000fe80000000800 */
[----:B------:R-:W-:Y:S04]  /*7faf0*/  LDS R237, [R189+0x20780] ;  /* 0x02078000bded7984 */ /* 0x000fe80000000800 */
[----:B------:R-:W1:Y:S01]  /*7fb00*/  LDS R239, [R189+0x22780] ;  /* 0x02278000bdef7984 */ /* 0x000e620000000800 */
[C---:B------:R-:W-:Y:S08]  /*7fb10*/  HMMA.1688.F32.TF32 R108, R232.reuse, R36, R108 ;  /* 0x00000024e86c723c */ /* 0x040ff0000008106c */
[C---:B------:R-:W-:Y:S08]  /*7fb20*/  HMMA.1688.F32.TF32 R104, R232.reuse, R32, R104 ;  /* 0x00000020e868723c */ /* 0x040ff00000081068 */
[C---:B------:R-:W-:Y:S07]  /*7fb30*/  HMMA.1688.F32.TF32 R100, R232.reuse, R28, R100 ;  /* 0x0000001ce864723c */ /* 0x040fee0000081064 */
[----:B------:R-:W-:Y:S01]  /*7fb40*/  STL.64 [R1+0xcf0], R108 ;  /* 0x000cf06c01007387 */ /* 0x000fe20000100a00 */
[----:B------:R3:W-:Y:S07]  /*7fb50*/  STL.64 [R1+0xcf8], R110 ;  /* 0x000cf86e01007387 */ /* 0x0007ee0000100a00 */
[----:B------:R-:W-:Y:S02]  /*7fb60*/  STL.64 [R1+0xd00], R104 ;  /* 0x000d006801007387 */ /* 0x000fe40000100a00 */
[----:B------:R4:W-:Y:S06]  /*7fb70*/  STL.64 [R1+0xd08], R106 ;  /* 0x000d086a01007387 */ /* 0x0009ec0000100a00 */
[----:B------:R-:W-:Y:S01]  /*7fb80*/  STL.64 [R1+0xd10], R100 ;  /* 0x000d106401007387 */ /* 0x000fe20000100a00 */
[----:B------:R1:W-:Y:S01]  /*7fb90*/  STL.64 [R1+0xd18], R102 ;  /* 0x000d186601007387 */ /* 0x0003e20000100a00 */
[C---:B---3--:R-:W-:Y:S08]  /*7fba0*/  HMMA.1688.F32.TF32 R108, R232.reuse, R24, R228 ;  /* 0x00000018e86c723c */ /* 0x048ff000000810e4 */
[C---:B----4-:R-:W-:Y:S08]  /*7fbb0*/  HMMA.1688.F32.TF32 R104, R232.reuse, R20, R224 ;  /* 0x00000014e868723c */ /* 0x050ff000000810e0 */
[C---:B-1----:R-:W-:Y:S08]  /*7fbc0*/  HMMA.1688.F32.TF32 R100, R232.reuse, R16, R96 ;  /* 0x00000010e864723c */ /* 0x042ff00000081060 */
[C---:B------:R-:W-:Y:S08]  /*7fbd0*/  HMMA.1688.F32.TF32 R96, R232.reuse, R12, R92 ;  /* 0x0000000ce860723c */ /* 0x040ff0000008105c */
[C---:B------:R-:W-:Y:S08]  /*7fbe0*/  HMMA.1688.F32.TF32 R92, R232.reuse, R8, R88 ;  /* 0x00000008e85c723c */ /* 0x040ff00000081058 */
[----:B------:R-:W-:Y:S08]  /*7fbf0*/  HMMA.1688.F32.TF32 R88, R232, R4, R84 ;  /* 0x00000004e858723c */ /* 0x000ff00000081054 */
[C---:B------:R-:W-:Y:S08]  /*7fc00*/  HMMA.1688.F32.TF32 R84, R236.reuse, R64, R80 ;  /* 0x00000040ec54723c */ /* 0x040ff00000081050 */
[C---:B------:R-:W-:Y:S08]  /*7fc10*/  HMMA.1688.F32.TF32 R80, R236.reuse, R60, R76 ;  /* 0x0000003cec50723c */ /* 0x040ff0000008104c */
[----:B-----5:R-:W-:Y:S01]  /*7fc20*/  HMMA.1688.F32.TF32 R76, R236, R56, R248 ;  /* 0x00000038ec4c723c */ /* 0x020fe200000810f8 */
[----:B------:R-:W-:-:S07]  /*7fc30*/  MOV R247, R3 ;  /* 0x0000000300f77202 */ /* 0x000fce0000000f00 */
[C---:B------:R-:W-:Y:S08]  /*7fc40*/  HMMA.1688.F32.TF32 R192, R240.reuse, R60, R192 ;  /* 0x0000003cf0c0723c */ /* 0x040ff000000810c0 */
[C---:B------:R-:W-:Y:S08]  /*7fc50*/  HMMA.1688.F32.TF32 R208, R240.reuse, R44, R208 ;  /* 0x0000002cf0d0723c */ /* 0x040ff000000810d0 */
[C---:B------:R-:W-:Y:S08]  /*7fc60*/  HMMA.1688.F32.TF32 R200, R240.reuse, R52, R200 ;  /* 0x00000034f0c8723c */ /* 0x040ff000000810c8 */
[----:B------:R-:W-:Y:S01]  /*7fc70*/  HMMA.1688.F32.TF32 R204, R240, R48, R204 ;  /* 0x00000030f0cc723c */ /* 0x000fe200000810cc */
[----:B------:R-:W-:Y:S04]  /*7fc80*/  LDS R240, [R161+0x24000] ;  /* 0x02400000a1f07984 */ /* 0x000fe80000000800 */
[----:B------:R-:W-:Y:S04]  /*7fc90*/  LDS R242, [R161+0x26000] ;  /* 0x02600000a1f27984 */ /* 0x000fe80000000800 */
[----:B------:R-:W-:Y:S04]  /*7fca0*/  LDS R241, [R189+0x24000] ;  /* 0x02400000bdf17984 */ /* 0x000fe80000000800 */
[----:B------:R-:W1:Y:S04]  /*7fcb0*/  LDS R243, [R189+0x26000] ;  /* 0x02600000bdf37984 */ /* 0x000e680000000800 */
        /* <DEDUP_REMOVED lines=15> */
[----:B------:R3:W-:Y:S01]  /*7fdb0*/  STL.64 [R1+0xd90], R84 ;  /* 0x000d905401007387 */ /* 0x0007e20000100a00 */
[----:B------:R4:W-:Y:S02]  /*7fdc0*/  STL.64 [R1+0xd98], R86 ;  /* 0x000d985601007387 */ /* 0x0009e40000100a00 */
[----:B------:R5:W-:Y:S02]  /*7fdd0*/  STL.64 [R1+0xd80], R80 ;  /* 0x000d805001007387 */ /* 0x000be40000100a00 */
[----:B------:R1:W-:Y:S02]  /*7fde0*/  STL.64 [R1+0xd88], R82 ;  /* 0x000d885201007387 */ /* 0x0003e40000100a00 */
[----:B------:R-:W-:-:S02]  /*7fdf0*/  IMAD.MOV.U32 R3, RZ, RZ, R77 ;  /* 0x000000ffff037224 */ /* 0x000fc400078e004d */
[----:B------:R-:W-:Y:S01]  /*7fe00*/  IMAD.MOV.U32 R65, RZ, RZ, R78 ;  /* 0x000000ffff417224 */ /* 0x000fe200078e004e */
[----:B------:R2:W-:Y:S01]  /*7fe10*/  STL [R1+0xbf0], R76 ;  /* 0x000bf04c01007387 */ /* 0x0005e20000100800 */
[----:B------:R-:W-:-:S03]  /*7fe20*/  MOV R64, R79 ;  /* 0x0000004f00407202 */ /* 0x000fc60000000f00 */
[----:B------:R-:W-:Y:S04]  /*7fe30*/  LDS R235, [R189+0x26100] ;  /* 0x02610000bdeb7984 */ /* 0x000fe80000000800 */
[----:B---3--:R-:W3:Y:S01]  /*7fe40*/  LDL.LU R84, [R1+0xbb0] ;  /* 0x000bb00001547983 */ /* 0x008ee20000300800 */
[----:B------:R-:W3:Y:S02]  /*7fe50*/  LDL.LU R85, [R1+0xbb4] ;  /* 0x000bb40001557983 */ /* 0x000ee40000300800 */
[----:B----4-:R-:W3:Y:S02]  /*7fe60*/  LDL.LU R86, [R1+0xbb8] ;  /* 0x000bb80001567983 */ /* 0x010ee40000300800 */
[----:B------:R-:W3:Y:S01]  /*7fe70*/  LDL.LU R87, [R1+0xbbc] ;  /* 0x000bbc0001577983 */ /* 0x000ee20000300800 */
        /* <DEDUP_REMOVED lines=8> */
[----:B------:R-:W-:Y:S01]  /*7ff00*/  STL [R1+0x3adc], R64 ;  /* 0x003adc4001007387 */ /* 0x000fe20000100800 */
[----:B------:R-:W-:Y:S02]  /*7ff10*/  STL [R1+0x3ad8], R65 ;  /* 0x003ad84101007387 */ /* 0x000fe40000100800 */
[----:B------:R-:W-:Y:S02]  /*7ff20*/  STL [R1+0x3ad4], R3 ;  /* 0x003ad40301007387 */ /* 0x000fe40000100800 */
[----:B-----5:R-:W5:Y:S01]  /*7ff30*/  LDL.LU R80, [R1+0xba0] ;  /* 0x000ba00001507983 */ /* 0x020f620000300800 */
[----:B------:R-:W5:Y:S01]  /*7ff40*/  LDL.LU R81, [R1+0xba4] ;  /* 0x000ba40001517983 */ /* 0x000f620000300800 */
[----:B-1----:R-:W5:Y:S02]  /*7ff50*/  LDL.LU R82, [R1+0xba8] ;  /* 0x000ba80001527983 */ /* 0x002f640000300800 */
[----:B------:R-:W5:Y:S01]  /*7ff60*/  LDL.LU R83, [R1+0xbac] ;  /* 0x000bac0001537983 */ /* 0x000f620000300800 */
[C---:B--2---:R-:W-:Y:S11]  /*7ff70*/  HMMA.1688.F32.TF32 R76, R236.reuse, R52, R244 ;  /* 0x00000034ec4c723c */ /* 0x044ff600000810f4 */
[----:B------:R-:W-:Y:S11]  /*7ff80*/  @!UPT UIADD3 URZ, URZ, URZ, URZ ;  /* 0x0000003f3f3ff290 */ /* 0x000ff6000fffe03f */
[----:B------:R-:W-:Y:S02]  /*7ff90*/  @!UPT UIADD3 URZ, URZ, URZ, URZ ;  /* 0x0000003f3f3ff290 */ /* 0x000fe4000fffe03f */
[----:B------:R-:W-:Y:S02]  /*7ffa0*/  IMAD.MOV.U32 R61, RZ, RZ, R76 ;  /* 0x000000ffff3d7224 */ /* 0x000fe400078e004c */
[----:B------:R-:W-:Y:S01]  /*7ffb0*/  IMAD.MOV.U32 R60, RZ, RZ, R77 ;  /* 0x000000ffff3c7224 */ /* 0x000fe200078e004d */
[----:B------:R-:W2:Y:S01]  /*7ffc0*/  LDL.LU R76, [R1+0xb90] ;  /* 0x000b9000014c7983 */ /* 0x000ea20000300800 */
[----:B------:R-:W-:Y:S01]  /*7ffd0*/  MOV R57, R78 ;  /* 0x0000004e00397202 */ /* 0x000fe20000000f00 */
[----:B------:R-:W2:Y:S02]  /*7ffe0*/  LDL.LU R77, [R1+0xb94] ;  /* 0x000b9400014d7983 */ /* 0x000ea40000300800 */
[----:B------:R-:W-:Y:S01]  /*7fff0*/  IMAD.MOV.U32 R56, RZ, RZ, R79 ;  /* 0x000000ffff387224 */ /* 0x000fe200078e004f */
        /* <DEDUP_REMOVED lines=10> */
[----:B------:R1:W-:Y:S02]  /*800a0*/  STL [R1+0x3aec], R56 ;  /* 0x003aec3801007387 */ /* 0x0003e40000100800 */
[----:B------:R1:W-:Y:S01]  /*800b0*/  STL [R1+0x3ae8], R57 ;  /* 0x003ae83901007387 */ /* 0x0003e20000100800 */
[----:B------:R-:W-:Y:S01]  /*800c0*/  STL [R1+0x3ae4], R60 ;  /* 0x003ae43c01007387 */ /* 0x000fe20000100800 */
[----:B------:R-:W-:Y:S01]  /*800d0*/  STL [R1+0x3ae0], R61 ;  /* 0x003ae03d01007387 */ /* 0x000fe20000100800 */
[C---:B----4-:R-:W-:Y:S11]  /*800e0*/  HMMA.1688.F32.TF32 R92, R236.reuse, R48, R92 ;  /* 0x00000030ec5c723c */ /* 0x050ff6000008105c */
[----:B------:R-:W-:Y:S11]  /*800f0*/  @!UPT UIADD3 URZ, URZ, URZ, URZ ;  /* 0x0000003f3f3ff290 */ /* 0x000ff6000fffe03f */
[----:B------:R-:W-:Y:S01]  /*80100*/  @!UPT UIADD3 URZ, URZ, URZ, URZ ;  /* 0x0000003f3f3ff290 */ /* 0x000fe2000fffe03f */
[----:B------:R-:W-:Y:S01]  /*80110*/  STL [R1+0xbd0], R92 ;  /* 0x000bd05c01007387 */ /* 0x000fe20000100800 */
[C---:B--2---:R-:W-:Y:S11]  /*80120*/  HMMA.1688.F32.TF32 R76, R236.reuse, R32, R76 ;  /* 0x00000020ec4c723c */ /* 0x044ff6000008104c */
[----:B------:R-:W-:Y:S11]  /*80130*/  @!UPT UIADD3 URZ, URZ, URZ, URZ ;  /* 0x0000003f3f3ff290 */ /* 0x000ff6000fffe03f */
[----:B------:R-:W-:Y:S02]  /*80140*/  @!UPT UIADD3 URZ, URZ, URZ, URZ ;  /* 0x0000003f3f3ff290 */ /* 0x000fe4000fffe03f */
[----:B-1----:R-:W-:Y:S01]  /*80150*/  IMAD.MOV.U32 R56, RZ, RZ, R76 ;  /* 0x000000ffff387224 */ /* 0x002fe200078e004c */
[----:B------:R-:W-:Y:S01]  /*80160*/  MOV R57, R77 ;  /* 0x0000004d00397202 */ /* 0x000fe20000000f00 */
[----:B------:R-:W-:Y:S02]  /*80170*/  IMAD.MOV.U32 R33, RZ, RZ, R78 ;  /* 0x000000ffff217224 */ /* 0x000fe400078e004e */
[----:B------:R-:W-:Y:S02]  /*80180*/  IMAD.MOV.U32 R32, RZ, RZ, R79 ;  /* 0x000000ffff207224 */ /* 0x000fe400078e004f */
[C---:B---3--:R-:W-:Y:S11]  /*80190*/  HMMA.1688.F32.TF32 R76, R236.reuse, R28, R248 ;  /* 0x0000001cec4c723c */ /* 0x048ff600000810f8 */
[----:B------:R-:W-:Y:S11]  /*801a0*/  @!UPT UIADD3 URZ, URZ, URZ, URZ ;  /* 0x0000003f3f3ff290 */ /* 0x000ff6000fffe03f */
[----:B------:R-:W-:Y:S01]  /*801b0*/  @!UPT UIADD3 URZ, URZ, URZ, URZ ;  /* 0x0000003f3f3ff290 */ /* 0x000fe2000fffe03f */
[----:B------:R1:W-:Y:S01]  /*801c0*/  STL.64 [R1+0xb80], R76 ;  /* 0x000b804c01007387 */ /* 0x0003e20000100a00 */
[----:B------:R-:W-:Y:S01]  /*801d0*/  MOV R29, R78 ;  /* 0x0000004e001d7202 */ /* 0x000fe20000000f00 */
[----:B------:R-:W-:Y:S02]  /*801e0*/  IMAD.MOV.U32 R28, RZ, RZ, R79 ;  /* 0x000000ffff1c7224 */ /* 0x000fe400078e004f */
[C---:B-1----:R-:W-:Y:S01]  /*801f0*/  HMMA.1688.F32.TF32 R76, R236.reuse, R24, R244 ;  /* 0x00000018ec4c723c */ /* 0x042fe200000810f4 */
[----:B------:R-:W-:Y:S02]  /*80200*/  IMAD.MOV.U32 R248, RZ, RZ, R22 ;  /* 0x000000fffff87224 */ /* 0x000fe400078e0016 */
[----:B------:R-:W2:Y:S01]  /*80210*/  LDL.LU R22, [R1+0x3e14] ;  /* 0x003e140001167983 */ /* 0x000ea20000300800 */
[----:B------:R-:W-:Y:S01]  /*80220*/  MOV R249, R23 ;  /* 0x0000001700f97202 */ /* 0x000fe20000000f00 */
[----:B------:R-:W-:Y:S02]  /*80230*/  IMAD.MOV.U32 R250, RZ, RZ, R26 ;  /* 0x000000fffffa7224 */ /* 0x000fe400078e001a */
[----:B------:R-:W-:Y:S11]  /*80240*/  IMAD.MOV.U32 R251, RZ, RZ, R27 ;  /* 0x000000fffffb7224 */ /* 0x000ff600078e001b */
[----:B------:R-:W-:Y:S05]  /*80250*/  @!UPT UIADD3 URZ, URZ, URZ, URZ ;  /* 0x0000003f3f3ff290 */ /* 0x000fea000fffe03f */
[----:B------:R1:W-:Y:S01]  /*80260*/  STL.64 [R1+0x15c0], R76 ;  /* 0x0015c04c01007387 */ /* 0x0003e20000100a00 */
[----:B------:R3:W-:Y:S02]  /*80270*/  STL.64 [R1+0x15c8], R78 ;  /* 0x0015c84e01007387 */ /* 0x0007e40000100a00 */
[----:B------:R-:W4:Y:S02]  /*80280*/  LDL.LU R23, [R1+0x3e10] ;  /* 0x003e100001177983 */ /* 0x000f240000300800 */
[----:B------:R-:W5:Y:S01]  /*80290*/  LDL.LU R26, [R1+0x3e0c] ;  /* 0x003e0c00011a7983 */ /* 0x000f620000300800 */
[----:B------:R-:W5:Y:S01]  /*802a0*/  LDL.LU R27, [R1+0x3e08] ;  /* 0x003e0800011b7983 */ /* 0x000f620000300800 */
[----:B-1----:R-:W-:Y:S01]  /*802b0*/  MOV R76, R7 ;  /* 0x00000007004c7202 */ /* 0x002fe20000000f00 */
[----:B------:R-:W-:Y:S02]  /*802c0*/  IMAD.MOV.U32 R77, RZ, RZ, R6 ;  /* 0x000000ffff4d7224 */ /* 0x000fe400078e0006 */
[----:B------:R-:W5:Y:S01]  /*802d0*/  LDL.LU R7, [R1+0x3e04] ;  /* 0x003e040001077983 */ /* 0x000f620000300800 */
[----:B------:R-:W5:Y:S02]  /*802e0*/  LDL.LU R6, [R1+0x3e00] ;  /* 0x003e000001067983 */ /* 0x000f640000300800 */
[----:B---3--:R-:W-:Y:S01]  /*802f0*/  IMAD.MOV.U32 R78, RZ, RZ, R11 ;  /* 0x000000ffff4e7224 */ /* 0x008fe200078e000b */
[----:B------:R-:W-:Y:S01]  /*80300*/  MOV R79, R10 ;  /* 0x0000000a004f7202 */ /* 0x000fe20000000f00 */
[----:B------:R-:W3:Y:S01]  /*80310*/  LDL.LU R11, [R1+0x3dfc] ;  /* 0x003dfc00010b7983 */ /* 0x000ee20000300800 */
[----:B------:R-:W3:Y:S01]  /*80320*/  LDL.LU R10, [R1+0x3df8] ;  /* 0x003df800010a7983 */ /* 0x000ee20000300800 */
[C---:B------:R-:W-:Y:S08]  /*80330*/  HMMA.1688.F32.TF32 R84, R236.reuse, R40, R84 ;  /* 0x00000028ec54723c */ /* 0x040ff00000081054 */
[----:B------:R-:W-:Y:S01]  /*80340*/  HMMA.1688.F32.TF32 R88, R236, R44, R88 ;  /* 0x0000002cec58723c */ /* 0x000fe20000081058 */
[----:B------:R-:W-:Y:S01]  /*80350*/  IMAD.MOV.U32 R96, RZ, RZ, R14 ;  /* 0x000000ffff607224 */ /* 0x000fe200078e000e */
[----:B------:R-:W-:Y:S01]  /*80360*/  MOV R97, R15 ;  /* 0x0000000f00617202 */ /* 0x000fe20000000f00 */
[----:B------:R-:W-:-:S02]  /*80370*/  IMAD.MOV.U32 R98, RZ, RZ, R18 ;  /* 0x000000ffff627224 */ /* 0x000fc400078e0012 */
[----:B------:R-:W-:-:S11]  /*80380*/  IMAD.MOV.U32 R99, RZ, RZ, R19 ;  /* 0x000000ffff637224 */ /* 0x000fd600078e0013 */
[----:B------:R-:W-:Y:S01]  /*80390*/  MOV R45, R84 ;  /* 0x00000054002d7202 */ /* 0x000fe20000000f00 */
[----:B------:R-:W-:Y:S02]  /*803a0*/  IMAD.MOV.U32 R44, RZ, RZ, R85 ;  /* 0x000000ffff2c7224 */ /* 0x000fe400078e0055 */
[----:B------:R-:W-:Y:S02]  /*803b0*/  IMAD.MOV.U32 R84, RZ, RZ, R35 ;  /* 0x000000ffff547224 */ /* 0x000fe400078e0023 */
[----:B------:R-:W-:Y:S01]  /*803c0*/  IMAD.MOV.U32 R41, RZ, RZ, R86 ;  /* 0x000000ffff297224 */ /* 0x000fe200078e0056 */
[----:B------:R-:W3:Y:S01]  /*803d0*/  LDL.LU R35, [R1+0x3df4] ;  /* 0x003df40001237983 */ /* 0x000ee20000300800 */
[----:B------:R-:W-:Y:S01]  /*803e0*/  IMAD.MOV.U32 R85, RZ, RZ, R34 ;  /* 0x000000ffff557224 */ /* 0x000fe200078e0022 */
[----:B------:R-:W-:Y:S01]  /*803f0*/  MOV R40, R87 ;  /* 0x0000005700287202 */ /* 0x000fe20000000f00 */
[----:B------:R-:W3:Y:S01]  /*80400*/  LDL.LU R34, [R1+0x3df0] ;  /* 0x003df00001227983 */ /* 0x000ee20000300800 */
[----:B------:R-:W-:Y:S01]  /*80410*/  MOV R86, R31 ;  /* 0x0000001f00567202 */ /* 0x000fe20000000f00 */
[----:B------:R-:W-:Y:S01]  /*80420*/  IMAD.MOV.U32 R87, RZ, RZ, R30 ;  /* 0x000000ffff577224 */ /* 0x000fe200078e001e */
[----:B------:R-:W3:Y:S01]  /*80430*/  LDL.LU R31, [R1+0x3dec] ;  /* 0x003dec00011f7983 */ /* 0x000ee20000300800 */
[----:B------:R-:W3:Y:S02]  /*80440*/  LDL.LU R30, [R1+0x3de8] ;  /* 0x003de800011e7983 */ /* 0x000ee40000300800 */
[----:B------:R-:W3:Y:S02]  /*80450*/  LDL.LU R14, [R1+0x3de4] ;  /* 0x003de400010e7983 */ /* 0x000ee40000300800 */
[----:B------:R-:W3:Y:S01]  /*80460*/  LDL.LU R15, [R1+0x3de0] ;  /* 0x003de000010f7983 */ /* 0x000ee20000300800 */
[----:B------:R-:W3:Y:S01]  /*80470*/  LDL.LU R18, [R1+0x3ddc] ;  /* 0x003ddc0001127983 */ /* 0x000ee20000300800 */
[----:B------:R-:W3:Y:S01]  /*80480*/  LDL.LU R19, [R1+0x3dd8] ;  /* 0x003dd80001137983 */ /* 0x000ee20000300800 */
[----:B--2---:R-:W-:Y:S01]  /*80490*/  MOV R227, R22 ;  /* 0x0000001600e37202 */ /* 0x004fe20000000f00 */
[----:B----4-:R-:W-:-:S02]  /*804a0*/  IMAD.MOV.U32 R226, RZ, RZ, R23 ;  /* 0x000000ffffe27224 */ /* 0x010fc400078e0017 */
[----:B-----5:R-:W-:Y:S01]  /*804b0*/  IMAD.MOV.U32 R225, RZ, RZ, R26 ;  /* 0x000000ffffe17224 */ /* 0x020fe200078e001a */
[----:B------:R-:W-:Y:S02]  /*804c0*/  MOV R224, R27 ;  /* 0x0000001b00e07202 */ /* 0x000fe40000000f00 */
[----:B------:R-:W2:Y:S01]  /*804d0*/  LDL.LU R27, [R1+0x3dd4] ;  /* 0x003dd400011b7983 */ /* 0x000ea20000300800 */
[----:B------:R-:W4:Y:S02]  /*804e0*/  LDL.LU R26, [R1+0x3dd0] ;  /* 0x003dd000011a7983 */ /* 0x000f240000300800 */
[----:B------:R-:W5:Y:S02]  /*804f0*/  LDL.LU R23, [R1+0x3dcc] ;  /* 0x003dcc0001177983 */ /* 0x000f640000300800 */
[----:B------:R-:W2:Y:S02]  /*80500*/  LDL.LU R22, [R1+0x3dc8] ;  /* 0x003dc80001167983 */ /* 0x000ea40000300800 */
[----:B------:R-:W-:Y:S01]  /*80510*/  IMAD.MOV.U32 R231, RZ, RZ, R7 ;  /* 0x000000ffffe77224 */ /* 0x000fe200078e0007 */
[----:B------:R-:W-:Y:S01]  /*80520*/  MOV R230, R6 ;  /* 0x0000000600e67202 */ /* 0x000fe20000000f00 */
[----:B---3--:R-:W-:-:S02]  /*80530*/  IMAD.MOV.U32 R229, RZ, RZ, R11 ;  /* 0x000000ffffe57224 */ /* 0x008fc400078e000b */
[----:B------:R-:W-:Y:S02]  /*80540*/  IMAD.MOV.U32 R228, RZ, RZ, R10 ;  /* 0x000000ffffe47224 */ /* 0x000fe400078e000a */
[----:B------:R-:W3:Y:S01]  /*80550*/  LDL.LU R10, [R1+0x3dc4] ;  /* 0x003dc400010a7983 */ /* 0x000ee20000300800 */
[----:B------:R-:W2:Y:S02]  /*80560*/  LDL.LU R11, [R1+0x3dc0] ;  /* 0x003dc000010b7983 */ /* 0x000ea40000300800 */
[----:B------:R-:W2:Y:S02]  /*80570*/  LDL.LU R6, [R1+0x3dbc] ;  /* 0x003dbc0001067983 */ /* 0x000ea40000300800 */
[----:B------:R-:W3:Y:S02]  /*80580*/  LDL.LU R7, [R1+0x3db8] ;  /* 0x003db80001077983 */ /* 0x000ee40000300800 */
[----:B------:R-:W-:Y:S02]  /*80590*/  IMAD.MOV.U32 R107, RZ, RZ, R14 ;  /* 0x000000ffff6b7224 */ /* 0x000fe400078e000e */
[----:B------:R-:W-:Y:S01]  /*805a0*/  IMAD.MOV.U32 R106, RZ, RZ, R15 ;  /* 0x000000ffff6a7224 */ /* 0x000fe200078e000f */
[----:B------:R-:W-:Y:S01]  /*805b0*/  MOV R105, R18 ;  /* 0x0000001200697202 */ /* 0x000fe20000000f00 */
[----:B------:R-:W-:-:S02]  /*805c0*/  IMAD.MOV.U32 R104, RZ, RZ, R19 ;  /* 0x000000ffff687224 */ /* 0x000fc400078e0013 */
[----:B------:R-:W4:Y:S01]  /*805d0*/  LDL.LU R19, [R1+0x3db4] ;  /* 0x003db40001137983 */ /* 0x000f220000300800 */
[----:B------:R-:W4:Y:S02]  /*805e0*/  LDL.LU R18, [R1+0x3db0] ;  /* 0x003db00001127983 */ /* 0x000f240000300800 */
[----:B------:R-:W4:Y:S02]  /*805f0*/  LDL.LU R15, [R1+0x3dac] ;  /* 0x003dac00010f7983 */ /* 0x000f240000300800 */
[----:B------:R-:W4:Y:S01]  /*80600*/  LDL.LU R14, [R1+0x3da8] ;  /* 0x003da800010e7983 */ /* 0x000f220000300800 */
[----:B--2---:R-:W-:Y:S01]  /*80610*/  MOV R112, R6 ;  /* 0x0000000600707202 */ /* 0x004fe20000000f00 */
[----:B---3--:R-:W-:Y:S01]  /*80620*/  IMAD.MOV.U32 R113, RZ, RZ, R7 ;  /* 0x000000ffff717224 */ /* 0x008fe200078e0007 */
[----:B------:R-:W2:Y:S01]  /*80630*/  LDL.LU R6, [R1+0x3da4] ;  /* 0x003da40001067983 */ /* 0x000ea20000300800 */
[----:B------:R-:W3:Y:S02]  /*80640*/  LDL.LU R7, [R1+0x3da0] ;  /* 0x003da00001077983 */ /* 0x000ee40000300800 */
[----:B------:R-:W-:Y:S01]  /*80650*/  IMAD.MOV.U32 R114, RZ, RZ, R11 ;  /* 0x000000ffff727224 */ /* 0x000fe200078e000b */
[----:B------:R-:W-:Y:S01]  /*80660*/  MOV R115, R10 ;  /* 0x0000000a00737202 */ /* 0x000fe20000000f00 */
[----:B------:R-:W4:Y:S01]  /*80670*/  LDL.LU R11, [R1+0x3d9c] ;  /* 0x003d9c00010b7983 */ /* 0x000f220000300800 */
[----:B------:R-:W5:Y:S02]  /*80680*/  LDL.LU R10, [R1+0x3d98] ;  /* 0x003d9800010a7983 */ /* 0x000f640000300800 */
[----:B------:R-:W5:Y:S02]  /*80690*/  LDL.LU R120, [R1+0xb00] ;  /* 0x000b000001787983 */ /* 0x000f640000300800 */
[----:B------:R-:W5:Y:S01]  /*806a0*/  LDL.LU R121, [R1+0xb04] ;  /* 0x000b040001797983 */ /* 0x000f620000300800 */
[----:B------:R-:W5:Y:S01]  /*806b0*/  LDL.LU R122, [R1+0xb08] ;  /* 0x000b0800017a7983 */ /* 0x000f620000300800 */
[----:B------:R-:W5:Y:S02]  /*806c0*/  LDL.LU R123, [R1+0xb0c] ;  /* 0x000b0c00017b7983 */ /* 0x000f640000300800 */
[----:B--2---:R-:W-:Y:S01]  /*806d0*/  IMAD.MOV.U32 R127, RZ, RZ, R6 ;  /* 0x000000ffff7f7224 */ /* 0x004fe200078e0006 */
[----:B---3--:R-:W-:Y:S01]  /*806e0*/  MOV R126, R7 ;  /* 0x00000007007e7202 */ /* 0x008fe20000000f00 */
[----:B----4-:R-:W-:-:S02]  /*806f0*/  IMAD.MOV.U32 R124, RZ, RZ, R11 ;  /* 0x000000ffff7c7224 */ /* 0x010fc400078e000b */
[----:B-----5:R-:W-:Y:S01]  /*80700*/  IMAD.MOV.U32 R125, RZ, RZ, R10 ;  /* 0x000000ffff7d7224 */ /* 0x020fe200078e000a */
[----:B------:R-:W2:Y:S01]  /*80710*/  LDL.LU R11, [R1+0x3d94] ;  /* 0x003d9400010b7983 */ /* 0x000ea20000300800 */
[----:B------:R-:W3:Y:S02]  /*80720*/  LDL.LU R10, [R1+0x3d90] ;  /* 0x003d9000010a7983 */ /* 0x000ee40000300800 */
[----:B------:R-:W4:Y:S02]  /*80730*/  LDL.LU R7, [R1+0x3d8c] ;  /* 0x003d8c0001077983 */ /* 0x000f240000300800 */
        /* <DEDUP_REMOVED lines=10> */
[----:B------:R-:W5:Y:S01]  /*807e0*/  LDL.LU R141, [R1+0xb64] ;  /* 0x000b6400018d7983 */ /* 0x000f620000300800 */
[----:B------:R-:W-:Y:S01]  /*807f0*/  HMMA.1688.F32.TF32 R80, R236, R36, R80 ;  /* 0x00000024ec50723c */ /* 0x000fe20000081050 */
[----:B------:R-:W5:Y:S01]  /*80800*/  LDL.LU R142, [R1+0xb68] ;  /* 0x000b6800018e7983 */ /* 0x000f620000300800 */
        /* <DEDUP_REMOVED lines=12> */
[----:B------:R-:W-:Y:S02]  /*808d0*/  IMAD.MOV.U32 R103, RZ, RZ, R35 ;  /* 0x000000ffff677224 */ /* 0x000fe400078e0023 */
[----:B------:R-:W-:Y:S01]  /*808e0*/  IMAD.MOV.U32 R64, RZ, RZ, R93 ;  /* 0x000000ffff407224 */ /* 0x000fe200078e005d */
[----:B------:R-:W-:Y:S02]  /*808f0*/  MOV R92, R38 ;  /* 0x00000026005c7202 */ /* 0x000fe40000000f00 */
[----:B------:R-:W-:Y:S01]  /*80900*/  MOV R65, R94 ;  /* 0x0000005e00417202 */ /* 0x000fe20000000f00 */
[----:B------:R-:W-:Y:S02]  /*80910*/  IMAD.MOV.U32 R93, RZ, RZ, R39 ;  /* 0x000000ffff5d7224 */ /* 0x000fe400078e0027 */
[----:B------:R-:W-:Y:S02]  /*80920*/  IMAD.MOV.U32 R3, RZ, RZ, R95 ;  /* 0x000000ffff037224 */ /* 0x000fe400078e005f */
[----:B------:R-:W-:-:S02]  /*80930*/  IMAD.MOV.U32 R94, RZ, RZ, R42 ;  /* 0x000000ffff5e7224 */ /* 0x000fc400078e002a */
[----:B------:R-:W-:Y:S01]  /*80940*/  IMAD.MOV.U32 R53, RZ, RZ, R88 ;  /* 0x000000ffff357224 */ /* 0x000fe200078e0058 */
[----:B------:R-:W-:Y:S02]  /*80950*/  MOV R95, R43 ;  /* 0x0000002b005f7202 */ /* 0x000fe40000000f00 */
[----:B------:R-:W-:Y:S01]  /*80960*/  MOV R52, R89 ;  /* 0x0000005900347202 */ /* 0x000fe20000000f00 */
[----:B------:R-:W-:Y:S02]  /*80970*/  IMAD.MOV.U32 R88, RZ, RZ, R46 ;  /* 0x000000ffff587224 */ /* 0x000fe400078e002e */
[----:B------:R-:W-:Y:S02]  /*80980*/  IMAD.MOV.U32 R49, RZ, RZ, R90 ;  /* 0x000000ffff317224 */ /* 0x000fe400078e005a */
[----:B------:R-:W-:Y:S02]  /*80990*/  IMAD.MOV.U32 R89, RZ, RZ, R47 ;  /* 0x000000ffff597224 */ /* 0x000fe400078e002f */
[----:B------:R-:W-:Y:S01]  /*809a0*/  IMAD.MOV.U32 R48, RZ, RZ, R91 ;  /* 0x000000ffff307224 */ /* 0x000fe200078e005b */
[----:B------:R-:W-:Y:S01]  /*809b0*/  MOV R90, R50 ;  /* 0x00000032005a7202 */ /* 0x000fe20000000f00 */
[----:B------:R-:W-:-:S02]  /*809c0*/  IMAD.MOV.U32 R60, RZ, RZ, R80 ;  /* 0x000000ffff3c7224 */ /* 0x000fc400078e0050 */
[----:B------:R-:W-:Y:S02]  /*809d0*/  IMAD.MOV.U32 R91, RZ, RZ, R51 ;  /* 0x000000ffff5b7224 */ /* 0x000fe400078e0033 */
[----:B------:R-:W-:Y:S02]  /*809e0*/  IMAD.MOV.U32 R61, RZ, RZ, R81 ;  /* 0x000000ffff3d7224 */ /* 0x000fe400078e0051 */
[----:B------:R-:W-:Y:S01]  /*809f0*/  IMAD.MOV.U32 R80, RZ, RZ, R54 ;  /* 0x000000ffff507224 */ /* 0x000fe200078e0036 */
[----:B------:R-:W-:Y:S02]  /*80a00*/  MOV R37, R82 ;  /* 0x0000005200257202 */ /* 0x000fe40000000f00 */
[----:B------:R-:W-:Y:S01]  /*80a10*/  MOV R81, R55 ;  /* 0x0000003700517202 */ /* 0x000fe20000000f00 */
[----:B------:R-:W-:Y:S02]  /*80a20*/  IMAD.MOV.U32 R36, RZ, RZ, R83 ;  /* 0x000000ffff247224 */ /* 0x000fe400078e0053 */
[----:B------:R-:W-:-:S02]  /*80a30*/  IMAD.MOV.U32 R82, RZ, RZ, R58 ;  /* 0x000000ffff527224 */ /* 0x000fc400078e003a */
[----:B------:R-:W-:Y:S01]  /*80a40*/  IMAD.MOV.U32 R83, RZ, RZ, R59 ;  /* 0x000000ffff537224 */ /* 0x000fe200078e003b */
[----:B------:R-:W-:Y:S01]  /*80a50*/  MOV R244, R62 ;  /* 0x0000003e00f47202 */ /* 0x000fe20000000f00 */
[----:B------:R-:W-:Y:S02]  /*80a60*/  IMAD.MOV.U32 R245, RZ, RZ, R63 ;  /* 0x000000fffff57224 */ /* 0x000fe400078e003f */
[----:B------:R-:W-:Y:S01]  /*80a70*/  IMAD.MOV.U32 R246, RZ, RZ, R66 ;  /* 0x000000fffff67224 */ /* 0x000fe200078e0042 */
[----:B------:R-:W-:Y:S01]  /*80a80*/  MOV R247, R67 ;  /* 0x0000004300f77202 */ /* 0x000fe20000000f00 */
[----:B--2---:R-:W-:Y:S02]  /*80a90*/  IMAD.MOV.U32 R135, RZ, RZ, R11 ;  /* 0x000000ffff877224 */ /* 0x004fe400078e000b */
[----:B---3--:R-:W-:Y:S01]  /*80aa0*/  IMAD.MOV.U32 R134, RZ, RZ, R10 ;  /* 0x000000ffff867224 */ /* 0x008fe200078e000a */
[----:B----4-:R-:W-:Y:S01]  /*80ab0*/  MOV R133, R7 ;  /* 0x0000000700857202 */ /* 0x010fe20000000f00 */
[----:B-----5:R-:W-:-:S02]  /*80ac0*/  IMAD.MOV.U32 R132, RZ, RZ, R6 ;  /* 0x000000ffff847224 */ /* 0x020fc400078e0006 */
[----:B------:R-:W2:Y:S01]  /*80ad0*/  LDL.LU R6, [R1+0x3d84] ;  /* 0x003d840001067983 */ /* 0x000ea20000300800 */
[----:B------:R-:W2:Y:S02]  /*80ae0*/  LDL.LU R7, [R1+0x3d80] ;  /* 0x003d800001077983 */ /* 0x000ea40000300800 */
[----:B------:R-:W3:Y:S02]  /*80af0*/  LDL.LU R10, [R1+0x3d7c] ;  /* 0x003d7c00010a7983 */ /* 0x000ee40000300800 */
[----:B------:R-:W3:Y:S01]  /*80b00*/  LDL.LU R11, [R1+0x3d78] ;  /* 0x003d7800010b7983 */ /* 0x000ee20000300800 */
        /* <DEDUP_REMOVED lines=46> */
[----:B------:R-:W-:Y:S01]  /*80df0*/  STL.64 [R1+0x1228], R126 ;  /* 0x0012287e01007387 */ /* 0x000fe20000100a00 */
[C---:B--2---:R-:W-:Y:S08]  /*80e00*/  HMMA.1688.F32.TF32 R108, R240.reuse, R54, R108 ;  /* 0x00000036f06c723c */ /* 0x044ff0000008106c */
[C---:B---3--:R-:W-:Y:S08]  /*80e10*/  HMMA.1688.F32.TF32 R120, R240.reuse, R66, R120 ;  /* 0x00000042f078723c */ /* 0x048ff00000081078 */
[C---:B------:R-:W-:Y:S08]  /*80e20*/  HMMA.1688.F32.TF32 R116, R240.reuse, R62, R116 ;  /* 0x0000003ef074723c */ /* 0x040ff00000081074 */
[C---:B------:R-:W-:Y:S08]  /*80e30*/  HMMA.1688.F32.TF32 R112, R240.reuse, R58, R112 ;  /* 0x0000003af070723c */ /* 0x040ff00000081070 */
[C---:B------:R-:W-:Y:S08]  /*80e40*/  HMMA.1688.F32.TF32 R96, R240.reuse, R34, R96 ;  /* 0x00000022f060723c */ /* 0x040ff00000081060 */
[C---:B------:R-:W-:Y:S08]  /*80e50*/  HMMA.1688.F32.TF32 R92, R240.reuse, R30, R92 ;  /* 0x0000001ef05c723c */ /* 0x040ff0000008105c */
[C---:B------:R-:W-:Y:S01]  /*80e60*/  HMMA.1688.F32.TF32 R88, R240.reuse, R26, R88 ;  /* 0x0000001af058723c */ /* 0x040fe20000081058 */
[----:B------:R-:W-:Y:S01]  /*80e70*/  STL.64 [R1+0x1210], R120 ;  /* 0x0012107801007387 */ /* 0x000fe20000100a00 */
[----:B------:R-:W-:Y:S02]  /*80e80*/  STL.64 [R1+0x1218], R122 ;  /* 0x0012187a01007387 */ /* 0x000fe40000100a00 */
[----:B------:R-:W-:Y:S02]  /*80e90*/  STL.64 [R1+0x1200], R116 ;  /* 0x0012007401007387 */ /* 0x000fe40000100a00 */
[----:B------:R-:W-:Y:S01]  /*80ea0*/  STL.64 [R1+0x1208], R118 ;  /* 0x0012087601007387 */ /* 0x000fe20000100a00 */
[----:B------:R-:W-:Y:S01]  /*80eb0*/  STL.64 [R1+0x11f0], R112 ;  /* 0x0011f07001007387 */ /* 0x000fe20000100a00 */
[----:B------:R2:W-:Y:S02]  /*80ec0*/  STL.64 [R1+0x11f8], R114 ;  /* 0x0011f87201007387 */ /* 0x0005e40000100a00 */
[----:B------:R-:W-:Y:S02]  /*80ed0*/  STL.64 [R1+0x11e0], R108 ;  /* 0x0011e06c01007387 */ /* 0x000fe40000100a00 */
[----:B------:R3:W-:Y:S01]  /*80ee0*/  STL.64 [R1+0x11e8], R110 ;  /* 0x0011e86e01007387 */ /* 0x0007e20000100a00 */
[C---:B--2---:R-:W-:Y:S08]  /*80ef0*/  HMMA.1688.F32.TF32 R112, R240.reuse, R50, R104 ;  /* 0x00000032f070723c */ /* 0x044ff00000081068 */
[C---:B---3--:R-:W-:Y:S08]  /*80f00*/  HMMA.1688.F32.TF32 R108, R240.reuse, R46, R100 ;  /* 0x0000002ef06c723c */ /* 0x048ff00000081064 */
        /* <DEDUP_REMOVED lines=8> */
[----:B------:R-:W-:Y:S07]  /*80f90*/  STL.64 [R1+0x11b8], R106 ;  /* 0x0011b86a01007387 */ /* 0x000fee0000100a00 */
[----:B------:R-:W-:Y:S02]  /*80fa0*/  STL.64 [R1+0x11a0], R100 ;  /* 0x0011a06401007387 */ /* 0x000fe40000100a00 */
[----:B------:R-:W-:Y:S01]  /*80fb0*/  STL.64 [R1+0x11a8], R102 ;  /* 0x0011a86601007387 */ /* 0x000fe20000100a00 */
[----:B------:R-:W-:Y:S01]  /*80fc0*/  STL.64 [R1+0x1570], R96 ;  /* 0x0015706001007387 */ /* 0x000fe20000100a00 */
[----:B------:R-:W-:Y:S02]  /*80fd0*/  STL.64 [R1+0x1578], R98 ;  /* 0x0015786201007387 */ /* 0x000fe40000100a00 */
[----:B------:R-:W-:Y:S02]  /*80fe0*/  STL.64 [R1+0x1560], R92 ;  /* 0x0015605c01007387 */ /* 0x000fe40000100a00 */
[----:B------:R-:W-:Y:S01]  /*80ff0*/  STL.64 [R1+0x1568], R94 ;  /* 0x0015685e01007387 */ /* 0x000fe20000100a00 */
[----:B------:R-:W-:Y:S01]  /*81000*/  STL.64 [R1+0x1550], R88 ;  /* 0x0015505801007387 */ /* 0x000fe20000100a00 */
[----:B------:R5:W-:Y:S02]  /*81010*/  STL.64 [R1+0x1558], R90 ;  /* 0x0015585a01007387 */ /* 0x000be40000100a00 */
[----:B------:R-:W-:-:S02]  /*81020*/  IMAD.MOV.U32 R5, RZ, RZ, R86 ;  /* 0x000000ffff057224 */ /* 0x000fc400078e0056 */
[----:B------:R4:W-:Y:S02]  /*81030*/  STL.64 [R1+0x1540], R84 ;  /* 0x0015405401007387 */ /* 0x0009e40000100a00 */
[----:B------:R-:W-:Y:S01]  /*81040*/  IMAD.MOV.U32 R4, RZ, RZ, R87 ;  /* 0x000000ffff047224 */ /* 0x000fe200078e0057 */
[C---:B-----5:R-:W-:Y:S08]  /*81050*/  HMMA.1688.F32.TF32 R88, R240.reuse, R18, R80 ;  /* 0x00000012f058723c */ /* 0x060ff00000081050 */
[C---:B----4-:R-:W-:Y:S08]  /*81060*/  HMMA.1688.F32.TF32 R84, R240.reuse, R14, R76 ;  /* 0x0000000ef054723c */ /* 0x050ff0000008104c */
[C---:B------:R-:W-:Y:S08]  /*81070*/  HMMA.1688.F32.TF32 R80, R240.reuse, R10, R248 ;  /* 0x0000000af050723c */ /* 0x040ff000000810f8 */
[----:B------:R-:W-:Y:S01]  /*81080*/  HMMA.1688.F32.TF32 R76, R240, R6, R244 ;  /* 0x00000006f04c723c */ /* 0x000fe200000810f4 */
[----:B------:R-:W-:Y:S04]  /*81090*/  LDS R240, [R161+0x24180] ;  /* 0x02418000a1f07984 */ /* 0x000fe80000000800 */
[----:B------:R-:W-:Y:S04]  /*810a0*/  LDS R242, [R161+0x26180] ;  /* 0x02618000a1f27984 */ /* 0x000fe80000000800 */
[----:B------:R-:W-:Y:S04]  /*810b0*/  LDS R241, [R189+0x24180] ;  /* 0x02418000bdf17984 */ /* 0x000fe80000000800 */
[----:B------:R-:W2:Y:S04]  /*810c0*/  LDS R243, [R189+0x26180] ;  /* 0x02618000bdf37984 */ /* 0x000ea80000000800 */
[----:B------:R-:W-:Y:S01]  /*810d0*/  STL.64 [R1+0x1530], R88 ;  /* 0x0015305801007387 */ /* 0x000fe20000100a00 */
[----:B------:R-:W-:Y:S02]  /*810e0*/  STL.64 [R1+0x1538], R90 ;  /* 0x0015385a01007387 */ /* 0x000fe40000100a00 */
[----:B------:R-:W-:Y:S02]  /*810f0*/  STL.64 [R1+0x1520], R84 ;  /* 0x0015205401007387 */ /* 0x000fe40000100a00 */
[----:B------:R-:W-:Y:S01]  /*81100*/  STL.64 [R1+0x1528], R86 ;  /* 0x0015285601007387 */ /* 0x000fe20000100a00 */
[----:B------:R-:W3:Y:S01]  /*81110*/  LDL.LU R244, [R1+0x860] ;  /* 0x0008600001f47983 */ /* 0x000ee20000300800 */
[----:B------:R4:W-:Y:S02]  /*81120*/  STL.64 [R1+0x1510], R80 ;  /* 0x0015105001007387 */ /* 0x0009e40000100a00 */
[----:B------:R5:W-:Y:S02]  /*81130*/  STL.64 [R1+0x1518], R82 ;  /* 0x0015185201007387 */ /* 0x000be40000100a00 */
[----:B------:R1:W-:Y:S01]  /*81140*/  STL.64 [R1+0x1190], R76 ;  /* 0x0011904c01007387 */ /* 0x0003e20000100a00 */
[----:B------:R1:W-:Y:S01]  /*81150*/  STL.64 [R1+0x1198], R78 ;  /* 0x0011984e01007387 */ /* 0x0003e20000100a00 */
[----:B------:R-:W3:Y:S02]  /*81160*/  LDL.LU R245, [R1+0x864] ;  /* 0x0008640001f57983 */ /* 0x000ee40000300800 */
[----:B------:R-:W3:Y:S02]  /*81170*/  LDL.LU R246, [R1+0x868] ;  /* 0x0008680001f67983 */ /* 0x000ee40000300800 */
[----:B------:R-:W3:Y:S01]  /*81180*/  LDL.LU R247, [R1+0x86c] ;  /* 0x00086c0001f77983 */ /* 0x000ee20000300800 */
[----:B------:R-:W2:Y:S01]  /*81190*/  LDL.LU R248, [R1+0x870] ;  /* 0x0008700001f87983 */ /* 0x000ea20000300800 */
[----:B------:R-:W2:Y:S02]  /*811a0*/  LDL.LU R249, [R1+0x874] ;  /* 0x0008740001f97983 */ /* 0x000ea40000300800 */
[----:B------:R-:W2:Y:S02]  /*811b0*/  LDL.LU R250, [R1+0x878] ;  /* 0x0008780001fa7983 */ /* 0x000ea40000300800 */
[----:B------:R-:W2:Y:S01]  /*811c0*/  LDL.LU R251, [R1+0x87c] ;  /* 0x00087c0001fb7983 */ /* 0x000ea20000300800 */
[----:B----4-:R-:W4:Y:S01]  /*811d0*/  LDL.LU R80, [R1+0x890] ;  /* 0x0008900001507983 */ /* 0x010f220000300800 */
[----:B------:R-:W4:Y:S02]  /*811e0*/  LDL.LU R81, [R1+0x894] ;  /* 0x0008940001517983 */ /* 0x000f240000300800 */
[----:B-----5:R-:W4:Y:S02]  /*811f0*/  LDL.LU R82, [R1+0x898] ;  /* 0x0008980001527983 */ /* 0x020f240000300800 */
[----:B------:R-:W4:Y:S01]  /*81200*/  LDL.LU R83, [R1+0x89c] ;  /* 0x00089c0001537983 */ /* 0x000f220000300800 */
        /* <DEDUP_REMOVED lines=92> */
[----:B-1----:R-:W5:Y:S01]  /*817d0*/  LDL.LU R76, [R1+0x880] ;  /* 0x00088000014c7983 */ /* 0x002f620000300800 */
[----:B------:R-:W5:Y:S02]  /*817e0*/  LDL.LU R77, [R1+0x884] ;  /* 0x00088400014d7983 */ /* 0x000f640000300800 */
[----:B------:R-:W5:Y:S02]  /*817f0*/  LDL.LU R78, [R1+0x888] ;  /* 0x00088800014e7983 */ /* 0x000f640000300800 */
[----:B------:R-:W5:Y:S01]  /*81800*/  LDL.LU R79, [R1+0x88c] ;  /* 0x00088c00014f7983 */ /* 0x000f620000300800 */
[C---:B--2---:R-:W-:Y:S08]  /*81810*/  HMMA.1688.F32.TF32 R128, R236.reuse, R30, R128 ;  /* 0x0000001eec80723c */ /* 0x044ff00000081080 */
[C---:B---3--:R-:W-:Y:S08]  /*81820*/  HMMA.1688.F32.TF32 R132, R236.reuse, R34, R132 ;  /* 0x00000022ec84723c */ /* 0x048ff00000081084 */
[C---:B------:R-:W-:Y:S08]  /*81830*/  HMMA.1688.F32.TF32 R136, R236.reuse, R38, R136 ;  /* 0x00000026ec88723c */ /* 0x040ff00000081088 */
[C---:B----4-:R-:W-:Y:S08]  /*81840*/  HMMA.1688.F32.TF32 R144, R236.reuse, R46, R144 ;  /* 0x0000002eec90723c */ /* 0x050ff00000081090 */
[C---:B-----5:R-:W-:Y:S08]  /*81850*/  HMMA.1688.F32.TF32 R148, R236.reuse, R50, R148 ;  /* 0x00000032ec94723c */ /* 0x060ff00000081094 */
[C---:B------:R-:W-:Y:S08]  /*81860*/  HMMA.1688.F32.TF32 R152, R236.reuse, R54, R152 ;  /* 0x00000036ec98723c */ /* 0x040ff00000081098 */
[C---:B------:R-:W-:Y:S08]  /*81870*/  HMMA.1688.F32.TF32 R164, R236.reuse, R62, R164 ;  /* 0x0000003eeca4723c */ /* 0x040ff000000810a4 */
[C---:B------:R-:W-:Y:S08]  /*81880*/  HMMA.1688.F32.TF32 R168, R236.reuse, R66, R168 ;  /* 0x00000042eca8723c */ /* 0x040ff000000810a8 */
[C---:B------:R-:W-:Y:S08]  /*81890*/  HMMA.1688.F32.TF32 R156, R236.reuse, R58, R156 ;  /* 0x0000003aec9c723c */ /* 0x040ff0000008109c */
[C---:B------:R-:W-:Y:S08]  /*818a0*/  HMMA.1688.F32.TF32 R140, R236.reuse, R42, R140 ;  /* 0x0000002aec8c723c */ /* 0x040ff0000008108c */
[----:B------:R-:W-:Y:S01]  /*818b0*/  HMMA.1688.F32.TF32 R124, R236, R26, R124 ;  /* 0x0000001aec7c723c */ /* 0x000fe2000008107c */
[----:B------:R-:W-:Y:S01]  /*818c0*/  STL.64 [R1+0x1180], R168 ;  /* 0x001180a801007387 */ /* 0x000fe20000100a00 */
[----:B------:R1:W-:Y:S03]  /*818d0*/  STL.64 [R1+0x1188], R170 ;  /* 0x001188aa01007387 */ /* 0x0003e60000100a00 */
[----:B-1----:R-:W2:Y:S01]  /*818e0*/  LDL.LU.64 R170, [R1+0x3d00] ;  /* 0x003d000001aa7983 */ /* 0x002ea20000300a00 */
[----:B------:R-:W2:Y:S02]  /*818f0*/  LDL.LU.64 R168, [R1+0x3cf8] ;  /* 0x003cf80001a87983 */ /* 0x000ea40000300a00 */
[----:B------:R-:W-:Y:S02]  /*81900*/  STL.64 [R1+0x1170], R164 ;  /* 0x001170a401007387 */ /* 0x000fe40000100a00 */
[----:B------:R1:W-:Y:S02]  /*81910*/  STL.64 [R1+0x1178], R166 ;  /* 0x001178a601007387 */ /* 0x0003e40000100a00 */
[----:B-1----:R-:W3:Y:S01]  /*81920*/  LDL.LU.64 R166, [R1+0x3cf0] ;  /* 0x003cf00001a67983 */ /* 0x002ee20000300a00 */
[----:B------:R-:W3:Y:S02]  /*81930*/  LDL.LU.64 R164, [R1+0x3ce8] ;  /* 0x003ce80001a47983 */ /* 0x000ee40000300a00 */
        /* <DEDUP_REMOVED lines=16> */
[----:B------:R-:W-:Y:S01]  /*81a40*/  MOV R9, R126 ;  /* 0x0000007e00097202 */ /* 0x000fe20000000f00 */
[----:B------:R1:W-:Y:S02]  /*81a50*/  STL.64 [R1+0x14e0], R124 ;  /* 0x0014e07c01007387 */ /* 0x0003e40000100a00 */
[----:B------:R-:W-:-:S02]  /*81a60*/  IMAD.MOV.U32 R8, RZ, RZ, R127 ;  /* 0x000000ffff087224 */ /* 0x000fc400078e007f */
[C---:B-1----:R-:W-:Y:S08]  /*81a70*/  HMMA.1688.F32.TF32 R124, R236.reuse, R22, R120 ;  /* 0x00000016ec7c723c */ /* 0x042ff00000081078 */
[C---:B------:R-:W-:Y:S08]  /*81a80*/  HMMA.1688.F32.TF32 R120, R236.reuse, R18, R116 ;  /* 0x00000012ec78723c */ /* 0x040ff00000081074 */
[C---:B------:R-:W-:Y:S08]  /*81a90*/  HMMA.1688.F32.TF32 R116, R236.reuse, R14, R112 ;  /* 0x0000000eec74723c */ /* 0x040ff00000081070 */
[C---:B------:R-:W-:Y:S08]  /*81aa0*/  HMMA.1688.F32.TF32 R112, R236.reuse, R10, R108 ;  /* 0x0000000aec70723c */ /* 0x040ff0000008106c */
[----:B------:R-:W-:Y:S08]  /*81ab0*/  HMMA.1688.F32.TF32 R108, R236, R6, R104 ;  /* 0x00000006ec6c723c */ /* 0x000ff00000081068 */
[C---:B------:R-:W-:Y:S08]  /*81ac0*/  HMMA.1688.F32.TF32 R104, R232.reuse, R66, R100 ;  /* 0x00000042e868723c */ /* 0x040ff00000081064 */
[C---:B------:R-:W-:Y:S01]  /*81ad0*/  HMMA.1688.F32.TF32 R100, R232.reuse, R62, R228 ;  /* 0x0000003ee864723c */ /* 0x040fe200000810e4 */
        /* <DEDUP_REMOVED lines=16> */
[----:B------:R-:W-:Y:S01]  /*81be0*/  STL.64 [R1+0x10e0], R100 ;  /* 0x0010e06401007387 */ /* 0x000fe20000100a00 */
[----:B------:R5:W-:Y:S01]  /*81bf0*/  STL.64 [R1+0x10e8], R102 ;  /* 0x0010e86601007387 */ /* 0x000be20000100a00 */
        /* <DEDUP_REMOVED lines=23> */
[----:B------:R-:W4:Y:S02]  /*81d70*/  LDL.LU R248, [R1+0x720] ;  /* 0x0007200001f87983 */ /* 0x000f240000300800 */
[----:B------:R5:W-:Y:S01]  /*81d80*/  STL.64 [R1+0x1480], R80 ;  /* 0x0014805001007387 */ /* 0x000be20000100a00 */
[----:B------:R1:W-:Y:S01]  /*81d90*/  STL.64 [R1+0x1488], R82 ;  /* 0x0014885201007387 */ /* 0x0003e20000100a00 */
[----:B------:R1:W-:Y:S02]  /*81da0*/  STL.64 [R1+0x1470], R76 ;  /* 0x0014704c01007387 */ /* 0x0003e40000100a00 */
[----:B------:R1:W-:Y:S02]  /*81db0*/  STL.64 [R1+0x1478], R78 ;  /* 0x0014784e01007387 */ /* 0x0003e40000100a00 */
[----:B------:R-:W4:Y:S01]  /*81dc0*/  LDL.LU R249, [R1+0x724] ;  /* 0x0007240001f97983 */ /* 0x000f220000300800 */
[----:B------:R-:W4:Y:S01]  /*81dd0*/  LDL.LU R250, [R1+0x728] ;  /* 0x0007280001fa7983 */ /* 0x000f220000300800 */
[----:B------:R-:W4:Y:S03]  /*81de0*/  LDL.LU R251, [R1+0x72c] ;  /* 0x00072c0001fb7983 */ /* 0x000f260000300800 */
[----:B-----5:R-:W5:Y:S01]  /*81df0*/  LDL.LU R80, [R1+0x740] ;  /* 0x0007400001507983 */ /* 0x020f620000300800 */
[----:B------:R-:W5:Y:S02]  /*81e00*/  LDL.LU R81, [R1+0x744] ;  /* 0x0007440001517983 */ /* 0x000f640000300800 */
[----:B-1----:R-:W5:Y:S02]  /*81e10*/  LDL.LU R82, [R1+0x748] ;  /* 0x0007480001527983 */ /* 0x002f640000300800 */
        /* <DEDUP_REMOVED lines=77> */
[C---:B--2---:R-:W-:Y:S08]  /*822f0*/  HMMA.1688.F32.TF32 R112, R240.reuse, R58, R112 ;  /* 0x0000003af070723c */ /* 0x044ff00000081070 */
[----:B---3--:R-:W-:Y:S08]  /*82300*/  HMMA.1688.F32.TF32 R120, R240, R66, R120 ;  /* 0x00000042f078723c */ /* 0x008ff00000081078 */
[C---:B------:R-:W-:Y:S08]  /*82310*/  HMMA.1688.F32.TF32 R124, R232.reuse, R6, R124 ;  /* 0x00000006e87c723c */ /* 0x040ff0000008107c */
[C---:B----4-:R-:W-:Y:S08]  /*82320*/  HMMA.1688.F32.TF32 R128, R232.reuse, R10, R128 ;  /* 0x0000000ae880723c */ /* 0x050ff00000081080 */
[C---:B-----5:R-:W-:Y:S08]  /*82330*/  HMMA.1688.F32.TF32 R136, R232.reuse, R18, R136 ;  /* 0x00000012e888723c */ /* 0x060ff00000081088 */
[C---:B------:R-:W-:Y:S08]  /*82340*/  HMMA.1688.F32.TF32 R140, R232.reuse, R22, R140 ;  /* 0x00000016e88c723c */ /* 0x040ff0000008108c */
[----:B------:R-:W-:Y:S08]  /*82350*/  HMMA.1688.F32.TF32 R132, R232, R14, R132 ;  /* 0x0000000ee884723c */ /* 0x000ff00000081084 */
[C---:B------:R-:W-:Y:S08]  /*82360*/  HMMA.1688.F32.TF32 R116, R240.reuse, R62, R116 ;  /* 0x0000003ef074723c */ /* 0x040ff00000081074 */
        /* <DEDUP_REMOVED lines=21> */
[----:B------:R2:W-:Y:S01]  /*824c0*/  STL.64 [R1+0x1048], R114 ;  /* 0x0010487201007387 */ /* 0x0005e20000100a00 */
[----:B------:R-:W-:Y:S01]  /*824d0*/  STL.64 [R1+0x1030], R108 ;  /* 0x0010306c01007387 */ /* 0x000fe20000100a00 */
[----:B------:R3:W-:Y:S01]  /*824e0*/  STL.64 [R1+0x1038], R110 ;  /* 0x0010386e01007387 */ /* 0x0007e20000100a00 */
[C---:B--2---:R-:W-:Y:S08]  /*824f0*/  HMMA.1688.F32.TF32 R112, R240.reuse, R50, R104 ;  /* 0x00000032f070723c */ /* 0x044ff00000081068 */
[C---:B---3--:R-:W-:Y:S08]  /*82500*/  HMMA.1688.F32.TF32 R108, R240.reuse, R46, R100 ;  /* 0x0000002ef06c723c */ /* 0x048ff00000081064 */
[C---:B------:R-:W-:Y:S08]  /*82510*/  HMMA.1688.F32.TF32 R104, R240.reuse, R42, R228 ;  /* 0x0000002af068723c */ /* 0x040ff000000810e4 */
[C---:B------:R-:W-:Y:S01]  /*82520*/  HMMA.1688.F32.TF32 R100, R240.reuse, R38, R224 ;  /* 0x00000026f064723c */ /* 0x040fe200000810e0 */
[----:B------:R-:W-:Y:S01]  /*82530*/  STL.64 [R1+0x1020], R112 ;  /* 0x0010207001007387 */ /* 0x000fe20000100a00 */
[----:B------:R-:W-:Y:S05]  /*82540*/  STL.64 [R1+0x1028], R114 ;  /* 0x0010287201007387 */ /* 0x000fea0000100a00 */
[----:B------:R-:W-:Y:S02]  /*82550*/  STL.64 [R1+0x1010], R108 ;  /* 0x0010106c01007387 */ /* 0x000fe40000100a00 */
[----:B------:R-:W-:Y:S06]  /*82560*/  STL.64 [R1+0x1018], R110 ;  /* 0x0010186e01007387 */ /* 0x000fec0000100a00 */
[----:B------:R-:W-:Y:S01]  /*82570*/  STL.64 [R1+0x1000], R104 ;  /* 0x0010006801007387 */ /* 0x000fe20000100a00 */
[----:B------:R-:W-:Y:S07]  /*82580*/  STL.64 [R1+0x1008], R106 ;  /* 0x0010086a01007387 */ /* 0x000fee0000100a00 */
[----:B------:R-:W-:Y:S02]  /*82590*/  STL.64 [R1+0xff0], R100 ;  /* 0x000ff06401007387 */ /* 0x000fe40000100a00 */
[----:B------:R-:W-:Y:S01]  /*825a0*/  STL.64 [R1+0xff8], R102 ;  /* 0x000ff86601007387 */ /* 0x000fe20000100a00 */
[----:B------:R-:W-:Y:S01]  /*825b0*/  STL.64 [R1+0x1420], R96 ;  /* 0x0014206001007387 */ /* 0x000fe20000100a00 */
[----:B------:R2:W-:Y:S02]  /*825c0*/  STL.64 [R1+0x1428], R98 ;  /* 0x0014286201007387 */ /* 0x0005e40000100a00 */
[C---:B--2---:R-:W-:Y:S08]  /*825d0*/  HMMA.1688.F32.TF32 R96, R240.reuse, R30, R92 ;  /* 0x0000001ef060723c */ /* 0x044ff0000008105c */
        /* <DEDUP_REMOVED lines=10> */
[----:B------:R-:W-:Y:S02]  /*82680*/  STL.64 [R1+0x13f8], R90 ;  /* 0x0013f85a01007387 */ /* 0x000fe40000100a00 */
[----:B------:R-:W-:Y:S02]  /*82690*/  STL.64 [R1+0x13e0], R84 ;  /* 0x0013e05401007387 */ /* 0x000fe40000100a00 */
[----:B------:R-:W-:Y:S03]  /*826a0*/  STL.64 [R1+0x13e8], R86 ;  /* 0x0013e85601007387 */ /* 0x000fe60000100a00 */
[----:B------:R-:W-:Y:S01]  /*826b0*/  STL.64 [R1+0x13d0], R80 ;  /* 0x0013d05001007387 */ /* 0x000fe20000100a00 */
[----:B------:R2:W-:Y:S02]  /*826c0*/  STL.64 [R1+0x13d8], R82 ;  /* 0x0013d85201007387 */ /* 0x0005e40000100a00 */
[----:B--2---:R-:W-:Y:S05]  /*826d0*/  HMMA.1688.F32.TF32 R80, R240, R6, R244 ;  /* 0x00000006f050723c */ /* 0x004fea00000810f4 */
[----:B------:R2:W-:Y:S01]  /*826e0*/  STL.64 [R1+0x13c0], R76 ;  /* 0x0013c04c01007387 */ /* 0x0005e20000100a00 */
[----:B------:R-:W-:Y:S01]  /*826f0*/  IMAD.MOV.U32 R25, RZ, RZ, R78 ;  /* 0x000000ffff197224 */ /* 0x000fe200078e004e */
[----:B------:R-:W-:-:S02]  /*82700*/  MOV R24, R79 ;  /* 0x0000004f00187202 */ /* 0x000fc40000000f00 */
[----:B------:R-:W-:Y:S04]  /*82710*/  LDS R240, [R161+0x24300] ;  /* 0x02430000a1f07984 */ /* 0x000fe80000000800 */
[----:B------:R-:W-:Y:S04]  /*82720*/  LDS R242, [R161+0x26300] ;  /* 0x02630000a1f27984 */ /* 0x000fe80000000800 */
[----:B------:R-:W-:Y:S04]  /*82730*/  LDS R241, [R189+0x24300] ;  /* 0x02430000bdf17984 */ /* 0x000fe80000000800 */
[----:B------:R-:W3:Y:S04]  /*82740*/  LDS R243, [R189+0x26300] ;  /* 0x02630000bdf37984 */ /* 0x000ee80000000800 */
[----:B--2---:R-:W2:Y:S04]  /*82750*/  LDL.LU R76, [R1+0x90] ;  /* 0x00009000014c7983 */ /* 0x004ea80000300800 */
[----:B------:R4:W-:Y:S01]  /*82760*/  STL.64 [R1+0xfe0], R80 ;  /* 0x000fe05001007387 */ /* 0x0009e20000100a00 */
[----:B------:R5:W-:Y:S02]  /*82770*/  STL.64 [R1+0xfe8], R82 ;  /* 0x000fe85201007387 */ /* 0x000be40000100a00 */
[----:B------:R-:W2:Y:S02]  /*82780*/  LDL.LU R77, [R1+0x94] ;  /* 0x00009400014d7983 */ /* 0x000ea40000300800 */
[----:B------:R-:W2:Y:S01]  /*82790*/  LDL.LU R78, [R1+0x98] ;  /* 0x00009800014e7983 */ /* 0x000ea20000300800 */
[----:B------:R-:W2:Y:S04]  /*827a0*/  LDL.LU R79, [R1+0x9c] ;  /* 0x00009c00014f7983 */ /* 0x000ea80000300800 */
        /* <DEDUP_REMOVED lines=16> */
[----:B------:R-:W1:Y:S01]  /*828b0*/  LDL.LU R100, [R1+0x110] ;  /* 0x0001100001647983 */ /* 0x000e620000300800 */
[----:B------:R-:W1:Y:S02]  /*828c0*/  LDL.LU R101, [R1+0x114] ;  /* 0x0001140001657983 */ /* 0x000e640000300800 */
[----:B------:R-:W1:Y:S02]  /*828d0*/  LDL.LU R102, [R1+0x118] ;  /* 0x0001180001667983 */ /* 0x000e640000300800 */
[----:B------:R-:W1:Y:S01]  /*828e0*/  LDL.LU R103, [R1+0x11c] ;  /* 0x00011c0001677983 */ /* 0x000e620000300800 */
        /* <DEDUP_REMOVED lines=76> */
[C---:B--2---:R-:W-:Y:S08]  /*82db0*/  HMMA.1688.F32.TF32 R244, R236.reuse, R62, R244 ;  /* 0x0000003eecf4723c */ /* 0x044ff000000810f4 */
[C---:B---3--:R-:W-:Y:S11]  /*82dc0*/  HMMA.1688.F32.TF32 R248, R236.reuse, R66, R248 ;  /* 0x00000042ecf8723c */ /* 0x048ff600000810f8 */
[----:B------:R-:W-:Y:S11]  /*82dd0*/  @!UPT UIADD3 URZ, URZ, URZ, URZ ;  /* 0x0000003f3f3ff290 */ /* 0x000ff6000fffe03f */
[----:B------:R-:W-:Y:S01]  /*82de0*/  @!UPT UIADD3 URZ, URZ, URZ, URZ ;  /* 0x0000003f3f3ff290 */ /* 0x000fe2000fffe03f */
[----:B------:R-:W-:Y:S01]  /*82df0*/  STL.64 [R1+0xfd0], R248 ;  /* 0x000fd0f801007387 */ /* 0x000fe20000100a00 */
[----:B------:R2:W-:Y:S03]  /*82e00*/  STL.64 [R1+0xfd8], R250 ;  /* 0x000fd8fa01007387 */ /* 0x0005e60000100a00 */
[----:B--2---:R-:W2:Y:S01]  /*82e10*/  LDL.LU.64 R250, [R1+0x3ce0] ;  /* 0x003ce00001fa7983 */ /* 0x004ea20000300a00 */
[----:B------:R-:W3:Y:S02]  /*82e20*/  LDL.LU.64 R248, [R1+0x3cd8] ;  /* 0x003cd80001f87983 */ /* 0x000ee40000300a00 */
[----:B------:R-:W-:Y:S02]  /*82e30*/  STL.64 [R1+0xfc0], R244 ;  /* 0x000fc0f401007387 */ /* 0x000fe40000100a00 */
[----:B------:R1:W-:Y:S02]  /*82e40*/  STL.64 [R1+0xfc8], R246 ;  /* 0x000fc8f601007387 */ /* 0x0003e40000100a00 */
[----:B-1----:R-:W2:Y:S01]  /*82e50*/  LDL.LU.64 R246, [R1+0x3cd0] ;  /* 0x003cd00001f67983 */ /* 0x002ea20000300a00 */
[----:B------:R-:W2:Y:S01]  /*82e60*/  LDL.LU.64 R244, [R1+0x3cc8] ;  /* 0x003cc80001f47983 */ /* 0x000ea20000300a00 */
[C---:B----4-:R-:W-:Y:S08]  /*82e70*/  HMMA.1688.F32.TF32 R156, R236.reuse, R58, R156 ;  /* 0x0000003aec9c723c */ /* 0x050ff0000008109c */
        /* <DEDUP_REMOVED lines=16> */
[C---:B-----5:R-:W-:Y:S08]  /*82f80*/  HMMA.1688.F32.TF32 R88, R232.reuse, R46, R88 ;  /* 0x0000002ee858723c */ /* 0x060ff00000081058 */
[C---:B------:R-:W-:Y:S08]  /*82f90*/  HMMA.1688.F32.TF32 R84, R232.reuse, R42, R84 ;  /* 0x0000002ae854723c */ /* 0x040ff00000081054 */
[C---:B------:R-:W-:Y:S08]  /*82fa0*/  HMMA.1688.F32.TF32 R80, R232.reuse, R38, R80 ;  /* 0x00000026e850723c */ /* 0x040ff00000081050 */
[----:B------:R-:W-:Y:S01]  /*82fb0*/  HMMA.1688.F32.TF32 R76, R232, R34, R76 ;  /* 0x00000022e84c723c */ /* 0x000fe2000008104c */
        /* <DEDUP_REMOVED lines=28> */
[----:B------:R1:W-:Y:S02]  /*83180*/  STL.64 [R1+0xf58], R106 ;  /* 0x000f586a01007387 */ /* 0x0003e40000100a00 */
[----:B------:R-:W-:-:S02]  /*83190*/  IMAD.MOV.U32 R21, RZ, RZ, R100 ;  /* 0x000000ffff157224 */ /* 0x000fc400078e0064 */
[----:B------:R-:W-:Y:S01]  /*831a0*/  IMAD.MOV.U32 R20, RZ, RZ, R101 ;  /* 0x000000ffff147224 */ /* 0x000fe200078e0065 */
[----:B------:R-:W-:Y:S01]  /*831b0*/  MOV R13, R102 ;  /* 0x00000066000d7202 */ /* 0x000fe20000000f00 */
[----:B------:R-:W-:Y:S01]  /*831c0*/  IMAD.MOV.U32 R12, RZ, RZ, R103 ;  /* 0x000000ffff0c7224 */ /* 0x000fe200078e0067 */
[----:B------:R-:W-:Y:S01]  /*831d0*/  LDS R238, [R161+0x26400] ;  /* 0x02640000a1ee7984 */ /* 0x000fe20000000800 */
[C---:B------:R-:W-:Y:S08]  /*831e0*/  HMMA.1688.F32.TF32 R100, R232.reuse, R58, R224 ;  /* 0x0000003ae864723c */ /* 0x040ff000000810e0 */
[----:B-1----:R-:W-:Y:S01]  /*831f0*/  HMMA.1688.F32.TF32 R104, R232, R62, R228 ;  /* 0x0000003ee868723c */ /* 0x002fe200000810e4 */
[----:B------:R-:W-:Y:S04]  /*83200*/  LDS R237, [R189+0x24400] ;  /* 0x02440000bded7984 */ /* 0x000fe80000000800 */
[----:B------:R-:W-:Y:S11]  /*83210*/  LDS R239, [R189+0x26400] ;  /* 0x02640000bdef7984 */ /* 0x000ff60000000800 */
[----:B------:R-:W-:Y:S07]  /*83220*/  @!UPT UIADD3 URZ, URZ, URZ, URZ ;  /* 0x0000003f3f3ff290 */ /* 0x000fee000fffe03f */
[----:B------:R-:W-:Y:S01]  /*83230*/  STL.64 [R1+0xf30], R104 ;  /* 0x000f306801007387 */ /* 0x000fe20000100a00 */
[----:B------:R-:W-:Y:S02]  /*83240*/  STL.64 [R1+0xf38], R106 ;  /* 0x000f386a01007387 */ /* 0x000fe40000100a00 */
[----:B------:R-:W-:Y:S02]  /*83250*/  STL.64 [R1+0xf20], R100 ;  /* 0x000f206401007387 */ /* 0x000fe40000100a00 */
[----:B------:R-:W-:Y:S01]  /*83260*/  STL.64 [R1+0xf28], R102 ;  /* 0x000f286601007387 */ /* 0x000fe20000100a00 */
[----:B------:R-:W-:Y:S01]  /*83270*/  STL.64 [R1+0xe0], R96 ;  /* 0x0000e06001007387 */ /* 0x000fe20000100a00 */
[----:B------:R-:W-:Y:S02]  /*83280*/  STL.64 [R1+0xe8], R98 ;  /* 0x0000e86201007387 */ /* 0x000fe40000100a00 */
[----:B------:R1:W-:Y:S02]  /*83290*/  STL.64 [R1+0xd0], R92 ;  /* 0x0000d05c01007387 */ /* 0x0003e40000100a00 */
[----:B------:R4:W-:Y:S01]  /*832a0*/  STL.64 [R1+0xd8], R94 ;  /* 0x0000d85e01007387 */ /* 0x0009e20000100a00 */
[----:B------:R5:W-:Y:S01]  /*832b0*/  STL.64 [R1+0xc0], R88 ;  /* 0x0000c05801007387 */ /* 0x000be20000100a00 */
[----:B------:R4:W-:Y:S02]  /*832c0*/  STL.64 [R1+0xc8], R90 ;  /* 0x0000c85a01007387 */ /* 0x0009e40000100a00 */
[----:B------:R-:W-:Y:S02]  /*832d0*/  STL.64 [R1+0xb0], R84 ;  /* 0x0000b05401007387 */ /* 0x000fe40000100a00 */
[----:B------:R-:W-:Y:S01]  /*832e0*/  STL.64 [R1+0xb8], R86 ;  /* 0x0000b85601007387 */ /* 0x000fe20000100a00 */
[----:B-1----:R-:W2:Y:S01]  /*832f0*/  LDL.LU R92, [R1+0x1c0] ;  /* 0x0001c000015c7983 */ /* 0x002ea20000300800 */
[----:B------:R-:W-:Y:S02]  /*83300*/  STL.64 [R1+0xa0], R80 ;  /* 0x0000a05001007387 */ /* 0x000fe40000100a00 */
[----:B------:R-:W-:Y:S02]  /*83310*/  STL.64 [R1+0xa8], R82 ;  /* 0x0000a85201007387 */ /* 0x000fe40000100a00 */
[----:B------:R3:W-:Y:S01]  /*83320*/  STL.64 [R1+0x1340], R76 ;  /* 0x0013404c01007387 */ /* 0x0007e20000100a00 */
[----:B------:R2:W-:Y:S01]  /*83330*/  STL.64 [R1+0x1348], R78 ;  /* 0x0013484e01007387 */ /* 0x0005e20000100a00 */
[----:B------:R-:W2:Y:S02]  /*83340*/  LDL.LU R93, [R1+0x1c4] ;  /* 0x0001c400015d7983 */ /* 0x000ea40000300800 */
[----:B----4-:R-:W4:Y:S02]  /*83350*/  LDL.LU R94, [R1+0x1c8] ;  /* 0x0001c800015e7983 */ /* 0x010f240000300800 */
[----:B------:R-:W4:Y:S01]  /*83360*/  LDL.LU R95, [R1+0x1cc] ;  /* 0x0001cc00015f7983 */ /* 0x000f220000300800 */
[----:B------:R-:W4:Y:S01]  /*83370*/  LDL.LU R96, [R1+0x1d0] ;  /* 0x0001d00001607983 */ /* 0x000f220000300800 */
[----:B------:R-:W4:Y:S02]  /*83380*/  LDL.LU R97, [R1+0x1d4] ;  /* 0x0001d40001617983 */ /* 0x000f240000300800 */
[----:B------:R-:W4:Y:S02]  /*83390*/  LDL.LU R98, [R1+0x1d8] ;  /* 0x0001d80001627983 */ /* 0x000f240000300800 */
[----:B------:R-:W4:Y:S01]  /*833a0*/  LDL.LU R99, [R1+0x1dc] ;  /* 0x0001dc0001637983 */ /* 0x000f220000300800 */
[----:B------:R-:W4:Y:S01]  /*833b0*/  LDL.LU R100, [R1] ;  /* 0x0000000001647983 */ /* 0x000f220000300800 */
        /* <DEDUP_REMOVED lines=43> */
[----:B-----5:R-:W5:Y:S01]  /*83670*/  LDL.LU R88, [R1+0x1b0] ;  /* 0x0001b00001587983 */ /* 0x020f620000300800 */
[----:B------:R-:W5:Y:S02]  /*83680*/  LDL.LU R89, [R1+0x1b4] ;  /* 0x0001b40001597983 */ /* 0x000f640000300800 */
[----:B------:R-:W5:Y:S02]  /*83690*/  LDL.LU R90, [R1+0x1b8] ;  /* 0x0001b800015a7983 */ /* 0x000f640000300800 */
[----:B------:R-:W5:Y:S01]  /*836a0*/  LDL.LU R91, [R1+0x1bc] ;  /* 0x0001bc00015b7983 */ /* 0x000f620000300800 */
[----:B---3--:R-:W-:Y:S01]  /*836b0*/  MOV R76, R248 ;  /* 0x000000f8004c7202 */ /* 0x008fe20000000f00 */
[----:B------:R-:W-:-:S02]  /*836c0*/  IMAD.MOV.U32 R77, RZ, RZ, R249 ;  /* 0x000000ffff4d7224 */ /* 0x000fc400078e00f9 */
[----:B--2---:R-:W-:Y:S01]  /*836d0*/  IMAD.MOV.U32 R78, RZ, RZ, R250 ;  /* 0x000000ffff4e7224 */ /* 0x004fe200078e00fa */
[----:B------:R-:W-:Y:S01]  /*836e0*/  MOV R79, R251 ;  /* 0x000000fb004f7202 */ /* 0x000fe20000000f00 */
[----:B------:R-:W-:Y:S01]  /*836f0*/  IMAD.MOV.U32 R80, RZ, RZ, R244 ;  /* 0x000000ffff507224 */ /* 0x000fe200078e00f4 */
[----:B------:R-:W-:Y:S01]  /*83700*/  MOV R81, R245 ;  /* 0x000000f500517202 */ /* 0x000fe20000000f00 */
[----:B------:R-:W2:Y:S01]  /*83710*/  LDL.LU R244, [R1+0x3cc4] ;  /* 0x003cc40001f47983 */ /* 0x000ea20000300800 */
[----:B------:R-:W2:Y:S02]  /*83720*/  LDL.LU R245, [R1+0x3cc0] ;  /* 0x003cc00001f57983 */ /* 0x000ea40000300800 */
[----:B------:R-:W-:Y:S02]  /*83730*/  IMAD.MOV.U32 R82, RZ, RZ, R246 ;  /* 0x000000ffff527224 */ /* 0x000fe400078e00f6 */
[----:B------:R-:W-:Y:S01]  /*83740*/  IMAD.MOV.U32 R83, RZ, RZ, R247 ;  /* 0x000000ffff537224 */ /* 0x000fe200078e00f7 */
[----:B------:R-:W2:Y:S01]  /*83750*/  LDL.LU R246, [R1+0x3cbc] ;  /* 0x003cbc0001f67983 */ /* 0x000ea20000300800 */
        /* <DEDUP_REMOVED lines=8> */
[----:B------:R-:W2:Y:S01]  /*837e0*/  LDL.LU R251, [R1+0x3ca8] ;  /* 0x003ca80001fb7983 */ /* 0x000ea20000300800 */
[----:B------:R-:W-:Y:S08]  /*837f0*/  HMMA.1688.F32.TF32 R76, R240, R22, R76 ;  /* 0x00000016f04c723c */ /* 0x000ff0000008104c */
[C---:B----4-:R-:W-:Y:S08]  /*83800*/  HMMA.1688.F32.TF32 R136, R232.reuse, R30, R132 ;  /* 0x0000001ee888723c */ /* 0x050ff00000081084 */
        /* <DEDUP_REMOVED lines=32> */
[C---:B----4-:R-:W-:Y:S08]  /*83a10*/  HMMA.1688.F32.TF32 R104, R240.reuse, R54, R228 ;  /* 0x00000036f068723c */ /* 0x050ff000000810e4 */
[C---:B--2---:R-:W-:Y:S08]  /*83a20*/  HMMA.1688.F32.TF32 R100, R240.reuse, R58, R248 ;  /* 0x0000003af064723c */ /* 0x044ff000000810f8 */
[C---:B-----5:R-:W-:Y:S08]  /*83a30*/  HMMA.1688.F32.TF32 R248, R240.reuse, R38, R88 ;  /* 0x00000026f0f8723c */ /* 0x060ff00000081058 */
[C---:B------:R-:W-:Y:S07]  /*83a40*/  HMMA.1688.F32.TF32 R88, R240.reuse, R34, R244 ;  /* 0x00000022f058723c */ /* 0x040fee00000810f4 */
[----:B------:R-:W-:Y:S01]  /*83a50*/  STL.64 [R1+0x40], R100 ;  /* 0x0000406401007387 */ /* 0x000fe20000100a00 */
[----:B------:R2:W-:Y:S02]  /*83a60*/  STL.64 [R1+0x48], R102 ;  /* 0x0000486601007387 */ /* 0x0005e40000100a00 */
[C---:B--2---:R-:W-:Y:S01]  /*83a70*/  HMMA.1688.F32.TF32 R100, R240.reuse, R50, R224 ;  /* 0x00000032f064723c */ /* 0x044fe200000810e0 */
[----:B------:R-:W-:Y:S01]  /*83a80*/  STL.64 [R1+0x30], R104 ;  /* 0x0000306801007387 */ /* 0x000fe20000100a00 */
[----:B------:R-:W-:Y:S11]  /*83a90*/  STL.64 [R1+0x38], R106 ;  /* 0x0000386a01007387 */ /* 0x000ff60000100a00 */
[----:B------:R-:W-:Y:S10]  /*83aa0*/  @!UPT UIADD3 URZ, URZ, URZ, URZ ;  /* 0x0000003f3f3ff290 */ /* 0x000ff4000fffe03f */
[----:B------:R-:W-:Y:S01]  /*83ab0*/  STL.64 [R1+0x20], R100 ;  /* 0x0000206401007387 */ /* 0x000fe20000100a00 */
[----:B------:R-:W-:Y:S02]  /*83ac0*/  STL.64 [R1+0x28], R102 ;  /* 0x0000286601007387 */ /* 0x000fe40000100a00 */
[----:B------:R-:W-:Y:S02]  /*83ad0*/  STL.64 [R1+0x10], R96 ;  /* 0x0000106001007387 */ /* 0x000fe40000100a00 */
[----:B------:R-:W-:Y:S01]  /*83ae0*/  STL.64 [R1+0x18], R98 ;  /* 0x0000186201007387 */ /* 0x000fe20000100a00 */
[----:B------:R-:W-:Y:S01]  /*83af0*/  STL [R1+0x3abc], R248 ;  /* 0x003abcf801007387 */ /* 0x000fe20000100800 */
[----:B------:R-:W-:Y:S02]  /*83b00*/  STL.64 [R1], R92 ;  /* 0x0000005c01007387 */ /* 0x000fe40000100a00 */
[----:B------:R-:W-:Y:S02]  /*83b10*/  STL.64 [R1+0x8], R94 ;  /* 0x0000085e01007387 */ /* 0x000fe40000100a00 */
[----:B------:R-:W-:Y:S01]  /*83b20*/  STL [R1+0x3ab8], R249 ;  /* 0x003ab8f901007387 */ /* 0x000fe20000100800 */
[----:B------:R-:W-:Y:S01]  /*83b30*/  STL [R1+0x3ab4], R250 ;  /* 0x003ab4fa01007387 */ /* 0x000fe20000100800 */
[----:B------:R-:W-:Y:S02]  /*83b40*/  STL [R1+0x3ab0], R251 ;  /* 0x003ab0fb01007387 */ /* 0x000fe40000100800 */
[----:B------:R-:W-:Y:S02]  /*83b50*/  STL.64 [R1+0x12f0], R88 ;  /* 0x0012f05801007387 */ /* 0x000fe40000100a00 */
[----:B------:R3:W-:Y:S02]  /*83b60*/  STL.64 [R1+0x12f8], R90 ;  /* 0x0012f85a01007387 */ /* 0x0007e40000100a00 */
[C---:B---3--:R-:W-:Y:S08]  /*83b70*/  HMMA.1688.F32.TF32 R88, R240.reuse, R30, R84 ;  /* 0x0000001ef058723c */ /* 0x048ff00000081054 */
[C---:B------:R-:W-:Y:S11]  /*83b80*/  HMMA.1688.F32.TF32 R84, R240.reuse, R26, R80 ;  /* 0x0000001af054723c */ /* 0x040ff60000081050 */
[----:B------:R-:W-:Y:S04]  /*83b90*/  @!UPT UIADD3 URZ, URZ, URZ, URZ ;  /* 0x0000003f3f3ff290 */ /* 0x000fe8000fffe03f */
[----:B------:R-:W-:Y:S01]  /*83ba0*/  STL.64 [R1+0x12e0], R88 ;  /* 0x0012e05801007387 */ /* 0x000fe20000100a00 */
[----:B------:R-:W-:Y:S02]  /*83bb0*/  STL.64 [R1+0x12e8], R90 ;  /* 0x0012e85a01007387 */ /* 0x000fe40000100a00 */
[----:B------:R-:W2:Y:S05]  /*83bc0*/  LDL.LU R80, [R1+0x640] ;  /* 0x0006400001507983 */ /* 0x000eaa0000300800 */
[----:B------:R3:W-:Y:S01]  /*83bd0*/  STL.64 [R1+0x12d0], R84 ;  /* 0x0012d05401007387 */ /* 0x0007e20000100a00 */
[----:B------:R4:W-:Y:S01]  /*83be0*/  STL.64 [R1+0x12d8], R86 ;  /* 0x0012d85601007387 */ /* 0x0009e20000100a00 */
[----:B------:R5:W-:Y:S02]  /*83bf0*/  STL.64 [R1+0x12c0], R76 ;  /* 0x0012c04c01007387 */ /* 0x000be40000100a00 */
[----:B------:R1:W-:Y:S02]  /*83c00*/  STL.64 [R1+0x12c8], R78 ;  /* 0x0012c84e01007387 */ /* 0x0003e40000100a00 */
        /* <DEDUP_REMOVED lines=19> */
[----:B---3--:R-:W3:Y:S02]  /*83d40*/  LDL.LU R84, [R1+0x650] ;  /* 0x0006500001547983 */ /* 0x008ee40000300800 */
[----:B------:R-:W3:Y:S01]  /*83d50*/  LDL.LU R85, [R1+0x654] ;  /* 0x0006540001557983 */ /* 0x000ee20000300800 */
[----:B----4-:R-:W3:Y:S01]  /*83d60*/  LDL.LU R86, [R1+0x658] ;  /* 0x0006580001567983 */ /* 0x010ee20000300800 */
[----:B------:R-:W3:Y:S02]  /*83d70*/  LDL.LU R87, [R1+0x65c] ;  /* 0x00065c0001577983 */ /* 0x000ee40000300800 */
[----:B------:R-:W4:Y:S02]  /*83d80*/  LDL.LU R88, [R1+0x660] ;  /* 0x0006600001587983 */ /* 0x000f240000300800 */
[----:B------:R-:W4:Y:S01]  /*83d90*/  LDL.LU R89, [R1+0x664] ;  /* 0x0006640001597983 */ /* 0x000f220000300800 */
[----:B------:R-:W4:Y:S01]  /*83da0*/  LDL.LU R90, [R1+0x668] ;  /* 0x00066800015a7983 */ /* 0x000f220000300800 */
[----:B------:R-:W4:Y:S02]  /*83db0*/  LDL.LU R91, [R1+0x66c] ;  /* 0x00066c00015b7983 */ /* 0x000f240000300800 */
        /* <DEDUP_REMOVED lines=12> */
[----:B-----5:R-:W5:Y:S02]  /*83e80*/  LDL.LU R76, [R1+0x630] ;  /* 0x00063000014c7983 */ /* 0x020f640000300800 */
[----:B------:R-:W5:Y:S01]  /*83e90*/  LDL.LU R77, [R1+0x634] ;  /* 0x00063400014d7983 */ /* 0x000f620000300800 */
[----:B-1----:R-:W5:Y:S01]  /*83ea0*/  LDL.LU R78, [R1+0x638] ;  /* 0x00063800014e7983 */ /* 0x002f620000300800 */
[----:B------:R-:W5:Y:S01]  /*83eb0*/  LDL.LU R79, [R1+0x63c] ;  /* 0x00063c00014f7983 */ /* 0x000f620000300800 */
[C---:B--2---:R-:W-:Y:S08]  /*83ec0*/  HMMA.1688.F32.TF32 R244, R240.reuse, R18, R108 ;  /* 0x00000012f0f4723c */ /* 0x044ff0000008106c */
[C---:B------:R-:W-:Y:S08]  /*83ed0*/  HMMA.1688.F32.TF32 R104, R240.reuse, R14, R104 ;  /* 0x0000000ef068723c */ /* 0x040ff00000081068 */
[----:B------:R-:W-:Y:S07]  /*83ee0*/  HMMA.1688.F32.TF32 R100, R240, R10, R100 ;  /* 0x0000000af064723c */ /* 0x000fee0000081064 */
[----:B------:R-:W-:Y:S01]  /*83ef0*/  STL [R1+0x3aac], R244 ;  /* 0x003aacf401007387 */ /* 0x000fe20000100800 */
[----:B------:R-:W-:Y:S02]  /*83f00*/  STL [R1+0x3aa8], R245 ;  /* 0x003aa8f501007387 */ /* 0x000fe40000100800 */
[----:B------:R-:W-:Y:S02]  /*83f10*/  STL [R1+0x3aa4], R246 ;  /* 0x003aa4f601007387 */ /* 0x000fe40000100800 */
[----:B------:R-:W-:Y:S03]  /*83f20*/  STL [R1+0x3aa0], R247 ;  /* 0x003aa0f701007387 */ /* 0x000fe60000100800 */
[----:B------:R-:W-:Y:S01]  /*83f30*/  STL.64 [R1+0x12b0], R104 ;  /* 0x0012b06801007387 */ /* 0x000fe20000100a00 */
[----:B------:R-:W-:Y:S08]  /*83f40*/  STL.64 [R1+0x12b8], R106 ;  /* 0x0012b86a01007387 */ /* 0x000ff00000100a00 */
[----:B------:R-:W-:-:S02]  /*83f50*/  IMAD.MOV.U32 R248, RZ, RZ, R102 ;  /* 0x000000fffff87224 */ /* 0x000fc400078e0066 */
[----:B------:R1:W-:Y:S02]  /*83f60*/  STL.64 [R1+0x12a0], R100 ;  /* 0x0012a06401007387 */ /* 0x0003e40000100a00 */
[----:B------:R-:W-:Y:S02]  /*83f70*/  IMAD.MOV.U32 R249, RZ, RZ, R103 ;  /* 0x000000fffff97224 */ /* 0x000fe400078e0067 */
[----:B-1----:R-:W-:Y:S08]  /*83f80*/  HMMA.1688.F32.TF32 R100, R240, R6, R228 ;  /* 0x00000006f064723c */ /* 0x002ff000000810e4 */
[----:B-----5:R-:W-:Y:S01]  /*83f90*/  HMMA.1688.F32.TF32 R76, R232, R42, R76 ;  /* 0x0000002ae84c723c */ /* 0x020fe2000008104c */
[----:B------:R-:W-:Y:S04]  /*83fa0*/  LDS R240, [R161+0x24480] ;  /* 0x02448000a1f07984 */ /* 0x000fe80000000800 */
[----:B------:R-:W-:Y:S04]  /*83fb0*/  LDS R242, [R161+0x26480] ;  /* 0x02648000a1f27984 */ /* 0x000fe80000000800 */
[----:B------:R-:W-:Y:S04]  /*83fc0*/  LDS R241, [R189+0x24480] ;  /* 0x02448000bdf17984 */ /* 0x000fe80000000800 */
[----:B------:R-:W1:Y:S03]  /*83fd0*/  LDS R243, [R189+0x26480] ;  /* 0x02648000bdf37984 */ /* 0x000e660000000800 */
[----:B------:R-:W-:Y:S01]  /*83fe0*/  MOV R250, R100 ;  /* 0x0000006400fa7202 */ /* 0x000fe20000000f00 */
[----:B------:R-:W-:-:S02]  /*83ff0*/  IMAD.MOV.U32 R251, RZ, RZ, R101 ;  /* 0x000000fffffb7224 */ /* 0x000fc400078e0065 */
[----:B------:R-:W-:Y:S01]  /*84000*/  IMAD.MOV.U32 R244, RZ, RZ, R102 ;  /* 0x000000fffff47224 */ /* 0x000fe200078e0066 */
[----:B------:R-:W-:Y:S02]  /*84010*/  MOV R245, R103 ;  /* 0x0000006700f57202 */ /* 0x000fe40000000f00 */
[C---:B---3--:R-:W-:Y:S01]  /*84020*/  HMMA.1688.F32.TF32 R100, R232.reuse, R66, R224 ;  /* 0x00000042e864723c */ /* 0x048fe200000810e0 */
[----:B------:R-:W-:Y:S11]  /*84030*/  STL.64 [R1+0x3ac8], R250 ;  /* 0x003ac8fa01007387 */ /* 0x000ff60000100a00 */
[----:B------:R-:W-:Y:S11]  /*84040*/  @!UPT UIADD3 URZ, URZ, URZ, URZ ;  /* 0x0000003f3f3ff290 */ /* 0x000ff6000fffe03f */
[----:B------:R-:W-:Y:S01]  /*84050*/  @!UPT UIADD3 URZ, URZ, URZ, URZ ;  /* 0x0000003f3f3ff290 */ /* 0x000fe2000fffe03f */
[----:B------:R-:W-:Y:S02]  /*84060*/  IMAD.MOV.U32 R246, RZ, RZ, R100 ;  /* 0x000000fffff67224 */ /* 0x000fe400078e0064 */
[----:B------:R-:W-:Y:S01]  /*84070*/  IMAD.MOV.U32 R247, RZ, RZ, R101 ;  /* 0x000000fffff77224 */ /* 0x000fe200078e0065 */
[----:B------:R-:W-:Y:S01]  /*84080*/  MOV R17, R102 ;  /* 0x0000006600117202 */ /* 0x000fe20000000f00 */
[----:B------:R-:W-:Y:S02]  /*84090*/  IMAD.MOV.U32 R16, RZ, RZ, R103 ;  /* 0x000000ffff107224 */ /* 0x000fe400078e0067 */
[C---:B------:R-:W-:Y:S08]  /*840a0*/  HMMA.1688.F32.TF32 R100, R232.reuse, R62, R96 ;  /* 0x0000003ee864723c */ /* 0x040ff00000081060 */
[C---:B------:R-:W-:Y:S08]  /*840b0*/  HMMA.1688.F32.TF32 R96, R232.reuse, R58, R92 ;  /* 0x0000003ae860723c */ /* 0x040ff0000008105c */
[C---:B----4-:R-:W-:Y:S08]  /*840c0*/  HMMA.1688.F32.TF32 R92, R232.reuse, R54, R88 ;  /* 0x00000036e85c723c */ /* 0x050ff00000081058 */
[C---:B------:R-:W-:Y:S08]  /*840d0*/  HMMA.1688.F32.TF32 R88, R232.reuse, R50, R84 ;  /* 0x00000032e858723c */ /* 0x040ff00000081054 */
[----:B------:R-:W-:Y:S01]  /*840e0*/  HMMA.1688.F32.TF32 R84, R232, R46, R80 ;  /* 0x0000002ee854723c */ /* 0x000fe20000081050 */
[----:B------:R-:W-:Y:S04]  /*840f0*/  STL.64 [R1+0x3ac0], R248 ;  /* 0x003ac0f801007387 */ /* 0x000fe80000100a00 */
[----:B------:R-:W-:Y:S01]  /*84100*/  STL.64 [R1+0x830], R100 ;  /* 0x0008306401007387 */ /* 0x000fe20000100a00 */
[----:B------:R-:W-:Y:S02]  /*84110*/  STL.64 [R1+0x838], R102 ;  /* 0x0008386601007387 */ /* 0x000fe40000100a00 */
[----:B------:R-:W-:Y:S02]  /*84120*/  STL.64 [R1+0x8a0], R96 ;  /* 0x0008a06001007387 */ /* 0x000fe40000100a00 */
[----:B------:R-:W-:Y:S01]  /*84130*/  STL.64 [R1+0x8a8], R98 ;  /* 0x0008a86201007387 */ /* 0x000fe20000100a00 */
[----:B------:R-:W-:Y:S01]  /*84140*/  STL.64 [R1+0xa30], R92 ;  /* 0x000a305c01007387 */ /* 0x000fe20000100a00 */
[----:B------:R-:W-:Y:S03]  /*84150*/  STL.64 [R1+0xa38], R94 ;  /* 0x000a385e01007387 */ /* 0x000fe60000100a00 */
[----:B------:R-:W-:Y:S02]  /*84160*/  STL.64 [R1+0xef0], R88 ;  /* 0x000ef05801007387 */ /* 0x000fe40000100a00 */
[----:B------:R-:W-:Y:S01]  /*84170*/  STL.64 [R1+0xef8], R90 ;  /* 0x000ef85a01007387 */ /* 0x000fe20000100a00 */
[----:B------:R-:W2:Y:S05]  /*84180*/  LDL.LU R80, [R1+0x420] ;  /* 0x0004200001507983 */ /* 0x000eaa0000300800 */
[----:B------:R3:W-:Y:S02]  /*84190*/  STL.64 [R1+0xee0], R84 ;  /* 0x000ee05401007387 */ /* 0x0007e40000100a00 */
[----:B------:R4:W-:Y:S02]  /*841a0*/  STL.64 [R1+0xee8], R86 ;  /* 0x000ee85601007387 */ /* 0x0009e40000100a00 */
[----:B------:R5:W-:Y:S01]  /*841b0*/  STL.64 [R1+0xb70], R76 ;  /* 0x000b704c01007387 */ /* 0x000be20000100a00 */
        /* <DEDUP_REMOVED lines=11> */
[----:B------:R-:W2:Y:S02]  /*84270*/  LDL.LU R111, [R1+0x62c] ;  /* 0x00062c00016f7983 */ /* 0x000ea40000300800 */
[----:B---3--:R-:W-:Y:S01]  /*84280*/  IMAD.MOV.U32 R84, RZ, RZ, R163 ;  /* 0x000000ffff547224 */ /* 0x008fe200078e00a3 */
[----:B------:R-:W-:Y:S01]  /*84290*/  MOV R85, R190 ;  /* 0x000000be00557202 */ /* 0x000fe20000000f00 */
[----:B------:R-:W3:Y:S01]  /*842a0*/  LDL.LU R163, [R1+0x3ca4] ;  /* 0x003ca40001a37983 */ /* 0x000ee20000300800 */
[----:B------:R-:W3:Y:S02]  /*842b0*/  LDL.LU R190, [R1+0x3ca0] ;  /* 0x003ca00001be7983 */ /* 0x000ee40000300800 */
[----:B----4-:R-:W-:-:S02]  /*842c0*/  IMAD.MOV.U32 R86, RZ, RZ, R191 ;  /* 0x000000ffff567224 */ /* 0x010fc400078e00bf */
        /* <DEDUP_REMOVED lines=23> */
[----:B-----5:R-:W-:-:S02]  /*84440*/  IMAD.MOV.U32 R76, RZ, RZ, R162 ;  /* 0x000000ffff4c7224 */ /* 0x020fc400078e00a2 */
[----:B------:R-:W-:Y:S01]  /*84450*/  IMAD.MOV.U32 R77, RZ, RZ, R160 ;  /* 0x000000ffff4d7224 */ /* 0x000fe200078e00a0 */
[----:B-1----:R-:W-:Y:S01]  /*84460*/  MOV R78, R2 ;  /* 0x00000002004e7202 */ /* 0x002fe20000000f00 */
[----:B------:R-:W-:Y:S01]  /*84470*/  IMAD.MOV.U32 R79, RZ, RZ, R0 ;  /* 0x000000ffff4f7224 */ /* 0x000fe200078e0000 */
[----:B------:R-:W-:Y:S08]  /*84480*/  HMMA.1688.F32.TF32 R84, R232, R6, R84 ;  /* 0x00000006e854723c */ /* 0x000ff00000081054 */
[----:B------:R-:W-:Y:S08]  /*84490*/  HMMA.1688.F32.TF32 R76, R236, R62, R76 ;  /* 0x0000003eec4c723c */ /* 0x000ff0000008104c */
[C---:B--2---:R-:W-:Y:S08]  /*844a0*/  HMMA.1688.F32.TF32 R104, R232.reuse, R34, R104 ;  /* 0x00000022e868723c */ /* 0x044ff00000081068 */
[----:B------:R-:W-:Y:S01]  /*844b0*/  HMMA.1688.F32.TF32 R108, R232, R38, R108 ;  /* 0x00000026e86c723c */ /* 0x000fe2000008106c */
[----:B---3--:R-:W-:Y:S01]  /*844c0*/  MOV R95, R163 ;  /* 0x000000a3005f7202 */ /* 0x008fe20000000f00 */
[----:B------:R-:W-:-:S02]  /*844d0*/  IMAD.MOV.U32 R94, RZ, RZ, R190 ;  /* 0x000000ffff5e7224 */ /* 0x000fc400078e00be */
[----:B----4-:R-:W-:Y:S01]  /*844e0*/  IMAD.MOV.U32 R93, RZ, RZ, R191 ;  /* 0x000000ffff5d7224 */ /* 0x010fe200078e00bf */
[----:B------:R-:W-:-:S11]  /*844f0*/  MOV R92, R252 ;  /* 0x000000fc005c7202 */ /* 0x000fd60000000f00 */
[----:B------:R-:W-:Y:S01]  /*84500*/  IMAD.MOV.U32 R252, RZ, RZ, R104 ;  /* 0x000000fffffc7224 */ /* 0x000fe200078e0068 */
[----:B------:R-:W-:Y:S01]  /*84510*/  MOV R191, R105 ;  /* 0x0000006900bf7202 */ /* 0x000fe20000000f00 */
[----:B------:R-:W-:Y:S02]  /*84520*/  IMAD.MOV.U32 R190, RZ, RZ, R106 ;  /* 0x000000ffffbe7224 */ /* 0x000fe400078e006a */
[----:B------:R-:W-:Y:S02]  /*84530*/  IMAD.MOV.U32 R163, RZ, RZ, R107 ;  /* 0x000000ffffa37224 */ /* 0x000fe400078e006b */
[C---:B------:R-:W-:Y:S08]  /*84540*/  HMMA.1688.F32.TF32 R104, R232.reuse, R30, R100 ;  /* 0x0000001ee868723c */ /* 0x040ff00000081064 */
[C---:B------:R-:W-:Y:S08]  /*84550*/  HMMA.1688.F32.TF32 R100, R232.reuse, R26, R228 ;  /* 0x0000001ae864723c */ /* 0x040ff000000810e4 */
[C---:B------:R-:W-:Y:S08]  /*84560*/  HMMA.1688.F32.TF32 R96, R232.reuse, R18, R96 ;  /* 0x00000012e860723c */ /* 0x040ff00000081060 */
[C---:B------:R-:W-:Y:S08]  /*84570*/  HMMA.1688.F32.TF32 R92, R232.reuse, R14, R92 ;  /* 0x0000000ee85c723c */ /* 0x040ff0000008105c */
[----:B------:R-:W-:Y:S08]  /*84580*/  HMMA.1688.F32.TF32 R88, R232, R10, R88 ;  /* 0x0000000ae858723c */ /* 0x000ff00000081058 */
[----:B------:R-:W-:Y:S01]  /*84590*/  HMMA.1688.F32.TF32 R80, R236, R66, R80 ;  /* 0x00000042ec50723c */ /* 0x000fe20000081050 */
[----:B------:R-:W-:Y:S01]  /*845a0*/  STL.64 [R1+0xb60], R108 ;  /* 0x000b606c01007387 */ /* 0x000fe20000100a00 */
[----:B------:R-:W-:Y:S02]  /*845b0*/  STL.64 [R1+0xb68], R110 ;  /* 0x000b686e01007387 */ /* 0x000fe40000100a00 */
[----:B------:R-:W-:Y:S02]  /*845c0*/  STL [R1+0x3a94], R163 ;  /* 0x003a94a301007387 */ /* 0x000fe40000100800 */
[----:B------:R-:W-:Y:S01]  /*845d0*/  STL [R1+0x3a90], R190 ;  /* 0x003a90be01007387 */ /* 0x000fe20000100800 */
[----:B------:R1:W-:Y:S01]  /*845e0*/  STL [R1+0x3a8c], R191 ;  /* 0x003a8cbf01007387 */ /* 0x0003e20000100800 */
[----:B------:R2:W-:Y:S02]  /*845f0*/  STL [R1+0x3a88], R252 ;  /* 0x003a88fc01007387 */ /* 0x0005e40000100800 */
[----:B-1----:R-:W-:Y:S01]  /*84600*/  IMAD.MOV.U32 R191, RZ, RZ, R102 ;  /* 0x000000ffffbf7224 */ /* 0x002fe200078e0066 */
[----:B--2---:R-:W-:Y:S01]  /*84610*/  MOV R252, R103 ;  /* 0x0000006700fc7202 */ /* 0x004fe20000000f00 */
[----:B------:R-:W-:Y:S01]  /*84620*/  STL.64 [R1+0x1280], R104 ;  /* 0x0012806801007387 */ /* 0x000fe20000100a00 */
[----:B------:R-:W-:Y:S02]  /*84630*/  STL.64 [R1+0x1288], R106 ;  /* 0x0012886a01007387 */ /* 0x000fe40000100a00 */
[----:B------:R-:W-:Y:S01]  /*84640*/  STL [R1+0x3a9c], R191 ;  /* 0x003a9cbf01007387 */ /* 0x000fe20000100800 */
[----:B------:R-:W-:Y:S01]  /*84650*/  STL [R1+0x3a98], R252 ;  /* 0x003a98fc01007387 */ /* 0x000fe20000100800 */
[----:B------:R-:W-:Y:S01]  /*84660*/  STL.64 [R1+0x1258], R98 ;  /* 0x0012586201007387 */ /* 0x000fe20000100a00 */
[----:B------:R-:W-:Y:S01]  /*84670*/  MOV R163, R100 ;  /* 0x0000006400a37202 */ /* 0x000fe20000000f00 */
[----:B------:R-:W-:Y:S01]  /*84680*/  IMAD.MOV.U32 R190, RZ, RZ, R101 ;  /* 0x000000ffffbe7224 */ /* 0x000fe200078e0065 */
[----:B------:R-:W-:Y:S01]  /*84690*/  STL.64 [R1+0x1240], R92 ;  /* 0x0012405c01007387 */ /* 0x000fe20000100a00 */
[----:B------:R-:W-:Y:S01]  /*846a0*/  HMMA.1688.F32.TF32 R100, R232, R22, R224 ;  /* 0x00000016e864723c */ /* 0x000fe200000810e0 */
[----:B------:R-:W-:Y:S02]  /*846b0*/  STL.64 [R1+0x1248], R94 ;  /* 0x0012485e01007387 */ /* 0x000fe40000100a00 */
[----:B------:R-:W-:Y:S01]  /*846c0*/  STL.64 [R1+0x1230], R88 ;  /* 0x0012305801007387 */ /* 0x000fe20000100a00 */
[----:B------:R-:W-:Y:S01]  /*846d0*/  STL.64 [R1+0x1238], R90 ;  /* 0x0012385a01007387 */ /* 0x000fe20000100a00 */
[----:B------:R1:W-:Y:S02]  /*846e0*/  STL.64 [R1+0xb50], R84 ;  /* 0x000b505401007387 */ /* 0x0003e40000100a00 */
[----:B------:R2:W-:Y:S01]  /*846f0*/  STL.64 [R1+0xb58], R86 ;  /* 0x000b585601007387 */ /* 0x0005e20000100a00 */
[----:B-1----:R-:W3:Y:S01]  /*84700*/  LDL.LU R84, [R1+0x2f0] ;  /* 0x0002f00001547983 */ /* 0x002ee20000300800 */
[----:B------:R-:W-:Y:S02]  /*84710*/  STL.64 [R1+0xed0], R80 ;  /* 0x000ed05001007387 */ /* 0x000fe40000100a00 */
[----:B------:R-:W-:Y:S02]  /*84720*/  STL.64 [R1+0xed8], R82 ;  /* 0x000ed85201007387 */ /* 0x000fe40000100a00 */
[----:B------:R1:W-:Y:S01]  /*84730*/  STL.64 [R1+0xec0], R76 ;  /* 0x000ec04c01007387 */ /* 0x0003e20000100a00 */
[----:B------:R4:W-:Y:S01]  /*84740*/  STL.64 [R1+0xec8], R78 ;  /* 0x000ec84e01007387 */ /* 0x0009e20000100a00 */
[----:B------:R-:W3:Y:S02]  /*84750*/  LDL.LU R85, [R1+0x2f4] ;  /* 0x0002f40001557983 */ /* 0x000ee40000300800 */
[----:B--2---:R-:W3:Y:S02]  /*84760*/  LDL.LU R86, [R1+0x2f8] ;  /* 0x0002f80001567983 */ /* 0x004ee40000300800 */
[----:B------:R-:W3:Y:S01]  /*84770*/  LDL.LU R87, [R1+0x2fc] ;  /* 0x0002fc0001577983 */ /* 0x000ee20000300800 */
        /* <DEDUP_REMOVED lines=11> */
[----:B------:R-:W-:Y:S01]  /*84830*/  IMAD.MOV.U32 R162, RZ, RZ, R100 ;  /* 0x000000ffffa27224 */ /* 0x000fe200078e0064 */
[----:B------:R-:W2:Y:S01]  /*84840*/  LDL.LU R231, [R1+0x25c] ;  /* 0x00025c0001e77983 */ /* 0x000ea20000300800 */
[----:B------:R-:W-:-:S02]  /*84850*/  IMAD.MOV.U32 R160, RZ, RZ, R101 ;  /* 0x000000ffffa07224 */ /* 0x000fc400078e0065 */
[----:B------:R-:W2:Y:S01]  /*84860*/  LDL.LU R100, [R1+0x260] ;  /* 0x0002600001647983 */ /* 0x000ea20000300800 */
[----:B------:R-:W-:Y:S01]  /*84870*/  MOV R2, R102 ;  /* 0x0000006600027202 */ /* 0x000fe20000000f00 */
[----:B------:R-:W2:Y:S01]  /*84880*/  LDL.LU R101, [R1+0x264] ;  /* 0x0002640001657983 */ /* 0x000ea20000300800 */
[----:B------:R-:W-:Y:S02]  /*84890*/  IMAD.MOV.U32 R0, RZ, RZ, R103 ;  /* 0x000000ffff007224 */ /* 0x000fe400078e0067 */
        /* <DEDUP_REMOVED lines=30> */
[----:B-1----:R-:W2:Y:S01]  /*84a80*/  LDL.LU R76, [R1+0x3d0] ;  /* 0x0003d000014c7983 */ /* 0x002ea20000300800 */
[----:B------:R-:W2:Y:S02]  /*84a90*/  LDL.LU R77, [R1+0x3d4] ;  /* 0x0003d400014d7983 */ /* 0x000ea40000300800 */
[----:B----4-:R-:W2:Y:S02]  /*84aa0*/  LDL.LU R78, [R1+0x3d8] ;  /* 0x0003d800014e7983 */ /* 0x010ea40000300800 */
[----:B------:R-:W2:Y:S01]  /*84ab0*/  LDL.LU R79, [R1+0x3dc] ;  /* 0x0003dc00014f7983 */ /* 0x000ea20000300800 */
[----:B------:R-:W4:Y:S01]  /*84ac0*/  LDL.LU R152, [R1+0x3f0] ;  /* 0x0003f00001987983 */ /* 0x000f220000300800 */
[----:B------:R-:W4:Y:S02]  /*84ad0*/  LDL.LU R153, [R1+0x3f4] ;  /* 0x0003f40001997983 */ /* 0x000f240000300800 */
[----:B------:R-:W4:Y:S02]  /*84ae0*/  LDL.LU R154, [R1+0x3f8] ;  /* 0x0003f800019a7983 */ /* 0x000f240000300800 */
[----:B------:R-:W4:Y:S01]  /*84af0*/  LDL.LU R155, [R1+0x3fc] ;  /* 0x0003fc00019b7983 */ /* 0x000f220000300800 */
        /* <DEDUP_REMOVED lines=27> */
[----:B------:R-:W-:Y:S01]  /*84cb0*/  IMAD.MOV.U32 R191, RZ, RZ, R96 ;  /* 0x000000ffffbf7224 */ /* 0x000fe200078e0060 */
[----:B------:R-:W5:Y:S01]  /*84cc0*/  LDL.LU R227, [R1+0x33c] ;  /* 0x00033c0001e37983 */ /* 0x000f620000300800 */
[----:B------:R-:W-:Y:S01]  /*84cd0*/  MOV R252, R97 ;  /* 0x0000006100fc7202 */ /* 0x000fe20000000f00 */
        /* <DEDUP_REMOVED lines=8> */
[C---:B--2---:R-:W-:Y:S08]  /*84d60*/  HMMA.1688.F32.TF32 R232, R236.reuse, R58, R156 ;  /* 0x0000003aece8723c */ /* 0x044ff0000008109c */
[C---:B----4-:R-:W-:Y:S08]  /*84d70*/  HMMA.1688.F32.TF32 R156, R236.reuse, R54, R152 ;  /* 0x00000036ec9c723c */ /* 0x050ff00000081098 */
[C---:B---3--:R-:W-:Y:S08]  /*84d80*/  HMMA.1688.F32.TF32 R152, R236.reuse, R50, R148 ;  /* 0x00000032ec98723c */ /* 0x048ff00000081094 */
[----:B------:R-:W-:Y:S01]  /*84d90*/  HMMA.1688.F32.TF32 R148, R236, R46, R76 ;  /* 0x0000002eec94723c */ /* 0x000fe2000008104c */
[----:B------:R-:W-:Y:S01]  /*84da0*/  STL.64 [R1+0xeb0], R232 ;  /* 0x000eb0e801007387 */ /* 0x000fe20000100a00 */
[----:B------:R-:W-:Y:S05]  /*84db0*/  STL.64 [R1+0xeb8], R234 ;  /* 0x000eb8ea01007387 */ /* 0x000fea0000100a00 */
[----:B------:R-:W-:Y:S02]  /*84dc0*/  STL.64 [R1+0xea0], R156 ;  /* 0x000ea09c01007387 */ /* 0x000fe40000100a00 */
[----:B------:R-:W-:Y:S01]  /*84dd0*/  STL.64 [R1+0xea8], R158 ;  /* 0x000ea89e01007387 */ /* 0x000fe20000100a00 */
[----:B------:R-:W2:Y:S05]  /*84de0*/  LDL.LU R76, [R1+0x5a0] ;  /* 0x0005a000014c7983 */ /* 0x000eaa0000300800 */
[----:B------:R-:W-:Y:S02]  /*84df0*/  STL.64 [R1+0xe90], R152 ;  /* 0x000e909801007387 */ /* 0x000fe40000100a00 */
[----:B------:R-:W-:Y:S06]  /*84e00*/  STL.64 [R1+0xe98], R154 ;  /* 0x000e989a01007387 */ /* 0x000fec0000100a00 */
[----:B------:R-:W-:Y:S01]  /*84e10*/  STL.64 [R1+0xe80], R148 ;  /* 0x000e809401007387 */ /* 0x000fe20000100a00 */
[----:B------:R1:W-:Y:S01]  /*84e20*/  STL.64 [R1+0xe88], R150 ;  /* 0x000e889601007387 */ /* 0x0003e20000100a00 */
[----:B------:R-:W2:Y:S02]  /*84e30*/  LDL.LU R77, [R1+0x5a4] ;  /* 0x0005a400014d7983 */ /* 0x000ea40000300800 */
[----:B------:R-:W2:Y:S02]  /*84e40*/  LDL.LU R78, [R1+0x5a8] ;  /* 0x0005a800014e7983 */ /* 0x000ea40000300800 */
[----:B------:R-:W2:Y:S01]  /*84e50*/  LDL.LU R79, [R1+0x5ac] ;  /* 0x0005ac00014f7983 */ /* 0x000ea20000300800 */
[C---:B-----5:R-:W-:Y:S08]  /*84e60*/  HMMA.1688.F32.TF32 R96, R240.reuse, R50, R96 ;  /* 0x00000032f060723c */ /* 0x060ff00000081060 */
[----:B------:R-:W-:Y:S08]  /*84e70*/  HMMA.1688.F32.TF32 R92, R240, R46, R92 ;  /* 0x0000002ef05c723c */ /* 0x000ff0000008105c */
[C---:B-1----:R-:W-:Y:S08]  /*84e80*/  HMMA.1688.F32.TF32 R148, R236.reuse, R42, R144 ;  /* 0x0000002aec94723c */ /* 0x042ff00000081090 */
        /* <DEDUP_REMOVED lines=45> */
[----:B------:R3:W-:Y:S03]  /*85160*/  STL.64 [R1+0xd58], R102 ;  /* 0x000d586601007387 */ /* 0x0007e60000100a00 */
[----:B------:R-:W-:Y:S04]  /*85170*/  LDS R234, [R161+0x26580] ;  /* 0x02658000a1ea7984 */ /* 0x000fe80000000800 */
[----:B------:R-:W-:Y:S04]  /*85180*/  LDS R233, [R189+0x24580] ;  /* 0x02458000bde97984 */ /* 0x000fe80000000800 */
[----:B------:R-:W4:Y:S01]  /*85190*/  LDS R235, [R189+0x26580] ;  /* 0x02658000bdeb7984 */ /* 0x000f220000000800 */
[C---:B---3--:R-:W-:Y:S11]  /*851a0*/  HMMA.1688.F32.TF32 R100, R240.reuse, R54, R224 ;  /* 0x00000036f064723c */ /* 0x048ff600000810e0 */
[----:B------:R-:W-:Y:S11]  /*851b0*/  @!UPT UIADD3 URZ, URZ, URZ, URZ ;  /* 0x0000003f3f3ff290 */ /* 0x000ff6000fffe03f */
[----:B------:R-:W-:Y:S01]  /*851c0*/  @!UPT UIADD3 URZ, URZ, URZ, URZ ;  /* 0x0000003f3f3ff290 */ /* 0x000fe2000fffe03f */
        /* <DEDUP_REMOVED lines=16> */
[----:B-----5:R-:W5:Y:S01]  /*852d0*/  LDL.LU R84, [R1+0x460] ;  /* 0x0004600001547983 */ /* 0x020f620000300800 */
[C---:B--2---:R-:W-:Y:S11]  /*852e0*/  HMMA.1688.F32.TF32 R76, R240.reuse, R30, R76 ;  /* 0x0000001ef04c723c */ /* 0x044ff6000008104c */
[----:B------:R-:W-:Y:S11]  /*852f0*/  @!UPT UIADD3 URZ, URZ, URZ, URZ ;  /* 0x0000003f3f3ff290 */ /* 0x000ff6000fffe03f */
[----:B------:R-:W-:Y:S01]  /*85300*/  @!UPT UIADD3 URZ, URZ, URZ, URZ ;  /* 0x0000003f3f3ff290 */ /* 0x000fe2000fffe03f */
[----:B------:R2:W-:Y:S01]  /*85310*/  STL.64 [R1+0xb10], R76 ;  /* 0x000b104c01007387 */ /* 0x0005e20000100a00 */
[----:B------:R2:W-:Y:S02]  /*85320*/  STL.64 [R1+0xb18], R78 ;  /* 0x000b184e01007387 */ /* 0x0005e40000100a00 */
[----:B------:R-:W5:Y:S02]  /*85330*/  LDL.LU R85, [R1+0x464] ;  /* 0x0004640001557983 */ /* 0x000f640000300800 */
[----:B-1----:R-:W5:Y:S01]  /*85340*/  LDL.LU R86, [R1+0x468] ;  /* 0x0004680001567983 */ /* 0x002f620000300800 */
[----:B------:R-:W5:Y:S01]  /*85350*/  LDL.LU R87, [R1+0x46c] ;  /* 0x00046c0001577983 */ /* 0x000f620000300800 */
        /* <DEDUP_REMOVED lines=84> */
[----:B--2---:R-:W2:Y:S02]  /*858a0*/  LDL.LU R76, [R1+0x2b0] ;  /* 0x0002b000014c7983 */ /* 0x004ea40000300800 */
[----:B------:R-:W2:Y:S02]  /*858b0*/  LDL.LU R77, [R1+0x2b4] ;  /* 0x0002b400014d7983 */ /* 0x000ea40000300800 */
[----:B------:R-:W2:Y:S01]  /*858c0*/  LDL.LU R78, [R1+0x2b8] ;  /* 0x0002b800014e7983 */ /* 0x000ea20000300800 */
[----:B------:R-:W2:Y:S01]  /*858d0*/  LDL.LU R79, [R1+0x2bc] ;  /* 0x0002bc00014f7983 */ /* 0x000ea20000300800 */
[C---:B---3--:R-:W-:Y:S08]  /*858e0*/  HMMA.1688.F32.TF32 R156, R240.reuse, R26, R156 ;  /* 0x0000001af09c723c */ /* 0x048ff0000008109c */
[C---:B----4-:R-:W-:Y:S08]  /*858f0*/  HMMA.1688.F32.TF32 R152, R240.reuse, R22, R152 ;  /* 0x00000016f098723c */ /* 0x050ff00000081098 */
[C---:B------:R-:W-:Y:S08]  /*85900*/  HMMA.1688.F32.TF32 R148, R240.reuse, R18, R148 ;  /* 0x00000012f094723c */ /* 0x040ff00000081094 */
[C---:B------:R-:W-:Y:S08]  /*85910*/  HMMA.1688.F32.TF32 R144, R240.reuse, R14, R144 ;  /* 0x0000000ef090723c */ /* 0x040ff00000081090 */
[C---:B------:R-:W-:Y:S08]  /*85920*/  HMMA.1688.F32.TF32 R140, R240.reuse, R10, R140 ;  /* 0x0000000af08c723c */ /* 0x040ff0000008108c */
[----:B-----5:R-:W-:Y:S08]  /*85930*/  HMMA.1688.F32.TF32 R240, R240, R6, R136 ;  /* 0x00000006f0f0723c */ /* 0x020ff00000081088 */
[C---:B------:R-:W-:Y:S08]  /*85940*/  HMMA.1688.F32.TF32 R132, R236.reuse, R66, R132 ;  /* 0x00000042ec84723c */ /* 0x040ff00000081084 */
[C---:B------:R-:W-:Y:S08]  /*85950*/  HMMA.1688.F32.TF32 R128, R236.reuse, R62, R128 ;  /* 0x0000003eec80723c */ /* 0x040ff00000081080 */
[C---:B------:R-:W-:Y:S01]  /*85960*/  HMMA.1688.F32.TF32 R124, R236.reuse, R58, R124 ;  /* 0x0000003aec7c723c */ /* 0x040fe2000008107c */
[----:B------:R-:W-:Y:S01]  /*85970*/  STL.64 [R1+0xb00], R156 ;  /* 0x000b009c01007387 */ /* 0x000fe20000100a00 */
[----:B------:R1:W-:Y:S06]  /*85980*/  STL.64 [R1+0xb08], R158 ;  /* 0x000b089e01007387 */ /* 0x0003ec0000100a00 */
[C---:B------:R-:W-:Y:S01]  /*85990*/  HMMA.1688.F32.TF32 R120, R236.reuse, R54, R120 ;  /* 0x00000036ec78723c */ /* 0x040fe20000081078 */
[----:B-1----:R-:W3:Y:S01]  /*859a0*/  LDL.LU.64 R158, [R1+0x3c90] ;  /* 0x003c9000019e7983 */ /* 0x002ee20000300a00 */
[----:B------:R-:W3:Y:S02]  /*859b0*/  LDL.LU.64 R156, [R1+0x3c88] ;  /* 0x003c8800019c7983 */ /* 0x000ee40000300a00 */
[----:B------:R-:W-:Y:S02]  /*859c0*/  STL.64 [R1+0xaf0], R152 ;  /* 0x000af09801007387 */ /* 0x000fe40000100a00 */
[----:B------:R1:W-:Y:S02]  /*859d0*/  STL.64 [R1+0xaf8], R154 ;  /* 0x000af89a01007387 */ /* 0x0003e40000100a00 */
[C---:B------:R-:W-:Y:S01]  /*859e0*/  HMMA.1688.F32.TF32 R116, R236.reuse, R50, R116 ;  /* 0x00000032ec74723c */ /* 0x040fe20000081074 */
[----:B-1----:R-:W4:Y:S01]  /*859f0*/  LDL.LU.64 R154, [R1+0x3c80] ;  /* 0x003c8000019a7983 */ /* 0x002f220000300a00 */
[----:B------:R-:W4:Y:S02]  /*85a00*/  LDL.LU.64 R152, [R1+0x3c78] ;  /* 0x003c780001987983 */ /* 0x000f240000300a00 */
[----:B------:R-:W-:Y:S02]  /*85a10*/  STL.64 [R1+0xae0], R148 ;  /* 0x000ae09401007387 */ /* 0x000fe40000100a00 */
[----:B------:R1:W-:Y:S02]  /*85a20*/  STL.64 [R1+0xae8], R150 ;  /* 0x000ae89601007387 */ /* 0x0003e40000100a00 */
[C---:B------:R-:W-:Y:S01]  /*85a30*/  HMMA.1688.F32.TF32 R112, R236.reuse, R46, R112 ;  /* 0x0000002eec70723c */ /* 0x040fe20000081070 */
[----:B-1----:R-:W5:Y:S01]  /*85a40*/  LDL.LU.64 R150, [R1+0x3c70] ;  /* 0x003c700001967983 */ /* 0x002f620000300a00 */
[----:B------:R-:W5:Y:S02]  /*85a50*/  LDL.LU.64 R148, [R1+0x3c68] ;  /* 0x003c680001947983 */ /* 0x000f640000300a00 */
[----:B------:R-:W-:Y:S02]  /*85a60*/  STL.64 [R1+0xad0], R144 ;  /* 0x000ad09001007387 */ /* 0x000fe40000100a00 */
[----:B------:R1:W-:Y:S02]  /*85a70*/  STL.64 [R1+0xad8], R146 ;  /* 0x000ad89201007387 */ /* 0x0003e40000100a00 */
[C---:B------:R-:W-:Y:S01]  /*85a80*/  HMMA.1688.F32.TF32 R108, R236.reuse, R42, R108 ;  /* 0x0000002aec6c723c */ /* 0x040fe2000008106c */
[----:B-1----:R-:W3:Y:S01]  /*85a90*/  LDL.LU.64 R146, [R1+0x3c60] ;  /* 0x003c600001927983 */ /* 0x002ee20000300a00 */
[----:B------:R-:W3:Y:S02]  /*85aa0*/  LDL.LU.64 R144, [R1+0x3c58] ;  /* 0x003c580001907983 */ /* 0x000ee40000300a00 */
[----:B------:R-:W-:Y:S02]  /*85ab0*/  STL.64 [R1+0xac0], R140 ;  /* 0x000ac08c01007387 */ /* 0x000fe40000100a00 */
[----:B------:R1:W-:Y:S02]  /*85ac0*/  STL.64 [R1+0xac8], R142 ;  /* 0x000ac88e01007387 */ /* 0x0003e40000100a00 */
[C---:B------:R-:W-:Y:S01]  /*85ad0*/  HMMA.1688.F32.TF32 R104, R236.reuse, R38, R104 ;  /* 0x00000026ec68723c */ /* 0x040fe20000081068 */
[----:B-1----:R-:W3:Y:S01]  /*85ae0*/  LDL.LU.64 R142, [R1+0x3c50] ;  /* 0x003c5000018e7983 */ /* 0x002ee20000300a00 */
[----:B------:R-:W3:Y:S02]  /*85af0*/  LDL.LU.64 R140, [R1+0x3c48] ;  /* 0x003c4800018c7983 */ /* 0x000ee40000300a00 */
[----:B------:R-:W3:Y:S02]  /*85b00*/  LDL.LU.64 R138, [R1+0x3c40] ;  /* 0x003c4000018a7983 */ /* 0x000ee40000300a00 */
[----:B------:R-:W3:Y:S01]  /*85b10*/  LDL.LU.64 R136, [R1+0x3c38] ;  /* 0x003c380001887983 */ /* 0x000ee20000300a00 */
[----:B------:R-:W-:Y:S01]  /*85b20*/  STL.64 [R1+0xab0], R240 ;  /* 0x000ab0f001007387 */ /* 0x000fe20000100a00 */
[----:B------:R-:W-:Y:S02]  /*85b30*/  STL.64 [R1+0xab8], R242 ;  /* 0x000ab8f201007387 */ /* 0x000fe40000100a00 */
[----:B------:R-:W-:Y:S02]  /*85b40*/  STL.64 [R1+0xaa0], R132 ;  /* 0x000aa08401007387 */ /* 0x000fe40000100a00 */
[----:B------:R1:W-:Y:S01]  /*85b50*/  STL.64 [R1+0xaa8], R134 ;  /* 0x000aa88601007387 */ /* 0x0003e20000100a00 */
[C---:B------:R-:W-:Y:S08]  /*85b60*/  HMMA.1688.F32.TF32 R100, R236.reuse, R34, R100 ;  /* 0x00000022ec64723c */ /* 0x040ff00000081064 */
[C---:B------:R-:W-:Y:S08]  /*85b70*/  HMMA.1688.F32.TF32 R228, R236.reuse, R30, R228 ;  /* 0x0000001eece4723c */ /* 0x040ff000000810e4 */
[C---:B------:R-:W-:Y:S08]  /*85b80*/  HMMA.1688.F32.TF32 R224, R236.reuse, R26, R224 ;  /* 0x0000001aece0723c */ /* 0x040ff000000810e0 */
[C---:B------:R-:W-:Y:S08]  /*85b90*/  HMMA.1688.F32.TF32 R96, R236.reuse, R22, R96 ;  /* 0x00000016ec60723c */ /* 0x040ff00000081060 */
[C---:B------:R-:W-:Y:S08]  /*85ba0*/  HMMA.1688.F32.TF32 R92, R236.reuse, R18, R92 ;  /* 0x00000012ec5c723c */ /* 0x040ff0000008105c */
[C---:B------:R-:W-:Y:S08]  /*85bb0*/  HMMA.1688.F32.TF32 R88, R236.reuse, R14, R88 ;  /* 0x0000000eec58723c */ /* 0x040ff00000081058 */
[----:B------:R-:W-:Y:S08]  /*85bc0*/  HMMA.1688.F32.TF32 R84, R236, R10, R84 ;  /* 0x0000000aec54723c */ /* 0x000ff00000081054 */
[----:B--2---:R-:W-:Y:S01]  /*85bd0*/  HMMA.1688.F32.TF32 R76, R232, R66, R76 ;  /* 0x00000042e84c723c */ /* 0x004fe2000008104c */
[----:B------:R-:W-:Y:S04]  /*85be0*/  LDS R240, [R161+0x24600] ;  /* 0x02460000a1f07984 */ /* 0x000fe80000000800 */
[----:B-1----:R-:W2:Y:S01]  /*85bf0*/  LDL.LU.64 R134, [R1+0x3c30] ;  /* 0x003c300001867983 */ /* 0x002ea20000300a00 */
[----:B------:R-:W2:Y:S02]  /*85c00*/  LDL.LU.64 R132, [R1+0x3c28] ;  /* 0x003c280001847983 */ /* 0x000ea40000300a00 */
[----:B------:R-:W-:Y:S02]  /*85c10*/  STL.64 [R1+0xa90], R128 ;  /* 0x000a908001007387 */ /* 0x000fe40000100a00 */
[----:B------:R1:W-:Y:S01]  /*85c20*/  STL.64 [R1+0xa98], R130 ;  /* 0x000a988201007387 */ /* 0x0003e20000100a00 */
[----:B------:R-:W-:Y:S04]  /*85c30*/  LDS R242, [R161+0x26600] ;  /* 0x02660000a1f27984 */ /* 0x000fe80000000800 */
[----:B------:R-:W-:Y:S04]  /*85c40*/  LDS R241, [R189+0x24600] ;  /* 0x02460000bdf17984 */ /* 0x000fe80000000800 */
[----:B------:R-:W3:Y:S04]  /*85c50*/  LDS R243, [R189+0x26600] ;  /* 0x02660000bdf37984 */ /* 0x000ee80000000800 */
[----:B-1----:R-:W2:Y:S01]  /*85c60*/  LDL.LU.64 R130, [R1+0x3c20] ;  /* 0x003c200001827983 */ /* 0x002ea20000300a00 */
[----:B------:R-:W2:Y:S02]  /*85c70*/  LDL.LU.64 R128, [R1+0x3c18] ;  /* 0x003c180001807983 */ /* 0x000ea40000300a00 */
[----:B------:R-:W-:Y:S02]  /*85c80*/  STL.64 [R1+0xa80], R124 ;  /* 0x000a807c01007387 */ /* 0x000fe40000100a00 */
[----:B------:R1:W-:Y:S02]  /*85c90*/  STL.64 [R1+0xa88], R126 ;  /* 0x000a887e01007387 */ /* 0x0003e40000100a00 */
        /* <DEDUP_REMOVED lines=19> */
[----:B------:R1:W-:Y:S01]  /*85dd0*/  STL.64 [R1+0xa28], R106 ;  /* 0x000a286a01007387 */ /* 0x0003e20000100a00 */
[----:B------:R-:W-:Y:S01]  /*85de0*/  HMMA.1688.F32.TF32 R236, R236, R6, R80 ;  /* 0x00000006ecec723c */ /* 0x000fe20000081050 */
        /* <DEDUP_REMOVED lines=30> */
[----:B------:R-:W2:Y:S02]  /*85fd0*/  LDL.LU.64 R82, [R1+0x3b40] ;  /* 0x003b400001527983 */ /* 0x000ea40000300a00 */
[----:B------:R-:W2:Y:S01]  /*85fe0*/  LDL.LU.64 R80, [R1+0x3b38] ;  /* 0x003b380001507983 */ /* 0x000ea20000300a00 */
[----:B------:R1:W-:Y:S01]  /*85ff0*/  STL.64 [R1+0x9a0], R236 ;  /* 0x0009a0ec01007387 */ /* 0x0003e20000100a00 */
[----:B------:R1:W-:Y:S03]  /*86000*/  STL.64 [R1+0x9a8], R238 ;  /* 0x0009a8ee01007387 */ /* 0x0003e60000100a00 */
[----:B-1----:R-:W2:Y:S01]  /*86010*/  LDL.LU R236, [R1+0x2a0] ;  /* 0x0002a00001ec7983 */ /* 0x002ea20000300800 */
[----:B------:R-:W2:Y:S02]  /*86020*/  LDL.LU R237, [R1+0x2a4] ;  /* 0x0002a40001ed7983 */ /* 0x000ea40000300800 */
[----:B------:R-:W2:Y:S02]  /*86030*/  LDL.LU R238, [R1+0x2a8] ;  /* 0x0002a80001ee7983 */ /* 0x000ea40000300800 */
[----:B------:R-:W-:Y:S01]  /*86040*/  STL.64 [R1+0x990], R76 ;  /* 0x0009904c01007387 */ /* 0x000fe20000100a00 */
[----:B------:R1:W-:Y:S04]  /*86050*/  STL.64 [R1+0x998], R78 ;  /* 0x0009984e01007387 */ /* 0x0003e80000100a00 */
[----:B-1----:R-:W3:Y:S01]  /*86060*/  LDL.LU.64 R78, [R1+0x3b30] ;  /* 0x003b3000014e7983 */ /* 0x002ee20000300a00 */
[----:B------:R-:W3:Y:S02]  /*86070*/  LDL.LU.64 R76, [R1+0x3b28] ;  /* 0x003b2800014c7983 */ /* 0x000ee40000300a00 */
[----:B------:R-:W-:-:S07]  /*86080*/  IMAD.MOV.U32 R239, RZ, RZ, R188 ;  /* 0x000000ffffef7224 */ /* 0x000fce00078e00bc */
[C---:B--2---:R-:W-:Y:S08]  /*86090*/  HMMA.1688.F32.TF32 R236, R232.reuse, R62, R236 ;  /* 0x0000003ee8ec723c */ /* 0x044ff000000810ec */
[C---:B---3--:R-:W-:Y:S11]  /*860a0*/  HMMA.1688.F32.TF32 R76, R232.reuse, R54, R76 ;  /* 0x00000036e84c723c */ /* 0x048ff6000008104c */
[----:B------:R-:W-:Y:S04]  /*860b0*/  @!UPT UIADD3 URZ, URZ, URZ, URZ ;  /* 0x0000003f3f3ff290 */ /* 0x000fe8000fffe03f */
[----:B------:R-:W-:Y:S01]  /*860c0*/  STL.64 [R1+0x980], R236 ;  /* 0x000980ec01007387 */ /* 0x000fe20000100a00 */
[----:B------:R1:W-:Y:S02]  /*860d0*/  STL.64 [R1+0x988], R238 ;  /* 0x000988ee01007387 */ /* 0x0003e40000100a00 */
[C---:B-1----:R-:W-:Y:S08]  /*860e0*/  HMMA.1688.F32.TF32 R236, R232.reuse, R58, R248 ;  /* 0x0000003ae8ec723c */ /* 0x042ff000000810f8 */
[C---:B------:R-:W-:Y:S08]  /*860f0*/  HMMA.1688.F32.TF32 R80, R232.reuse, R50, R80 ;  /* 0x00000032e850723c */ /* 0x040ff00000081050 */
[C---:B------:R-:W-:Y:S07]  /*86100*/  HMMA.1688.F32.TF32 R84, R232.reuse, R46, R84 ;  /* 0x0000002ee854723c */ /* 0x040fee0000081054 */
[----:B------:R-:W-:Y:S01]  /*86110*/  STL.64 [R1+0x970], R236 ;  /* 0x000970ec01007387 */ /* 0x000fe20000100a00 */
[----:B------:R-:W-:Y:S02]  /*86120*/  STL.64 [R1+0x978], R238 ;  /* 0x000978ee01007387 */ /* 0x000fe40000100a00 */
[----:B------:R-:W-:Y:S02]  /*86130*/  STL.64 [R1+0x960], R76 ;  /* 0x0009604c01007387 */ /* 0x000fe40000100a00 */
[----:B------:R1:W-:Y:S02]  /*86140*/  STL.64 [R1+0x968], R78 ;  /* 0x0009684e01007387 */ /* 0x0003e40000100a00 */
[C---:B-1----:R-:W-:Y:S01]  /*86150*/  HMMA.1688.F32.TF32 R76, R232.reuse, R42, R88 ;  /* 0x0000002ae84c723c */ /* 0x042fe20000081058 */
[----:B------:R-:W-:Y:S01]  /*86160*/  STL.64 [R1+0x950], R80 ;  /* 0x0009505001007387 */ /* 0x000fe20000100a00 */
[----:B------:R1:W-:Y:S07]  /*86170*/  STL.64 [R1+0x958], R82 ;  /* 0x0009585201007387 */ /* 0x0003ee0000100a00 */
[----:B------:R-:W-:Y:S02]  /*86180*/  STL.64 [R1+0x940], R84 ;  /* 0x0009405401007387 */ /* 0x000fe40000100a00 */
[----:B------:R2:W-:Y:S01]  /*86190*/  STL.64 [R1+0x948], R86 ;  /* 0x0009485601007387 */ /* 0x0005e20000100a00 */
[C---:B-1----:R-:W-:Y:S08]  /*861a0*/  HMMA.1688.F32.TF32 R80, R232.reuse, R38, R92 ;  /* 0x00000026e850723c */ /* 0x042ff0000008105c */
[C---:B--2---:R-:W-:Y:S03]  /*861b0*/  HMMA.1688.F32.TF32 R84, R232.reuse, R34, R96 ;  /* 0x00000022e854723c */ /* 0x044fe60000081060 */
[----:B------:R-:W-:Y:S01]  /*861c0*/  STL.64 [R1+0x930], R76 ;  /* 0x0009304c01007387 */ /* 0x000fe20000100a00 */
[----:B------:R1:W-:Y:S04]  /*861d0*/  STL.64 [R1+0x938], R78 ;  /* 0x0009384e01007387 */ /* 0x0003e80000100a00 */
        /* <DEDUP_REMOVED lines=8> */
[----:B------:R1:W-:Y:S06]  /*86260*/  STL.64 [R1+0x908], R78 ;  /* 0x0009084e01007387 */ /* 0x0003ec0000100a00 */
[C---:B-1----:R-:W-:Y:S07]  /*86270*/  HMMA.1688.F32.TF32 R76, R232.reuse, R18, R104 ;  /* 0x00000012e84c723c */ /* 0x042fee0000081068 */
[----:B------:R-:W-:Y:S01]  /*86280*/  STL.64 [R1+0x8f0], R80 ;  /* 0x0008f05001007387 */ /* 0x000fe20000100a00 */
[----:B------:R1:W-:Y:S07]  /*86290*/  STL.64 [R1+0x8f8], R82 ;  /* 0x0008f85201007387 */ /* 0x0003ee0000100a00 */
[----:B------:R-:W-:Y:S02]  /*862a0*/  STL.64 [R1+0x8e0], R84 ;  /* 0x0008e05401007387 */ /* 0x000fe40000100a00 */
[----:B------:R2:W-:Y:S01]  /*862b0*/  STL.64 [R1+0x8e8], R86 ;  /* 0x0008e85601007387 */ /* 0x0005e20000100a00 */
[C---:B-1----:R-:W-:Y:S08]  /*862c0*/  HMMA.1688.F32.TF32 R80, R232.reuse, R14, R108 ;  /* 0x0000000ee850723c */ /* 0x042ff0000008106c */
[----:B--2---:R-:W-:Y:S08]  /*862d0*/  HMMA.1688.F32.TF32 R84, R232, R10, R112 ;  /* 0x0000000ae854723c */ /* 0x004ff00000081070 */
[----:B------:R-:W-:Y:S01]  /*862e0*/  HMMA.1688.F32.TF32 R88, R240, R42, R144 ;  /* 0x0000002af058723c */ /* 0x000fe20000081090 */
[----:B------:R-:W-:Y:S01]  /*862f0*/  MOV R92, R218 ;  /* 0x000000da005c7202 */ /* 0x000fe20000000f00 */
[----:B------:R-:W-:-:S02]  /*86300*/  IMAD.MOV.U32 R93, RZ, RZ, R219 ;  /* 0x000000ffff5d7224 */ /* 0x000fc400078e00db */
[----:B------:R-:W-:Y:S01]  /*86310*/  IMAD.MOV.U32 R100, RZ, RZ, R216 ;  /* 0x000000ffff647224 */ /* 0x000fe200078e00d8 */
[----:B------:R-:W-:Y:S02]  /*86320*/  MOV R101, R217 ;  /* 0x000000d900657202 */ /* 0x000fe40000000f00 */
[----:B------:R-:W-:Y:S01]  /*86330*/  MOV R227, R220 ;  /* 0x000000dc00e37202 */ /* 0x000fe20000000f00 */
[----:B------:R-:W-:Y:S01]  /*86340*/  IMAD.MOV.U32 R96, RZ, RZ, R221 ;  /* 0x000000ffff607224 */ /* 0x000fe200078e00dd */
[----:B------:R-:W-:Y:S01]  /*86350*/  STL.64 [R1+0x8d0], R76 ;  /* 0x0008d04c01007387 */ /* 0x000fe20000100a00 */
[----:B------:R1:W-:Y:S02]  /*86360*/  STL.64 [R1+0x8d8], R78 ;  /* 0x0008d84e01007387 */ /* 0x0003e40000100a00 */
[----:B------:R-:W-:Y:S01]  /*86370*/  IMAD.MOV.U32 R97, RZ, RZ, R222 ;  /* 0x000000ffff617224 */ /* 0x000fe200078e00de */
[----:B------:R-:W-:Y:S01]  /*86380*/  MOV R98, R223 ;  /* 0x000000df00627202 */ /* 0x000fe20000000f00 */
[----:B------:R-:W-:Y:S04]  /*86390*/  LDS R112, [R161+0x24700] ;  /* 0x02470000a1707984 */ /* 0x000fe80000000800 */
[----:B------:R-:W-:Y:S04]  /*863a0*/  LDS R114, [R161+0x26700] ;  /* 0x02670000a1727984 */ /* 0x000fe80000000800 */
[----:B------:R-:W-:Y:S04]  /*863b0*/  LDS R113, [R189+0x24700] ;  /* 0x02470000bd717984 */ /* 0x000fe80000000800 */
[----:B------:R-:W-:Y:S01]  /*863c0*/  LDS R115, [R189+0x26700] ;  /* 0x02670000bd737984 */ /* 0x000fe20000000800 */
[----:B-1----:R-:W-:Y:S03]  /*863d0*/  HMMA.1688.F32.TF32 R76, R232, R6, R116 ;  /* 0x00000006e84c723c */ /* 0x002fe60000081074 */
[----:B------:R-:W-:Y:S01]  /*863e0*/  STL.64 [R1+0x8c0], R80 ;  /* 0x0008c05001007387 */ /* 0x000fe20000100a00 */
[----:B------:R1:W-:Y:S02]  /*863f0*/  STL.64 [R1+0x8c8], R82 ;  /* 0x0008c85201007387 */ /* 0x0003e40000100a00 */
[----:B------:R-:W-:Y:S02]  /*86400*/  STL.64 [R1+0x8b0], R84 ;  /* 0x0008b05401007387 */ /* 0x000fe40000100a00 */
[----:B------:R2:W-:Y:S01]  /*86410*/  STL.64 [R1+0x8b8], R86 ;  /* 0x0008b85601007387 */ /* 0x0005e20000100a00 */
[C---:B-1----:R-:W-:Y:S08]  /*86420*/  HMMA.1688.F32.TF32 R80, R240.reuse, R66, R120 ;  /* 0x00000042f050723c */ /* 0x042ff00000081078 */
[C---:B--2---:R-:W-:Y:S06]  /*86430*/  HMMA.1688.F32.TF32 R84, R240.reuse, R62, R124 ;  /* 0x0000003ef054723c */ /* 0x044fec000008107c */
[----:B------:R-:W-:Y:S01]  /*86440*/  STL.64 [R1+0x890], R76 ;  /* 0x0008904c01007387 */ /* 0x000fe20000100a00 */
[----:B------:R1:W-:Y:S02]  /*86450*/  STL.64 [R1+0x898], R78 ;  /* 0x0008984e01007387 */ /* 0x0003e40000100a00 */
[C---:B-1----:R-:W-:Y:S06]  /*86460*/  HMMA.1688.F32.TF32 R76, R240.reuse, R58, R128 ;  /* 0x0000003af04c723c */ /* 0x042fec0000081080 */
[----:B------:R-:W-:Y:S01]  /*86470*/  STL.64 [R1+0x880], R80 ;  /* 0x0008805001007387 */ /* 0x000fe20000100a00 */
[----:B------:R-:W-:Y:S07]  /*86480*/  STL.64 [R1+0x888], R82 ;  /* 0x0008885201007387 */ /* 0x000fee0000100a00 */
[----:B------:R-:W-:Y:S02]  /*86490*/  STL.64 [R1+0x870], R84 ;  /* 0x0008705401007387 */ /* 0x000fe40000100a00 */
[----:B------:R1:W-:Y:S01]  /*864a0*/  STL.64 [R1+0x878], R86 ;  /* 0x0008785601007387 */ /* 0x0003e20000100a00 */
[----:B------:R-:W-:Y:S04]  /*864b0*/  LDS R80, [R161+0x24680] ;  /* 0x02468000a1507984 */ /* 0x000fe80000000800 */
[----:B------:R-:W-:Y:S04]  /*864c0*/  LDS R82, [R161+0x26680] ;  /* 0x02668000a1527984 */ /* 0x000fe80000000800 */
[----:B------:R-:W-:Y:S04]  /*864d0*/  LDS R81, [R189+0x24680] ;  /* 0x02468000bd517984 */ /* 0x000fe80000000800 */
[----:B------:R-:W2:Y:S01]  /*864e0*/  LDS R83, [R189+0x26680] ;  /* 0x02668000bd537984 */ /* 0x000ea20000000800 */
[C---:B-1----:R-:W-:Y:S03]  /*864f0*/  HMMA.1688.F32.TF32 R84, R240.reuse, R50, R136 ;  /* 0x00000032f054723c */ /* 0x042fe60000081088 */
[----:B------:R-:W-:Y:S01]  /*86500*/  STL.64 [R1+0x860], R76 ;  /* 0x0008604c01007387 */ /* 0x000fe20000100a00 */
[----:B------:R1:W-:Y:S04]  /*86510*/  STL.64 [R1+0x868], R78 ;  /* 0x0008684e01007387 */ /* 0x0003e80000100a00 */
[C---:B-1----:R-:W-:Y:S11]  /*86520*/  HMMA.1688.F32.TF32 R76, R240.reuse, R54, R132 ;  /* 0x00000036f04c723c */ /* 0x042ff60000081084 */
[----:B------:R-:W-:Y:S11]  /*86530*/  @!UPT UIADD3 URZ, URZ, URZ, URZ ;  /* 0x0000003f3f3ff290 */ /* 0x000ff6000fffe03f */
[----:B------:R-:W-:Y:S01]  /*86540*/  @!UPT UIADD3 URZ, URZ, URZ, URZ ;  /* 0x0000003f3f3ff290 */ /* 0x000fe2000fffe03f */
[----:B------:R-:W-:Y:S01]  /*86550*/  STL.64 [R1+0x850], R76 ;  /* 0x0008504c01007387 */ /* 0x000fe20000100a00 */
[----:B------:R1:W-:Y:S02]  /*86560*/  STL.64 [R1+0x858], R78 ;  /* 0x0008584e01007387 */ /* 0x0003e40000100a00 */
[----:B------:R-:W-:Y:S02]  /*86570*/  STL.64 [R1+0x840], R84 ;  /* 0x0008405401007387 */ /* 0x000fe40000100a00 */
[----:B------:R5:W-:Y:S01]  /*86580*/  STL.64 [R1+0x848], R86 ;  /* 0x0008485601007387 */ /* 0x000be20000100a00 */
[C---:B-1----:R-:W-:Y:S08]  /*86590*/  HMMA.1688.F32.TF32 R76, R240.reuse, R46, R140 ;  /* 0x0000002ef04c723c */ /* 0x042ff0000008108c */
[C---:B-----5:R-:W-:Y:S11]  /*865a0*/  HMMA.1688.F32.TF32 R84, R240.reuse, R38, R148 ;  /* 0x00000026f054723c */ /* 0x060ff60000081094 */
[----:B------:R-:W-:Y:S04]  /*865b0*/  @!UPT UIADD3 URZ, URZ, URZ, URZ ;  /* 0x0000003f3f3ff290 */ /* 0x000fe8000fffe03f */
[----:B------:R-:W-:Y:S01]  /*865c0*/  STL.64 [R1+0x820], R76 ;  /* 0x0008204c01007387 */ /* 0x000fe20000100a00 */
[----:B------:R4:W-:Y:S02]  /*865d0*/  STL.64 [R1+0x828], R78 ;  /* 0x0008284e01007387 */ /* 0x0009e40000100a00 */
[----:B------:R-:W-:Y:S02]  /*865e0*/  STL.64 [R1+0x810], R88 ;  /* 0x0008105801007387 */ /* 0x000fe40000100a00 */
[----:B------:R-:W-:Y:S03]  /*865f0*/  STL.64 [R1+0x818], R90 ;  /* 0x0008185a01007387 */ /* 0x000fe60000100a00 */
[----:B------:R-:W-:Y:S01]  /*86600*/  STL.64 [R1+0x800], R84 ;  /* 0x0008005401007387 */ /* 0x000fe20000100a00 */
[----:B------:R1:W-:Y:S01]  /*86610*/  STL.64 [R1+0x808], R86 ;  /* 0x0008085601007387 */ /* 0x0003e20000100a00 */
[C---:B----4-:R-:W-:Y:S08]  /*86620*/  HMMA.1688.F32.TF32 R76, R240.reuse, R34, R152 ;  /* 0x00000022f04c723c */ /* 0x050ff00000081098 */
[C---:B-1----:R-:W-:Y:S08]  /*86630*/  HMMA.1688.F32.TF32 R84, R240.reuse, R30, R156 ;  /* 0x0000001ef054723c */ /* 0x042ff0000008109c */
[----:B------:R-:W-:Y:S08]  /*86640*/  HMMA.1688.F32.TF32 R88, R240, R22, R168 ;  /* 0x00000016f058723c */ /* 0x000ff000000810a8 */
[----:B--2---:R-:W-:Y:S01]  /*86650*/  HMMA.1688.F32.TF32 R72, R80, R66, R72 ;  /* 0x000000425048723c */ /* 0x004fe20000081048 */
[----:B------:R-:W-:Y:S04]  /*86660*/  LDS R168, [R161+0x28000] ;  /* 0x02800000a1a87984 */ /* 0x000fe80000000800 */
[----:B------:R-:W-:Y:S04]  /*86670*/  LDS R170, [R161+0x2a000] ;  /* 0x02a00000a1aa7984 */ /* 0x000fe80000000800 */
[----:B------:R-:W-:Y:S04]  /*86680*/  LDS R169, [R189+0x28000] ;  /* 0x02800000bda97984 */ /* 0x000fe80000000800 */
[----:B------:R-:W-:Y:S04]  /*86690*/  LDS R171, [R189+0x2a000] ;  /* 0x02a00000bdab7984 */ /* 0x000fe80000000800 */
[----:B------:R-:W-:Y:S01]  /*866a0*/  STL.64 [R1+0x7f0], R76 ;  /* 0x0007f04c01007387 */ /* 0x000fe20000100a00 */
[----:B------:R1:W-:Y:S02]  /*866b0*/  STL.64 [R1+0x7f8], R78 ;  /* 0x0007f84e01007387 */ /* 0x0003e40000100a00 */
[----:B------:R-:W-:Y:S02]  /*866c0*/  STL.64 [R1+0x7e0], R84 ;  /* 0x0007e05401007387 */ /* 0x000fe40000100a00 */
[----:B------:R2:W-:Y:S01]  /*866d0*/  STL.64 [R1+0x7e8], R86 ;  /* 0x0007e85601007387 */ /* 0x0005e20000100a00 */
[C---:B-1----:R-:W-:Y:S08]  /*866e0*/  HMMA.1688.F32.TF32 R76, R240.reuse, R26, R164 ;  /* 0x0000001af04c723c */ /* 0x042ff000000810a4 */
[C---:B--2---:R-:W-:Y:S01]  /*866f0*/  HMMA.1688.F32.TF32 R84, R240.reuse, R18, R172 ;  /* 0x00000012f054723c */ /* 0x044fe200000810ac */
        /* <DEDUP_REMOVED lines=8> */
[----:B------:R-:W-:Y:S01]  /*86780*/  STL.64 [R1+0x7b0], R84 ;  /* 0x0007b05401007387 */ /* 0x000fe20000100a00 */
[----:B------:R3:W-:Y:S01]  /*86790*/  STL.64 [R1+0x7b8], R86 ;  /* 0x0007b85601007387 */ /* 0x0007e20000100a00 */
[C---:B-1----:R-:W-:Y:S08]  /*867a0*/  HMMA.1688.F32.TF32 R76, R240.reuse, R14, R176 ;  /* 0x0000000ef04c723c */ /* 0x042ff000000810b0 */
[C---:B--2---:R-:W-:Y:S08]  /*867b0*/  HMMA.1688.F32.TF32 R88, R240.reuse, R10, R180 ;  /* 0x0000000af058723c */ /* 0x044ff000000810b4 */
[----:B---3--:R-:W-:Y:S07]  /*867c0*/  HMMA.1688.F32.TF32 R84, R240, R6, R184 ;  /* 0x00000006f054723c */ /* 0x008fee00000810b8 */
[----:B------:R-:W-:Y:S01]  /*867d0*/  STL.64 [R1+0x7a0], R76 ;  /* 0x0007a04c01007387 */ /* 0x000fe20000100a00 */
[----:B------:R-:W-:Y:S07]  /*867e0*/  STL.64 [R1+0x7a8], R78 ;  /* 0x0007a84e01007387 */ /* 0x000fee0000100a00 */
[----:B------:R-:W-:Y:S02]  /*867f0*/  STL.64 [R1+0x790], R88 ;  /* 0x0007905801007387 */ /* 0x000fe40000100a00 */
[----:B------:R1:W-:Y:S06]  /*86800*/  STL.64 [R1+0x798], R90 ;  /* 0x0007985a01007387 */ /* 0x0003ec0000100a00 */
[----:B------:R-:W-:Y:S01]  /*86810*/  STL.64 [R1+0x780], R84 ;  /* 0x0007805401007387 */ /* 0x000fe20000100a00 */
[----:B------:R2:W-:Y:S02]  /*86820*/  STL.64 [R1+0x788], R86 ;  /* 0x0007885601007387 */ /* 0x0005e40000100a00 */
[----:B------:R-:W-:Y:S02]  /*86830*/  STL.64 [R1+0x770], R72 ;  /* 0x0007704801007387 */ /* 0x000fe40000100a00 */
[----:B------:R3:W-:Y:S01]  /*86840*/  STL.64 [R1+0x778], R74 ;  /* 0x0007784a01007387 */ /* 0x0007e20000100a00 */
[----:B------:R-:W-:Y:S04]  /*86850*/  LDS R76, [R161+0x24780] ;  /* 0x02478000a14c7984 */ /* 0x000fe80000000800 */
[----:B------:R-:W-:Y:S04]  /*86860*/  LDS R78, [R161+0x26780] ;  /* 0x02678000a14e7984 */ /* 0x000fe80000000800 */
[----:B------:R-:W-:Y:S04]  /*86870*/  LDS R77, [R189+0x24780] ;  /* 0x02478000bd4d7984 */ /* 0x000fe80000000800 */
[----:B------:R-:W4:Y:S01]  /*86880*/  LDS R79, [R189+0x26780] ;  /* 0x02678000bd4f7984 */ /* 0x000f220000000800 */
[C---:B-1----:R-:W-:Y:S08]  /*86890*/  HMMA.1688.F32.TF32 R88, R80.reuse, R62, R192 ;  /* 0x0000003e5058723c */ /* 0x042ff000000810c0 */
[C---:B--2---:R-:W-:Y:S08]  /*868a0*/  HMMA.1688.F32.TF32 R84, R80.reuse, R58, R196 ;  /* 0x0000003a5054723c */ /* 0x044ff000000810c4 */
[C---:B---3--:R-:W-:Y:S07]  /*868b0*/  HMMA.1688.F32.TF32 R72, R80.reuse, R54, R200 ;  /* 0x000000365048723c */ /* 0x048fee00000810c8 */
[----:B------:R-:W-:Y:S01]  /*868c0*/  STL.64 [R1+0x760], R88 ;  /* 0x0007605801007387 */ /* 0x000fe20000100a00 */
[----:B------:R1:W-:Y:S07]  /*868d0*/  STL.64 [R1+0x768], R90 ;  /* 0x0007685a01007387 */ /* 0x0003ee0000100a00 */
[----:B------:R-:W-:Y:S02]  /*868e0*/  STL.64 [R1+0x750], R84 ;  /* 0x0007505401007387 */ /* 0x000fe40000100a00 */
[----:B------:R-:W-:Y:S06]  /*868f0*/  STL.64 [R1+0x758], R86 ;  /* 0x0007585601007387 */ /* 0x000fec0000100a00 */
[----:B------:R-:W-:Y:S01]  /*86900*/  STL.64 [R1+0x740], R72 ;  /* 0x0007404801007387 */ /* 0x000fe20000100a00 */
[----:B------:R2:W-:Y:S01]  /*86910*/  STL.64 [R1+0x748], R74 ;  /* 0x0007484a01007387 */ /* 0x0005e20000100a00 */
[C---:B-1----:R-:W-:Y:S08]  /*86920*/  HMMA.1688.F32.TF32 R88, R80.reuse, R50, R204 ;  /* 0x000000325058723c */ /* 0x042ff000000810cc */
[C---:B--2---:R-:W-:Y:S08]  /*86930*/  HMMA.1688.F32.TF32 R72, R80.reuse, R42, R212 ;  /* 0x0000002a5048723c */ /* 0x044ff000000810d4 */
[----:B------:R-:W-:Y:S07]  /*86940*/  HMMA.1688.F32.TF32 R84, R80, R46, R208 ;  /* 0x0000002e5054723c */ /* 0x000fee00000810d0 */
[----:B------:R1:W-:Y:S01]  /*86950*/  STL.64 [R1+0x730], R88 ;  /* 0x0007305801007387 */ /* 0x0003e20000100a00 */
[----:B------:R2:W-:Y:S07]  /*86960*/  STL.64 [R1+0x738], R90 ;  /* 0x0007385a01007387 */ /* 0x0005ee0000100a00 */
[----:B------:R-:W-:Y:S08]  /*86970*/  STL.64 [R1+0x710], R72 ;  /* 0x0007104801007387 */ /* 0x000ff00000100a00 */
[----:B------:R-:W-:Y:S01]  /*86980*/  STL.64 [R1+0x720], R84 ;  /* 0x0007205401007387 */ /* 0x000fe20000100a00 */
[----:B------:R-:W-:Y:S01]  /*86990*/  STL.64 [R1+0x728], R86 ;  /* 0x0007285601007387 */ /* 0x000fe20000100a00 */
[----:B------:R3:W-:Y:S02]  /*869a0*/  STL [R1+0x718], R74 ;  /* 0x0007184a01007387 */ /* 0x0007e40000100800 */
[----:B------:R-:W5:Y:S02]  /*869b0*/  LDL.LU R218, [R1+0x3b24] ;  /* 0x003b240001da7983 */ /* 0x000f640000300800 */
[----:B------:R-:W2:Y:S01]  /*869c0*/  LDL.LU R219, [R1+0x3b20] ;  /* 0x003b200001db7983 */ /* 0x000ea20000300800 */
[----:B------:R-:W3:Y:S01]  /*869d0*/  LDL.LU R94, [R1+0xc58] ;  /* 0x000c5800015e7983 */ /* 0x000ee20000300800 */
[----:B------:R-:W3:Y:S02]  /*869e0*/  LDL.LU R95, [R1+0xc5c] ;  /* 0x000c5c00015f7983 */ /* 0x000ee40000300800 */
[----:B------:R-:W3:Y:S02]  /*869f0*/  LDL.LU R216, [R1+0x3b1c] ;  /* 0x003b1c0001d87983 */ /* 0x000ee40000300800 */
[----:B------:R-:W3:Y:S02]  /*86a00*/  LDL.LU R217, [R1+0x3b18] ;  /* 0x003b180001d97983 */ /* 0x000ee40000300800 */
[----:B-----5:R-:W-:-:S02]  /*86a10*/  IMAD.MOV.U32 R102, RZ, RZ, R218 ;  /* 0x000000ffff667224 */ /* 0x020fc400078e00da */
[----:B--2---:R-:W-:Y:S01]  /*86a20*/  IMAD.MOV.U32 R103, RZ, RZ, R219 ;  /* 0x000000ffff677224 */ /* 0x004fe200078e00db */
[----:B------:R-:W3:Y:S01]  /*86a30*/  LDL.LU R218, [R1+0x3b14] ;  /* 0x003b140001da7983 */ /* 0x000ee20000300800 */
[----:B------:R-:W3:Y:S02]  /*86a40*/  LDL.LU R219, [R1+0x3b10] ;  /* 0x003b100001db7983 */ /* 0x000ee40000300800 */
[----:B------:R-:W-:Y:S02]  /*86a50*/  IMAD.MOV.U32 R188, RZ, RZ, R75 ;  /* 0x000000ffffbc7224 */ /* 0x000fe400078e004b */
[----:B------:R-:W2:Y:S01]  /*86a60*/  LDL.LU R104, [R1+0xb20] ;  /* 0x000b200001687983 */ /* 0x000ea20000300800 */
[----:B------:R-:W2:Y:S01]  /*86a70*/  LDL.LU R105, [R1+0xb24] ;  /* 0x000b240001697983 */ /* 0x000ea20000300800 */
[----:B------:R-:W2:Y:S02]  /*86a80*/  LDL.LU R106, [R1+0xb28] ;  /* 0x000b2800016a7983 */ /* 0x000ea40000300800 */
[----:B------:R-:W2:Y:S02]  /*86a90*/  LDL.LU R107, [R1+0xb2c] ;  /* 0x000b2c00016b7983 */ /* 0x000ea40000300800 */
[----:B------:R-:W5:Y:S01]  /*86aa0*/  LDL.LU R228, [R1+0xc40] ;  /* 0x000c400001e47983 */ /* 0x000f620000300800 */
[----:B------:R-:W5:Y:S01]  /*86ab0*/  LDL.LU R229, [R1+0xc44] ;  /* 0x000c440001e57983 */ /* 0x000f620000300800 */
[----:B------:R-:W5:Y:S02]  /*86ac0*/  LDL.LU R230, [R1+0xc48] ;  /* 0x000c480001e67983 */ /* 0x000f640000300800 */
[----:B------:R-:W5:Y:S02]  /*86ad0*/  LDL.LU R231, [R1+0xc4c] ;  /* 0x000c4c0001e77983 */ /* 0x000f640000300800 */
[----:B------:R-:W-:Y:S01]  /*86ae0*/  STL [R1+0x3a20], R188 ;  /* 0x003a20bc01007387 */ /* 0x000fe20000100800 */
[----:B------:R-:W2:Y:S01]  /*86af0*/  LDL.LU R248, [R1+0xc70] ;  /* 0x000c700001f87983 */ /* 0x000ea20000300800 */
[----:B-1----:R-:W-:-:S02]  /*86b00*/  IMAD.MOV.U32 R88, RZ, RZ, R68 ;  /* 0x000000ffff587224 */ /* 0x002fc400078e0044 */
[----:B------:R-:W-:Y:S01]  /*86b10*/  IMAD.MOV.U32 R89, RZ, RZ, R69 ;  /* 0x000000ffff597224 */ /* 0x000fe200078e0045 */
[----:B------:R-:W-:Y:S01]  /*86b20*/  MOV R90, R70 ;  /* 0x00000046005a7202 */ /* 0x000fe20000000f00 */
[----:B------:R-:W-:Y:S01]  /*86b30*/  IMAD.MOV.U32 R91, RZ, RZ, R71 ;  /* 0x000000ffff5b7224 */ /* 0x000fe200078e0047 */
[C---:B---3--:R-:W-:Y:S11]  /*86b40*/  HMMA.1688.F32.TF32 R72, R80.reuse, R38, R216 ;  /* 0x000000265048723c */ /* 0x048ff600000810d8 */
[----:B------:R-:W-:Y:S11]  /*86b50*/  @!UPT UIADD3 URZ, URZ, URZ, URZ ;  /* 0x0000003f3f3ff290 */ /* 0x000ff6000fffe03f */
[----:B------:R-:W-:Y:S01]  /*86b60*/  @!UPT UIADD3 URZ, URZ, URZ, URZ ;  /* 0x0000003f3f3ff290 */ /* 0x000fe2000fffe03f */
[----:B------:R-:W-:Y:S01]  /*86b70*/  STL.64 [R1+0x700], R72 ;  /* 0x0007004801007387 */ /* 0x000fe20000100a00 */
[----:B------:R1:W-:Y:S02]  /*86b80*/  STL.64 [R1+0x708], R74 ;  /* 0x0007084a01007387 */ /* 0x0003e40000100a00 */
[----:B------:R-:W3:Y:S02]  /*86b90*/  LDL.LU R249, [R1+0xc74] ;  /* 0x000c740001f97983 */ /* 0x000ee40000300800 */
[----:B------:R-:W3:Y:S01]  /*86ba0*/  LDL.LU R250, [R1+0xc78] ;  /* 0x000c780001fa7983 */ /* 0x000ee20000300800 */
[----:B------:R-:W3:Y:S01]  /*86bb0*/  LDL.LU R251, [R1+0xc7c] ;  /* 0x000c7c0001fb7983 */ /* 0x000ee20000300800 */
        /* <DEDUP_REMOVED lines=12> */
[----:B------:R-:W3:Y:S01]  /*86c80*/  LDL.LU R84, [R1+0xca0] ;  /* 0x000ca00001547983 */ /* 0x000ee20000300800 */
[C---:B------:R-:W-:Y:S08]  /*86c90*/  HMMA.1688.F32.TF32 R100, R80.reuse, R22, R100 ;  /* 0x000000165064723c */ /* 0x040ff00000081064 */
[C---:B-1----:R-:W-:Y:S08]  /*86ca0*/  HMMA.1688.F32.TF32 R72, R80.reuse, R34, R220 ;  /* 0x000000225048723c */ /* 0x042ff000000810dc */
[C---:B--2---:R-:W-:Y:S11]  /*86cb0*/  HMMA.1688.F32.TF32 R68, R80.reuse, R30, R68 ;  /* 0x0000001e5044723c */ /* 0x044ff60000081044 */
[----:B------:R-:W-:Y:S04]  /*86cc0*/  @!UPT UIADD3 URZ, URZ, URZ, URZ ;  /* 0x0000003f3f3ff290 */ /* 0x000fe8000fffe03f */
[----:B------:R-:W-:Y:S01]  /*86cd0*/  STL.64 [R1+0x6f0], R72 ;  /* 0x0006f04801007387 */ /* 0x000fe20000100a00 */
[----:B------:R-:W-:Y:S02]  /*86ce0*/  STL.64 [R1+0x6f8], R74 ;  /* 0x0006f84a01007387 */ /* 0x000fe40000100a00 */
[----:B------:R-:W2:Y:S02]  /*86cf0*/  LDL.LU R85, [R1+0xca4] ;  /* 0x000ca40001557983 */ /* 0x000ea40000300800 */
[----:B------:R-:W2:Y:S01]  /*86d00*/  LDL.LU R86, [R1+0xca8] ;  /* 0x000ca80001567983 */ /* 0x000ea20000300800 */
[----:B------:R-:W2:Y:S01]  /*86d10*/  LDL.LU R87, [R1+0xcac] ;  /* 0x000cac0001577983 */ /* 0x000ea20000300800 */
[----:B------:R-:W4:Y:S02]  /*86d20*/  LDL.LU R236, [R1+0xcb0] ;  /* 0x000cb00001ec7983 */ /* 0x000f240000300800 */
[----:B------:R-:W-:Y:S02]  /*86d30*/  STL.64 [R1+0x140], R68 ;  /* 0x0001404401007387 */ /* 0x000fe40000100a00 */
[----:B------:R1:W-:Y:S01]  /*86d40*/  STL.64 [R1+0x148], R70 ;  /* 0x0001484601007387 */ /* 0x0003e20000100a00 */
[----:B------:R-:W4:Y:S01]  /*86d50*/  LDL.LU R237, [R1+0xcb4] ;  /* 0x000cb40001ed7983 */ /* 0x000f220000300800 */
[----:B------:R-:W4:Y:S02]  /*86d60*/  LDL.LU R238, [R1+0xcb8] ;  /* 0x000cb80001ee7983 */ /* 0x000f240000300800 */
[----:B------:R-:W4:Y:S01]  /*86d70*/  LDL.LU R239, [R1+0xcbc] ;  /* 0x000cbc0001ef7983 */ /* 0x000f220000300800 */
[C---:B-1----:R-:W-:Y:S08]  /*86d80*/  HMMA.1688.F32.TF32 R68, R80.reuse, R26, R104 ;  /* 0x0000001a5044723c */ /* 0x042ff00000081068 */
[C---:B-----5:R-:W-:Y:S11]  /*86d90*/  HMMA.1688.F32.TF32 R72, R80.reuse, R18, R228 ;  /* 0x000000125048723c */ /* 0x060ff600000810e4 */
[----:B------:R-:W-:Y:S04]  /*86da0*/  @!UPT UIADD3 URZ, URZ, URZ, URZ ;  /* 0x0000003f3f3ff290 */ /* 0x000fe8000fffe03f */
[----:B------:R-:W-:Y:S01]  /*86db0*/  STL.64 [R1+0x130], R68 ;  /* 0x0001304401007387 */ /* 0x000fe20000100a00 */
[----:B------:R1:W-:Y:S02]  /*86dc0*/  STL.64 [R1+0x138], R70 ;  /* 0x0001384601007387 */ /* 0x0003e40000100a00 */
[C---:B-1----:R-:W-:Y:S01]  /*86dd0*/  HMMA.1688.F32.TF32 R68, R80.reuse, R14, R92 ;  /* 0x0000000e5044723c */ /* 0x042fe2000008105c */
[----:B------:R-:W-:Y:S01]  /*86de0*/  STL.64 [R1+0x120], R100 ;  /* 0x0001206401007387 */ /* 0x000fe20000100a00 */
[----:B------:R-:W-:Y:S02]  /*86df0*/  STL.64 [R1+0x128], R102 ;  /* 0x0001286601007387 */ /* 0x000fe40000100a00 */
[----:B------:R-:W5:Y:S02]  /*86e00*/  LDL.LU R92, [R1+0xcc0] ;  /* 0x000cc000015c7983 */ /* 0x000f640000300800 */
[----:B------:R-:W-:Y:S01]  /*86e10*/  STL.64 [R1+0x110], R72 ;  /* 0x0001104801007387 */ /* 0x000fe20000100a00 */
[----:B------:R-:W-:Y:S11]  /*86e20*/  STL.64 [R1+0x118], R74 ;  /* 0x0001184a01007387 */ /* 0x000ff60000100a00 */
[----:B------:R-:W-:Y:S05]  /*86e30*/  @!UPT UIADD3 URZ, URZ, URZ, URZ ;  /* 0x0000003f3f3ff290 */ /* 0x000fea000fffe03f */
[----:B------:R-:W-:Y:S01]  /*86e40*/  STL.64 [R1+0x100], R68 ;  /* 0x0001004401007387 */ /* 0x000fe20000100a00 */
[----:B------:R3:W-:Y:S02]  /*86e50*/  STL.64 [R1+0x108], R70 ;  /* 0x0001084601007387 */ /* 0x0007e40000100a00 */
[----:B------:R-:W5:Y:S02]  /*86e60*/  LDL.LU R93, [R1+0xcc4] ;  /* 0x000cc400015d7983 */ /* 0x000f640000300800 */
[----:B------:R-:W5:Y:S01]  /*86e70*/  LDL.LU R94, [R1+0xcc8] ;  /* 0x000cc800015e7983 */ /* 0x000f620000300800 */
[----:B------:R-:W5:Y:S01]  /*86e80*/  LDL.LU R95, [R1+0xccc] ;  /* 0x000ccc00015f7983 */ /* 0x000f620000300800 */
[----:B---3--:R-:W-:Y:S11]  /*86e90*/  HMMA.1688.F32.TF32 R68, R80, R10, R248 ;  /* 0x0000000a5044723c */ /* 0x008ff600000810f8 */
[----:B------:R-:W-:Y:S11]  /*86ea0*/  @!UPT UIADD3 URZ, URZ, URZ, URZ ;  /* 0x0000003f3f3ff290 */ /* 0x000ff6000fffe03f */
[----:B------:R-:W-:Y:S01]  /*86eb0*/  @!UPT UIADD3 URZ, URZ, URZ, URZ ;  /* 0x0000003f3f3ff290 */ /* 0x000fe2000fffe03f */
[----:B------:R-:W-:Y:S01]  /*86ec0*/  STL.64 [R1+0xf0], R68 ;  /* 0x0000f04401007387 */ /* 0x000fe20000100a00 */
[----:B------:R1:W-:Y:S02]  /*86ed0*/  STL [R1+0xf8], R70 ;  /* 0x0000f84601007387 */ /* 0x0003e40000100800 */
[----:B------:R-:W3:Y:S02]  /*86ee0*/  LDL.LU R248, [R1+0xcd0] ;  /* 0x000cd00001f87983 */ /* 0x000ee40000300800 */
[----:B------:R-:W3:Y:S01]  /*86ef0*/  LDL.LU R249, [R1+0xcd4] ;  /* 0x000cd40001f97983 */ /* 0x000ee20000300800 */
[----:B------:R-:W3:Y:S01]  /*86f00*/  LDL.LU R250, [R1+0xcd8] ;  /* 0x000cd80001fa7983 */ /* 0x000ee20000300800 */
[----:B------:R-:W3:Y:S02]  /*86f10*/  LDL.LU R251, [R1+0xcdc] ;  /* 0x000cdc0001fb7983 */ /* 0x000ee40000300800 */
[----:B------:R-:W-:Y:S01]  /*86f20*/  IMAD.MOV.U32 R188, RZ, RZ, R71 ;  /* 0x000000ffffbc7224 */ /* 0x000fe200078e0047 */
[----:B------:R-:W-:Y:S08]  /*86f30*/  HMMA.1688.F32.TF32 R72, R112, R66, R96 ;  /* 0x000000427048723c */ /* 0x000ff00000081060 */
[----:B-1----:R-:W-:Y:S08]  /*86f40*/  HMMA.1688.F32.TF32 R68, R80, R6, R224 ;  /* 0x000000065044723c */ /* 0x002ff000000810e0 */
[C---:B------:R-:W-:Y:S11]  /*86f50*/  HMMA.1688.F32.TF32 R80, R112.reuse, R62, R88 ;  /* 0x0000003e7050723c */ /* 0x040ff60000081058 */
[----:B------:R-:W-:Y:S04]  /*86f60*/  @!UPT UIADD3 URZ, URZ, URZ, URZ ;  /* 0x0000003f3f3ff290 */ /* 0x000fe8000fffe03f */
[----:B------:R-:W-:Y:S01]  /*86f70*/  STL.64 [R1+0x38e8], R70 ;  /* 0x0038e84601007387 */ /* 0x000fe20000100a00 */
[----:B------:R1:W-:Y:S02]  /*86f80*/  STL.64 [R1+0x38e0], R68 ;  /* 0x0038e04401007387 */ /* 0x0003e40000100a00 */
[----:B------:R-:W-:Y:S02]  /*86f90*/  STL.64 [R1+0x38f8], R74 ;  /* 0x0038f84a01007387 */ /* 0x000fe40000100a00 */
[----:B------:R-:W-:Y:S03]  /*86fa0*/  STL.64 [R1+0x38f0], R72 ;  /* 0x0038f04801007387 */ /* 0x000fe60000100a00 */
[----:B------:R-:W-:Y:S01]  /*86fb0*/  STL [R1+0x38b8], R80 ;  /* 0x0038b85001007387 */ /* 0x000fe20000100800 */
[----:B------:R-:W-:Y:S02]  /*86fc0*/  STL [R1+0x38b4], R81 ;  /* 0x0038b45101007387 */ /* 0x000fe40000100800 */
[----:B------:R-:W-:Y:S02]  /*86fd0*/  STL [R1+0x38b0], R82 ;  /* 0x0038b05201007387 */ /* 0x000fe40000100800 */
[----:B------:R-:W-:Y:S01]  /*86fe0*/  STL [R1+0x38ac], R83 ;  /* 0x0038ac5301007387 */ /* 0x000fe20000100800 */
[C---:B--2---:R-:W-:Y:S08]  /*86ff0*/  HMMA.1688.F32.TF32 R84, R112.reuse, R58, R84 ;  /* 0x0000003a7054723c */ /* 0x044ff00000081054 */
[C---:B----4-:R-:W-:Y:S11]  /*87000*/  HMMA.1688.F32.TF32 R88, R112.reuse, R54, R236 ;  /* 0x000000367058723c */ /* 0x050ff600000810ec */
[----:B------:R-:W-:Y:S04]  /*87010*/  @!UPT UIADD3 URZ, URZ, URZ, URZ ;  /* 0x0000003f3f3ff290 */ /* 0x000fe8000fffe03f */
[----:B------:R-:W-:Y:S01]  /*87020*/  STL [R1+0x38bc], R84 ;  /* 0x0038bc5401007387 */ /* 0x000fe20000100800 */
[----:B------:R-:W-:Y:S02]  /*87030*/  STL [R1+0x38a8], R85 ;  /* 0x0038a85501007387 */ /* 0x000fe40000100800 */
[----:B------:R-:W-:Y:S02]  /*87040*/  STL [R1+0x38a4], R86 ;  /* 0x0038a45601007387 */ /* 0x000fe40000100800 */
[----:B------:R-:W-:Y:S01]  /*87050*/  STL [R1+0x38a0], R87 ;  /* 0x0038a05701007387 */ /* 0x000fe20000100800 */
[----:B------:R-:W2:Y:S01]  /*87060*/  LDL.LU R236, [R1+0xce0] ;  /* 0x000ce00001ec7983 */ /* 0x000ea20000300800 */
[----:B------:R-:W2:Y:S02]  /*87070*/  LDL.LU R237, [R1+0xce4] ;  /* 0x000ce40001ed7983 */ /* 0x000ea40000300800 */
[----:B------:R-:W2:Y:S02]  /*87080*/  LDL.LU R238, [R1+0xce8] ;  /* 0x000ce80001ee7983 */ /* 0x000ea40000300800 */
[----:B------:R-:W2:Y:S01]  /*87090*/  LDL.LU R239, [R1+0xcec] ;  /* 0x000cec0001ef7983 */ /* 0x000ea20000300800 */
[----:B------:R-:W-:Y:S01]  /*870a0*/  STL [R1+0x38c0], R88 ;  /* 0x0038c05801007387 */ /* 0x000fe20000100800 */
[----:B------:R-:W-:Y:S02]  /*870b0*/  STL [R1+0x3888], R89 ;  /* 0x0038885901007387 */ /* 0x000fe40000100800 */
[----:B------:R-:W-:Y:S02]  /*870c0*/  STL [R1+0x3884], R90 ;  /* 0x0038845a01007387 */ /* 0x000fe40000100800 */
[----:B------:R-:W-:Y:S01]  /*870d0*/  STL [R1+0x3880], R91 ;  /* 0x0038805b01007387 */ /* 0x000fe20000100800 */
[C---:B-----5:R-:W-:Y:S11]  /*870e0*/  HMMA.1688.F32.TF32 R92, R112.reuse, R50, R92 ;  /* 0x00000032705c723c */ /* 0x060ff6000008105c */
[----:B------:R-:W-:Y:S11]  /*870f0*/  @!UPT UIADD3 URZ, URZ, URZ, URZ ;  /* 0x0000003f3f3ff290 */ /* 0x000ff6000fffe03f */
[----:B------:R-:W-:Y:S01]  /*87100*/  @!UPT UIADD3 URZ, URZ, URZ, URZ ;  /* 0x0000003f3f3ff290 */ /* 0x000fe2000fffe03f */
[----:B------:R-:W-:Y:S01]  /*87110*/  STL [R1+0x38c4], R92 ;  /* 0x0038c45c01007387 */ /* 0x000fe20000100800 */
[----:B------:R-:W-:Y:S02]  /*87120*/  STL [R1+0x387c], R93 ;  /* 0x00387c5d01007387 */ /* 0x000fe40000100800 */
[----:B------:R-:W-:Y:S02]  /*87130*/  STL [R1+0x3878], R94 ;  /* 0x0038785e01007387 */ /* 0x000fe40000100800 */
[----:B------:R-:W-:Y:S01]  /*87140*/  STL [R1+0x3874], R95 ;  /* 0x0038745f01007387 */ /* 0x000fe20000100800 */
[C---:B---3--:R-:W-:Y:S01]  /*87150*/  HMMA.1688.F32.TF32 R96, R112.reuse, R46, R248 ;  /* 0x0000002e7060723c */ /* 0x048fe200000810f8 */
[----:B------:R-:W3:Y:S01]  /*87160*/  LDL.LU R248, [R1+0xcf0] ;  /* 0x000cf00001f87983 */ /* 0x000ee20000300800 */
[----:B------:R-:W3:Y:S02]  /*87170*/  LDL.LU R249, [R1+0xcf4] ;  /* 0x000cf40001f97983 */ /* 0x000ee40000300800 */
[----:B------:R-:W3:Y:S02]  /*87180*/  LDL.LU R250, [R1+0xcf8] ;  /* 0x000cf80001fa7983 */ /* 0x000ee40000300800 */
[----:B------:R-:W3:Y:S01]  /*87190*/  LDL.LU R251, [R1+0xcfc] ;  /* 0x000cfc0001fb7983 */ /* 0x000ee20000300800 */
[----:B------:R-:W1:Y:S01]  /*871a0*/  LDL.LU R116, [R1+0xd20] ;  /* 0x000d200001747983 */ /* 0x000e620000300800 */
[----:B------:R-:W1:Y:S02]  /*871b0*/  LDL.LU R117, [R1+0xd24] ;  /* 0x000d240001757983 */ /* 0x000e640000300800 */
[----:B------:R-:W1:Y:S02]  /*871c0*/  LDL.LU R118, [R1+0xd28] ;  /* 0x000d280001767983 */ /* 0x000e640000300800 */
[----:B------:R-:W1:Y:S01]  /*871d0*/  LDL.LU R119, [R1+0xd2c] ;  /* 0x000d2c0001777983 */ /* 0x000e620000300800 */
        /* <DEDUP_REMOVED lines=8> */
[----:B------:R-:W-:Y:S01]  /*87260*/  STL [R1+0x38c8], R96 ;  /* 0x0038c86001007387 */ /* 0x000fe20000100800 */
[----:B------:R-:W-:Y:S02]  /*87270*/  STL [R1+0x3870], R97 ;  /* 0x0038706101007387 */ /* 0x000fe40000100800 */
[----:B------:R-:W-:Y:S02]  /*87280*/  STL [R1+0x386c], R98 ;  /* 0x00386c6201007387 */ /* 0x000fe40000100800 */
[----:B------:R-:W-:Y:S01]  /*87290*/  STL [R1+0x3868], R99 ;  /* 0x0038686301007387 */ /* 0x000fe20000100800 */
        /* <DEDUP_REMOVED lines=8> */
[C---:B--2---:R-:W-:Y:S01]  /*87320*/  HMMA.1688.F32.TF32 R100, R112.reuse, R42, R236 ;  /* 0x0000002a7064723c */ /* 0x044fe200000810ec */
[----:B------:R-:W2:Y:S01]  /*87330*/  LDL.LU R236, [R1+0xdb0] ;  /* 0x000db00001ec7983 */ /* 0x000ea20000300800 */
[----:B------:R-:W2:Y:S02]  /*87340*/  LDL.LU R237, [R1+0xdb4] ;  /* 0x000db40001ed7983 */ /* 0x000ea40000300800 */
[----:B------:R-:W2:Y:S02]  /*87350*/  LDL.LU R238, [R1+0xdb8] ;  /* 0x000db80001ee7983 */ /* 0x000ea40000300800 */
[----:B------:R-:W2:Y:S11]  /*87360*/  LDL.LU R239, [R1+0xdbc] ;  /* 0x000dbc0001ef7983 */ /* 0x000eb60000300800 */
[----:B------:R-:W-:Y:S06]  /*87370*/  @!UPT UIADD3 URZ, URZ, URZ, URZ ;  /* 0x0000003f3f3ff290 */ /* 0x000fec000fffe03f */
        /* <DEDUP_REMOVED lines=8> */
[----:B------:R-:W3:Y:S02]  /*87400*/  LDL.LU R251, [R1+0xddc] ;  /* 0x000ddc0001fb7983 */ /* 0x000ee40000300800 */
[----:B-1----:R-:W-:Y:S11]  /*87410*/  HMMA.1688.F32.TF32 R68, R112, R26, R116 ;  /* 0x0000001a7044723c */ /* 0x002ff60000081074 */
[----:B------:R-:W-:Y:S04]  /*87420*/  @!UPT UIADD3 URZ, URZ, URZ, URZ ;  /* 0x0000003f3f3ff290 */ /* 0x000fe8000fffe03f */
[----:B------:R1:W-:Y:S01]  /*87430*/  STL [R1+0x3858], R104 ;  /* 0x0038586801007387 */ /* 0x0003e20000100800 */
[----:B------:R4:W-:Y:S02]  /*87440*/  STL [R1+0x3854], R105 ;  /* 0x0038546901007387 */ /* 0x0009e40000100800 */
[----:B------:R5:W-:Y:S02]  /*87450*/  STL [R1+0x3850], R106 ;  /* 0x0038506a01007387 */ /* 0x000be40000100800 */
[----:B------:R5:W-:Y:S04]  /*87460*/  STL [R1+0x384c], R107 ;  /* 0x00384c6b01007387 */ /* 0x000be80000100800 */
[----:B-1----:R-:W-:Y:S01]  /*87470*/  MOV R104, R68 ;  /* 0x0000004400687202 */ /* 0x002fe20000000f00 */
[----:B----4-:R-:W-:-:S02]  /*87480*/  IMAD.MOV.U32 R105, RZ, RZ, R69 ;  /* 0x000000ffff697224 */ /* 0x010fc400078e0045 */
[----:B-----5:R-:W-:Y:S01]  /*87490*/  IMAD.MOV.U32 R106, RZ, RZ, R70 ;  /* 0x000000ffff6a7224 */ /* 0x020fe200078e0046 */
[----:B------:R-:W-:Y:S02]  /*874a0*/  MOV R107, R71 ;  /* 0x00000047006b7202 */ /* 0x000fe40000000f00 */
[C---:B------:R-:W-:Y:S11]  /*874b0*/  HMMA.1688.F32.TF32 R68, R112.reuse, R22, R228 ;  /* 0x000000167044723c */ /* 0x040ff600000810e4 */
[----:B------:R-:W-:Y:S11]  /*874c0*/  @!UPT UIADD3 URZ, URZ, URZ, URZ ;  /* 0x0000003f3f3ff290 */ /* 0x000ff6000fffe03f */
[----:B------:R-:W-:Y:S02]  /*874d0*/  @!UPT UIADD3 URZ, URZ, URZ, URZ ;  /* 0x0000003f3f3ff290 */ /* 0x000fe4000fffe03f */
[----:B------:R-:W-:Y:S02]  /*874e0*/  IMAD.MOV.U32 R97, RZ, RZ, R68 ;  /* 0x000000ffff617224 */ /* 0x000fe400078e0044 */
[----:B------:R-:W-:Y:S01]  /*874f0*/  IMAD.MOV.U32 R98, RZ, RZ, R69 ;  /* 0x000000ffff627224 */ /* 0x000fe200078e0045 */
[----:B------:R-:W-:Y:S01]  /*87500*/  MOV R99, R70 ;  /* 0x0000004600637202 */ /* 0x000fe20000000f00 */
[----:B------:R-:W-:Y:S02]  /*87510*/  IMAD.MOV.U32 R101, RZ, RZ, R71 ;  /* 0x000000ffff657224 */ /* 0x000fe400078e0047 */
[C---:B------:R-:W-:Y:S08]  /*87520*/  HMMA.1688.F32.TF32 R68, R112.reuse, R18, R224 ;  /* 0x000000127044723c */ /* 0x040ff000000810e0 */
[C---:B------:R-:W-:Y:S08]  /*87530*/  HMMA.1688.F32.TF32 R108, R112.reuse, R34, R108 ;  /* 0x00000022706c723c */ /* 0x040ff0000008106c */
[----:B------:R-:W-:Y:S08]  /*87540*/  HMMA.1688.F32.TF32 R72, R112, R30, R232 ;  /* 0x0000001e7048723c */ /* 0x000ff000000810e8 */
[----:B------:R-:W-:Y:S01]  /*87550*/  IMAD.MOV.U32 R89, RZ, RZ, R68 ;  /* 0x000000ffff597224 */ /* 0x000fe200078e0044 */
[----:B------:R-:W-:Y:S01]  /*87560*/  MOV R90, R69 ;  /* 0x00000045005a7202 */ /* 0x000fe20000000f00 */
[----:B------:R-:W-:-:S02]  /*87570*/  IMAD.MOV.U32 R91, RZ, RZ, R70 ;  /* 0x000000ffff5b7224 */ /* 0x000fc400078e0046 */
[----:B------:R-:W-:-:S03]  /*87580*/  IMAD.MOV.U32 R93, RZ, RZ, R71 ;  /* 0x000000ffff5d7224 */ /* 0x000fc600078e0047 */
[----:B------:R-:W-:Y:S01]  /*87590*/  STL.64 [R1+0x3898], R110 ;  /* 0x0038986e01007387 */ /* 0x000fe20000100a00 */
[----:B------:R-:W-:Y:S07]  /*875a0*/  STL.64 [R1+0x3890], R108 ;  /* 0x0038906c01007387 */ /* 0x000fee0000100a00 */
[----:B------:R-:W-:Y:S02]  /*875b0*/  STL.64 [R1+0x490], R72 ;  /* 0x0004904801007387 */ /* 0x000fe40000100a00 */
[----:B------:R-:W-:Y:S01]  /*875c0*/  STL.64 [R1+0x498], R74 ;  /* 0x0004984a01007387 */ /* 0x000fe20000100a00 */
[----:B------:R-:W-:Y:S01]  /*875d0*/  STL.64 [R1+0x38d8], R106 ;  /* 0x0038d86a01007387 */ /* 0x000fe20000100a00 */
[----:B------:R-:W-:Y:S02]  /*875e0*/  STL.64 [R1+0x38d0], R104 ;  /* 0x0038d06801007387 */ /* 0x000fe40000100a00 */
[----:B------:R-:W-:-:S02]  /*875f0*/  IMAD.MOV.U32 R117, RZ, RZ, R64 ;  /* 0x000000ffff757224 */ /* 0x000fc400078e0040 */
[----:B------:R-:W-:Y:S01]  /*87600*/  IMAD.MOV.U32 R118, RZ, RZ, R65 ;  /* 0x000000ffff767224 */ /* 0x000fe200078e0041 */
[----:B------:R-:W-:Y:S01]  /*87610*/  MOV R119, R3 ;  /* 0x0000000300777202 */ /* 0x000fe20000000f00 */
[C---:B--2---:R-:W-:Y:S07]  /*87620*/  HMMA.1688.F32.TF32 R68, R112.reuse, R14, R236 ;  /* 0x0000000e7044723c */ /* 0x044fee00000810ec */
[----:B------:R-:W-:Y:S01]  /*87630*/  MOV R236, R60 ;  /* 0x0000003c00ec7202 */ /* 0x000fe20000000f00 */
[----:B------:R-:W-:Y:S11]  /*87640*/  IMAD.MOV.U32 R237, RZ, RZ, R61 ;  /* 0x000000ffffed7224 */ /* 0x000ff600078e003d */
[----:B------:R-:W-:Y:S05]  /*87650*/  @!UPT UIADD3 URZ, URZ, URZ, URZ ;  /* 0x0000003f3f3ff290 */ /* 0x000fea000fffe03f */
[----:B------:R-:W-:Y:S01]  /*87660*/  MOV R84, R68 ;  /* 0x0000004400547202 */ /* 0x000fe20000000f00 */
[----:B------:R-:W-:Y:S02]  /*87670*/  IMAD.MOV.U32 R80, RZ, RZ, R69 ;  /* 0x000000ffff507224 */ /* 0x000fe400078e0045 */
[----:B------:R-:W-:Y:S01]  /*87680*/  IMAD.MOV.U32 R81, RZ, RZ, R70 ;  /* 0x000000ffff517224 */ /* 0x000fe200078e0046 */
[----:B------:R-:W-:Y:S02]  /*87690*/  MOV R82, R71 ;  /* 0x0000004700527202 */ /* 0x000fe40000000f00 */
[----:B---3--:R-:W-:Y:S07]  /*876a0*/  HMMA.1688.F32.TF32 R68, R112, R10, R248 ;  /* 0x0000000a7044723c */ /* 0x008fee00000810f8 */
[----:B------:R-:W-:Y:S01]  /*876b0*/  IMAD.MOV.U32 R248, RZ, RZ, R56 ;  /* 0x000000fffff87224 */ /* 0x000fe200078e0038 */
[----:B------:R-:W-:Y:S01]  /*876c0*/  MOV R249, R57 ;  /* 0x0000003900f97202 */ /* 0x000fe20000000f00 */
[----:B------:R-:W2:Y:S01]  /*876d0*/  LDL.LU R56, [R1+0x3aec] ;  /* 0x003aec0001387983 */ /* 0x000ea20000300800 */
[----:B------:R-:W3:Y:S02]  /*876e0*/  LDL.LU R57, [R1+0x3ae8] ;  /* 0x003ae80001397983 */ /* 0x000ee40000300800 */
[----:B------:R-:W4:Y:S02]  /*876f0*/  LDL.LU R60, [R1+0x3ae4] ;  /* 0x003ae400013c7983 */ /* 0x000f240000300800 */
        /* <DEDUP_REMOVED lines=30> */
[----:B------:R-:W-:Y:S01]  /*878e0*/  IMAD.MOV.U32 R238, RZ, RZ, R37 ;  /* 0x000000ffffee7224 */ /* 0x000fe200078e0025 */
[----:B------:R-:W-:Y:S01]  /*878f0*/  MOV R239, R36 ;  /* 0x0000002400ef7202 */ /* 0x000fe20000000f00 */
[C---:B------:R-:W-:Y:S08]  /*87900*/  HMMA.1688.F32.TF32 R44, R76.reuse, R46, R228 ;  /* 0x0000002e4c2c723c */ /* 0x040ff000000810e4 */
[C---:B------:R-:W-:Y:S08]  /*87910*/  HMMA.1688.F32.TF32 R40, R76.reuse, R42, R224 ;  /* 0x0000002a4c28723c */ /* 0x040ff000000810e0 */
[----:B------:R-:W-:Y:S01]  /*87920*/  HMMA.1688.F32.TF32 R36, R76, R38, R236 ;  /* 0x000000264c24723c */ /* 0x000fe200000810ec */
[----:B------:R-:W-:-:S02]  /*87930*/  IMAD.MOV.U32 R250, RZ, RZ, R33 ;  /* 0x000000fffffa7224 */ /* 0x000fc400078e0021 */
[----:B------:R-:W-:-:S07]  /*87940*/  IMAD.MOV.U32 R251, RZ, RZ, R32 ;  /* 0x000000fffffb7224 */ /* 0x000fce00078e0020 */
[----:B------:R-:W-:Y:S01]  /*87950*/  HMMA.1688.F32.TF32 R32, R76, R34, R248 ;  /* 0x000000224c20723c */ /* 0x000fe200000810f8 */
[----:B--2---:R-:W-:Y:S02]  /*87960*/  IMAD.MOV.U32 R121, RZ, RZ, R3 ;  /* 0x000000ffff797224 */ /* 0x004fe400078e0003 */
[----:B------:R-:W2:Y:S05]  /*87970*/  LDL.LU R3, [R1+0x3ad0] ;  /* 0x003ad00001037983 */ /* 0x000eaa0000300800 */
[----:B------:R-:W-:Y:S01]  /*87980*/  HMMA.1688.F32.TF32 R68, R112, R6, R132 ;  /* 0x000000067044723c */ /* 0x000fe20000081084 */
[----:B------:R-:W-:Y:S01]  /*87990*/  IMAD.MOV.U32 R122, RZ, RZ, R65 ;  /* 0x000000ffff7a7224 */ /* 0x000fe200078e0041 */
[----:B------:R-:W-:Y:S01]  /*879a0*/  MOV R123, R64 ;  /* 0x00000040007b7202 */ /* 0x000fe20000000f00 */
[----:B-----5:R-:W-:-:S02]  /*879b0*/  IMAD.MOV.U32 R232, RZ, RZ, R61 ;  /* 0x000000ffffe87224 */ /* 0x020fc400078e003d */
[----:B----4-:R-:W-:Y:S01]  /*879c0*/  IMAD.MOV.U32 R233, RZ, RZ, R60 ;  /* 0x000000ffffe97224 */ /* 0x010fe200078e003c */
[----:B---3--:R-:W-:Y:S01]  /*879d0*/  MOV R234, R57 ;  /* 0x0000003900ea7202 */ /* 0x008fe20000000f00 */
[----:B------:R-:W-:Y:S01]  /*879e0*/  IMAD.MOV.U32 R235, RZ, RZ, R56 ;  /* 0x000000ffffeb7224 */ /* 0x000fe200078e0038 */
        /* <DEDUP_REMOVED lines=9> */
[----:B------:R-:W-:Y:S01]  /*87a80*/  MOV R86, R70 ;  /* 0x0000004600567202 */ /* 0x000fe20000000f00 */
[----:B------:R-:W-:-:S02]  /*87a90*/  IMAD.MOV.U32 R87, RZ, RZ, R71 ;  /* 0x000000ffff577224 */ /* 0x000fc400078e0047 */
[----:B------:R-:W-:Y:S02]  /*87aa0*/  IMAD.MOV.U32 R85, RZ, RZ, R69 ;  /* 0x000000ffff557224 */ /* 0x000fe400078e0045 */
[----:B------:R-:W-:Y:S01]  /*87ab0*/  IMAD.MOV.U32 R83, RZ, RZ, R68 ;  /* 0x000000ffff537224 */ /* 0x000fe200078e0044 */
[----:B------:R-:W-:Y:S02]  /*87ac0*/  STL.64 [R1+0x3938], R86 ;  /* 0x0039385601007387 */ /* 0x000fe40000100a00 */
        /* <DEDUP_REMOVED lines=20> */
[----:B------:R-:W3:Y:S02]  /*87c10*/  LDL.LU R249, [R1+0xb84] ;  /* 0x000b840001f97983 */ /* 0x000ee40000300800 */
[----:B------:R-:W-:Y:S02]  /*87c20*/  STL [R1+0x3848], R35 ;  /* 0x0038482301007387 */ /* 0x000fe40000100800 */
[----:B------:R-:W-:Y:S01]  /*87c30*/  IMAD.MOV.U32 R250, RZ, RZ, R29 ;  /* 0x000000fffffa7224 */ /* 0x000fe200078e001d */
[----:B------:R-:W-:Y:S01]  /*87c40*/  MOV R251, R28 ;  /* 0x0000001c00fb7202 */ /* 0x000fe20000000f00 */
[----:B--2---:R-:W1:Y:S04]  /*87c50*/  LDSM.16.M88.4 R104, [R3+0x80100] ;  /* 0x080100000368783b */ /* 0x004e680000000200 */
[----:B------:R-:W2:Y:S04]  /*87c60*/  LDSM.16.M88.4 R108, [R3+0x82100] ;  /* 0x08210000036c783b */ /* 0x000ea80000000200 */
[----:B------:R-:W4:Y:S04]  /*87c70*/  LDSM.16.M88.4 R48, [R3+0x86100] ;  /* 0x086100000330783b */ /* 0x000f280000000200 */
[----:B------:R-:W5:Y:S04]  /*87c80*/  LDSM.16.M88.4 R52, [R3+0x84100] ;  /* 0x084100000334783b */ /* 0x000f680000000200 */
[----:B------:R-:W-:Y:S04]  /*87c90*/  LDSM.16.M88.4 R44, [R3+0x8a100] ;  /* 0x08a10000032c783b */ /* 0x000fe80000000200 */
        /* <DEDUP_REMOVED lines=9> */
[----:B------:R-:W-:Y:S01]  /*87d30*/  LDSM.16.M88.4 R132, [R3+0x9e100] ;  /* 0x09e100000384783b */ /* 0x000fe20000000200 */
[----:B-1----:R-:W-:-:S02]  /*87d40*/  IMAD.MOV.U32 R102, RZ, RZ, R106 ;  /* 0x000000ffff667224 */ /* 0x002fc400078e006a */
[----:B------:R-:W-:Y:S01]  /*87d50*/  IMAD.MOV.U32 R103, RZ, RZ, R107 ;  /* 0x000000ffff677224 */ /* 0x000fe200078e006b */
[----:B--2---:R-:W-:Y:S01]  /*87d60*/  MOV R94, R110 ;  /* 0x0000006e005e7202 */ /* 0x004fe20000000f00 */
[----:B------:R-:W-:Y:S02]  /*87d70*/  IMAD.MOV.U32 R95, RZ, RZ, R111 ;  /* 0x000000ffff5f7224 */ /* 0x000fe400078e006f */
[----:B----4-:R-:W-:Y:S01]  /*87d80*/  IMAD.MOV.U32 R35, RZ, RZ, R50 ;  /* 0x000000ffff237224 */ /* 0x010fe200078e0032 */
[----:B------:R-:W-:Y:S01]  /*87d90*/  STL.64 [R1+0x39c8], R102 ;  /* 0x0039c86601007387 */ /* 0x000fe20000100a00 */
[----:B------:R-:W-:Y:S02]  /*87da0*/  STL.64 [R1+0x39c0], R100 ;  /* 0x0039c06401007387 */ /* 0x000fe40000100a00 */
[----:B------:R-:W-:Y:S02]  /*87db0*/  STL.64 [R1+0x1d8], R106 ;  /* 0x0001d86a01007387 */ /* 0x000fe40000100a00 */
[----:B------:R-:W-:Y:S01]  /*87dc0*/  STL.64 [R1+0x39d8], R94 ;  /* 0x0039d85e01007387 */ /* 0x000fe20000100a00 */
[----:B------:R-:W-:Y:S01]  /*87dd0*/  STL.64 [R1+0x39d0], R92 ;  /* 0x0039d05c01007387 */ /* 0x000fe20000100a00 */
[----:B------:R-:W-:Y:S02]  /*87de0*/  STL.64 [R1+0x1c8], R110 ;  /* 0x0001c86e01007387 */ /* 0x000fe40000100a00 */
[----:B-----5:R-:W-:Y:S02]  /*87df0*/  STL.64 [R1+0x1b8], R54 ;  /* 0x0001b83601007387 */ /* 0x020fe40000100a00 */
[----:B------:R-:W-:Y:S01]  /*87e00*/  STL.64 [R1+0x39e8], R34 ;  /* 0x0039e82201007387 */ /* 0x000fe20000100a00 */
[----:B------:R-:W-:Y:S02]  /*87e10*/  STL.64 [R1+0x39e0], R32 ;  /* 0x0039e02001007387 */ /* 0x000fe40000100a00 */
[----:B------:R-:W1:Y:S04]  /*87e20*/  LDSM.16.M88.4 R32, [R3+0x88100] ;  /* 0x088100000320783b */ /* 0x000e680000000200 */
[----:B------:R-:W-:Y:S01]  /*87e30*/  STL.64 [R1+0x1a8], R50 ;  /* 0x0001a83201007387 */ /* 0x000fe20000100a00 */
[C---:B---3--:R-:W-:Y:S01]  /*87e40*/  HMMA.1688.F32.TF32 R28, R76.reuse, R30, R248 ;  /* 0x0000001e4c1c723c */ /* 0x048fe200000810f8 */
[----:B-1----:R-:W-:Y:S01]  /*87e50*/  STL.64 [R1+0x198], R34 ;  /* 0x0001982201007387 */ /* 0x002fe20000100a00 */
[----:B------:R-:W-:Y:S02]  /*87e60*/  STL.64 [R1+0x180], R44 ;  /* 0x0001802c01007387 */ /* 0x000fe40000100a00 */
[----:B------:R-:W-:Y:S02]  /*87e70*/  STL.64 [R1+0x188], R46 ;  /* 0x0001882e01007387 */ /* 0x000fe40000100a00 */
[----:B------:R-:W-:Y:S01]  /*87e80*/  STL.64 [R1+0x170], R40 ;  /* 0x0001702801007387 */ /* 0x000fe20000100a00 */
[----:B------:R-:W-:Y:S01]  /*87e90*/  STL.64 [R1+0x178], R42 ;  /* 0x0001782a01007387 */ /* 0x000fe20000100a00 */
[----:B------:R-:W-:Y:S02]  /*87ea0*/  STL.64 [R1+0x168], R86 ;  /* 0x0001685601007387 */ /* 0x000fe40000100a00 */
        /* <DEDUP_REMOVED lines=8> */
[----:B------:R-:W4:Y:S02]  /*87f30*/  LDL.LU R248, [R1+0x1580] ;  /* 0x0015800001f87983 */ /* 0x000f240000300800 */
[----:B------:R-:W4:Y:S01]  /*87f40*/  LDL.LU R249, [R1+0x1584] ;  /* 0x0015840001f97983 */ /* 0x000f220000300800 */
[----:B------:R-:W4:Y:S01]  /*87f50*/  LDL.LU R250, [R1+0x1588] ;  /* 0x0015880001fa7983 */ /* 0x000f220000300800 */
[----:B------:R-:W4:Y:S02]  /*87f60*/  LDL.LU R251, [R1+0x158c] ;  /* 0x00158c0001fb7983 */ /* 0x000f240000300800 */
        /* <DEDUP_REMOVED lines=16> */
[----:B------:R-:W-:Y:S02]  /*88070*/  STL.64 [R1+0x39f8], R30 ;  /* 0x0039f81e01007387 */ /* 0x000fe40000100a00 */
[----:B------:R1:W-:Y:S01]  /*88080*/  STL.64 [R1+0x39f0], R28 ;  /* 0x0039f01c01007387 */ /* 0x0003e20000100a00 */
[----:B------:R-:W-:Y:S01]  /*88090*/  STL.64 [R1+0x150], R36 ;  /* 0x0001502401007387 */ /* 0x000fe20000100a00 */
[----:B------:R-:W-:Y:S02]  /*880a0*/  STL.64 [R1+0x158], R38 ;  /* 0x0001582601007387 */ /* 0x000fe40000100a00 */
        /* <DEDUP_REMOVED lines=15> */
[C---:B--2---:R-:W-:Y:S08]  /*881a0*/  HMMA.1688.F32.TF32 R112, R76.reuse, R26, R116 ;  /* 0x0000001a4c70723c */ /* 0x044ff00000081074 */
[C---:B------:R-:W-:Y:S08]  /*881b0*/  HMMA.1688.F32.TF32 R116, R76.reuse, R22, R224 ;  /* 0x000000164c74723c */ /* 0x040ff000000810e0 */
[C---:B------:R-:W-:Y:S08]  /*881c0*/  HMMA.1688.F32.TF32 R120, R76.reuse, R18, R120 ;  /* 0x000000124c78723c */ /* 0x040ff00000081078 */
[C---:B-----5:R-:W-:Y:S08]  /*881d0*/  HMMA.1688.F32.TF32 R124, R76.reuse, R14, R236 ;  /* 0x0000000e4c7c723c */ /* 0x060ff000000810ec */
[----:B----4-:R-:W-:Y:S01]  /*881e0*/  HMMA.1688.F32.TF32 R128, R76, R10, R248 ;  /* 0x0000000a4c80723c */ /* 0x010fe200000810f8 */
[----:B------:R-:W-:-:S02]  /*881f0*/  IMAD.MOV.U32 R90, RZ, RZ, R9 ;  /* 0x000000ffff5a7224 */ /* 0x000fc400078e0009 */
[----:B------:R-:W-:Y:S01]  /*88200*/  IMAD.MOV.U32 R91, RZ, RZ, R8 ;  /* 0x000000ffff5b7224 */ /* 0x000fe200078e0008 */
[----:B------:R-:W-:Y:S04]  /*88210*/  LDS R26, [R161+0x2a200] ;  /* 0x02a20000a11a7984 */ /* 0x000fe80000000800 */
[----:B------:R-:W-:Y:S04]  /*88220*/  LDS R27, [R189+0x2a200] ;  /* 0x02a20000bd1b7984 */ /* 0x000fe80000000800 */
[----:B------:R-:W-:Y:S01]  /*88230*/  STL.64 [R1+0x3a08], R114 ;  /* 0x003a087201007387 */ /* 0x000fe20000100a00 */
[----:B------:R-:W-:Y:S02]  /*88240*/  STL.64 [R1+0x3a00], R112 ;  /* 0x003a007001007387 */ /* 0x000fe40000100a00 */
[----:B------:R-:W2:Y:S02]  /*88250*/  LDL.LU R224, [R1+0x1200] ;  /* 0x0012000001e07983 */ /* 0x000ea40000300800 */
[----:B------:R-:W2:Y:S01]  /*88260*/  LDL.LU R225, [R1+0x1204] ;  /* 0x0012040001e17983 */ /* 0x000ea20000300800 */
[----:B------:R-:W2:Y:S01]  /*88270*/  LDL.LU R226, [R1+0x1208] ;  /* 0x0012080001e27983 */ /* 0x000ea20000300800 */
[----:B------:R-:W2:Y:S02]  /*88280*/  LDL.LU R227, [R1+0x120c] ;  /* 0x00120c0001e37983 */ /* 0x000ea40000300800 */
[----:B------:R-:W-:Y:S02]  /*88290*/  STL.64 [R1+0x3a18], R118 ;  /* 0x003a187601007387 */ /* 0x000fe40000100a00 */
[----:B------:R-:W-:Y:S01]  /*882a0*/  STL.64 [R1+0x3a10], R116 ;  /* 0x003a107401007387 */ /* 0x000fe20000100a00 */
[----:B------:R-:W-:Y:S01]  /*882b0*/  STL.64 [R1+0x3a30], R122 ;  /* 0x003a307a01007387 */ /* 0x000fe20000100a00 */
[----:B------:R-:W-:Y:S02]  /*882c0*/  STL.64 [R1+0x3a28], R120 ;  /* 0x003a287801007387 */ /* 0x000fe40000100a00 */
[----:B------:R-:W4:Y:S02]  /*882d0*/  LDL.LU R236, [R1+0x11f0] ;  /* 0x0011f00001ec7983 */ /* 0x000f240000300800 */
[----:B------:R-:W4:Y:S01]  /*882e0*/  LDL.LU R237, [R1+0x11f4] ;  /* 0x0011f40001ed7983 */ /* 0x000f220000300800 */
[----:B------:R-:W4:Y:S01]  /*882f0*/  LDL.LU R238, [R1+0x11f8] ;  /* 0x0011f80001ee7983 */ /* 0x000f220000300800 */
[----:B------:R-:W4:Y:S02]  /*88300*/  LDL.LU R239, [R1+0x11fc] ;  /* 0x0011fc0001ef7983 */ /* 0x000f240000300800 */
[----:B------:R-:W-:Y:S02]  /*88310*/  STL.64 [R1+0x3a40], R126 ;  /* 0x003a407e01007387 */ /* 0x000fe40000100a00 */
[----:B------:R-:W-:Y:S01]  /*88320*/  STL.64 [R1+0x3a38], R124 ;  /* 0x003a387c01007387 */ /* 0x000fe20000100a00 */
[----:B------:R-:W5:Y:S01]  /*88330*/  LDL.LU R248, [R1+0x11e0] ;  /* 0x0011e00001f87983 */ /* 0x000f620000300800 */
[----:B------:R-:W5:Y:S02]  /*88340*/  LDL.LU R249, [R1+0x11e4] ;  /* 0x0011e40001f97983 */ /* 0x000f640000300800 */
[----:B------:R-:W5:Y:S02]  /*88350*/  LDL.LU R250, [R1+0x11e8] ;  /* 0x0011e80001fa7983 */ /* 0x000f640000300800 */
[----:B------:R-:W5:Y:S01]  /*88360*/  LDL.LU R251, [R1+0x11ec] ;  /* 0x0011ec0001fb7983 */ /* 0x000f620000300800 */
[----:B---3--:R-:W-:Y:S01]  /*88370*/  HMMA.1688.F32.TF32 R76, R76, R6, R232 ;  /* 0x000000064c4c723c */ /* 0x008fe200000810e8 */
[----:B------:R-:W-:Y:S01]  /*88380*/  STL.64 [R1+0x3a50], R130 ;  /* 0x003a508201007387 */ /* 0x000fe20000100a00 */
[----:B------:R-:W-:Y:S06]  /*88390*/  STL.64 [R1+0x3a48], R128 ;  /* 0x003a488001007387 */ /* 0x000fec0000100a00 */
[C---:B------:R-:W-:Y:S01]  /*883a0*/  HMMA.1688.F32.TF32 R232, R168.reuse, R104, R228 ;  /* 0x00000068a8e8723c */ /* 0x040fe200000810e4 */
[----:B------:R-:W-:Y:S04]  /*883b0*/  LDS R6, [R161+0x2a100] ;  /* 0x02a10000a1067984 */ /* 0x000fe80000000800 */
[----:B------:R-:W-:Y:S04]  /*883c0*/  LDS R7, [R189+0x2a100] ;  /* 0x02a10000bd077984 */ /* 0x000fe80000000800 */
[----:B------:R-:W-:Y:S04]  /*883d0*/  LDS R8, [R161+0x28180] ;  /* 0x02818000a1087984 */ /* 0x000fe80000000800 */
[----:B------:R-:W-:Y:S04]  /*883e0*/  LDS R10, [R161+0x2a180] ;  /* 0x02a18000a10a7984 */ /* 0x000fe80000000800 */
[----:B------:R-:W-:Y:S04]  /*883f0*/  LDS R9, [R189+0x28180] ;  /* 0x02818000bd097984 */ /* 0x000fe80000000800 */
[----:B------:R-:W-:Y:S04]  /*88400*/  LDS R11, [R189+0x2a180] ;  /* 0x02a18000bd0b7984 */ /* 0x000fe80000000800 */
[----:B------:R-:W-:Y:S01]  /*88410*/  STL.64 [R1+0x3a60], R78 ;  /* 0x003a604e01007387 */ /* 0x000fe20000100a00 */
[----:B------:R-:W-:Y:S02]  /*88420*/  STL.64 [R1+0x3a58], R76 ;  /* 0x003a584c01007387 */ /* 0x000fe40000100a00 */
[----:B------:R-:W3:Y:S02]  /*88430*/  LDL.LU R176, [R1+0x11d0] ;  /* 0x0011d00001b07983 */ /* 0x000ee40000300800 */
[----:B------:R-:W3:Y:S01]  /*88440*/  LDL.LU R177, [R1+0x11d4] ;  /* 0x0011d40001b17983 */ /* 0x000ee20000300800 */
[----:B------:R-:W3:Y:S01]  /*88450*/  LDL.LU R178, [R1+0x11d8] ;  /* 0x0011d80001b27983 */ /* 0x000ee20000300800 */
[----:B------:R-:W3:Y:S02]  /*88460*/  LDL.LU R179, [R1+0x11dc] ;  /* 0x0011dc0001b37983 */ /* 0x000ee40000300800 */
[----:B------:R-:W-:Y:S02]  /*88470*/  STL [R1+0x371c], R232 ;  /* 0x00371ce801007387 */ /* 0x000fe40000100800 */
[----:B------:R-:W-:Y:S01]  /*88480*/  STL [R1+0x3718], R233 ;  /* 0x003718e901007387 */ /* 0x000fe20000100800 */
[----:B------:R-:W-:Y:S01]  /*88490*/  STL [R1+0x3714], R234 ;  /* 0x003714ea01007387 */ /* 0x000fe20000100800 */
[----:B------:R-:W-:Y:S02]  /*884a0*/  STL [R1+0x3710], R235 ;  /* 0x003710eb01007387 */ /* 0x000fe40000100800 */
[----:B------:R-:W3:Y:S02]  /*884b0*/  LDL.LU R172, [R1+0x11c0] ;  /* 0x0011c00001ac7983 */ /* 0x000ee40000300800 */
[----:B------:R-:W3:Y:S01]  /*884c0*/  LDL.LU R173, [R1+0x11c4] ;  /* 0x0011c40001ad7983 */ /* 0x000ee20000300800 */
[----:B------:R-:W3:Y:S01]  /*884d0*/  LDL.LU R174, [R1+0x11c8] ;  /* 0x0011c80001ae7983 */ /* 0x000ee20000300800 */
[----:B------:R-:W3:Y:S01]  /*884e0*/  LDL.LU R175, [R1+0x11cc] ;  /* 0x0011cc0001af7983 */ /* 0x000ee20000300800 */
        /* <DEDUP_REMOVED lines=15> */
[C---:B-----5:R-:W-:Y:S01]  /*885e0*/  HMMA.1688.F32.TF32 R220, R168.reuse, R48, R248 ;  /* 0x00000030a8dc723c */ /* 0x060fe200000810f8 */
[----:B------:R-:W4:Y:S01]  /*885f0*/  LDL.LU R248, [R1+0x11a0] ;  /* 0x0011a00001f87983 */ /* 0x000f220000300800 */
[----:B------:R-:W4:Y:S02]  /*88600*/  LDL.LU R249, [R1+0x11a4] ;  /* 0x0011a40001f97983 */ /* 0x000f240000300800 */
[----:B------:R-:W4:Y:S02]  /*88610*/  LDL.LU R250, [R1+0x11a8] ;  /* 0x0011a80001fa7983 */ /* 0x000f240000300800 */
[----:B------:R-:W4:Y:S02]  /*88620*/  LDL.LU R251, [R1+0x11ac] ;  /* 0x0011ac0001fb7983 */ /* 0x000f240000300800 */
[C---:B---3--:R-:W-:Y:S11]  /*88630*/  HMMA.1688.F32.TF32 R216, R168.reuse, R32, R176 ;  /* 0x00000020a8d8723c */ /* 0x048ff600000810b0 */
[----:B------:R-:W-:Y:S04]  /*88640*/  @!UPT UIADD3 URZ, URZ, URZ, URZ ;  /* 0x0000003f3f3ff290 */ /* 0x000fe8000fffe03f */
[----:B------:R-:W-:Y:S01]  /*88650*/  STL [R1+0x374c], R220 ;  /* 0x00374cdc01007387 */ /* 0x000fe20000100800 */
[----:B------:R-:W-:Y:S02]  /*88660*/  STL [R1+0x3748], R221 ;  /* 0x003748dd01007387 */ /* 0x000fe40000100800 */
[----:B------:R-:W-:Y:S02]  /*88670*/  STL [R1+0x3744], R222 ;  /* 0x003744de01007387 */ /* 0x000fe40000100800 */
[----:B------:R-:W-:Y:S01]  /*88680*/  STL [R1+0x3740], R223 ;  /* 0x003740df01007387 */ /* 0x000fe20000100800 */
[----:B------:R-:W3:Y:S01]  /*88690*/  LDL.LU R176, [R1+0x1570] ;  /* 0x0015700001b07983 */ /* 0x000ee20000300800 */
[----:B------:R-:W3:Y:S02]  /*886a0*/  LDL.LU R177, [R1+0x1574] ;  /* 0x0015740001b17983 */ /* 0x000ee40000300800 */
[----:B------:R-:W3:Y:S02]  /*886b0*/  LDL.LU R178, [R1+0x1578] ;  /* 0x0015780001b27983 */ /* 0x000ee40000300800 */
[----:B------:R-:W3:Y:S01]  /*886c0*/  LDL.LU R179, [R1+0x157c] ;  /* 0x00157c0001b37983 */ /* 0x000ee20000300800 */
[----:B------:R-:W-:Y:S01]  /*886d0*/  STL [R1+0x375c], R216 ;  /* 0x00375cd801007387 */ /* 0x000fe20000100800 */
[----:B------:R-:W-:Y:S02]  /*886e0*/  STL [R1+0x3758], R217 ;  /* 0x003758d901007387 */ /* 0x000fe40000100800 */
[----:B------:R-:W-:Y:S02]  /*886f0*/  STL [R1+0x3754], R218 ;  /* 0x003754da01007387 */ /* 0x000fe40000100800 */
[----:B------:R-:W-:Y:S01]  /*88700*/  STL [R1+0x3750], R219 ;  /* 0x003750db01007387 */ /* 0x000fe20000100800 */
[C---:B------:R-:W-:Y:S01]  /*88710*/  HMMA.1688.F32.TF32 R212, R168.reuse, R44, R172 ;  /* 0x0000002ca8d4723c */ /* 0x040fe200000810ac */
[----:B------:R-:W5:Y:S01]  /*88720*/  LDL.LU R172, [R1+0x1560] ;  /* 0x0015600001ac7983 */ /* 0x000f620000300800 */
[----:B------:R-:W5:Y:S02]  /*88730*/  LDL.LU R173, [R1+0x1564] ;  /* 0x0015640001ad7983 */ /* 0x000f640000300800 */
[----:B------:R-:W5:Y:S02]  /*88740*/  LDL.LU R174, [R1+0x1568] ;  /* 0x0015680001ae7983 */ /* 0x000f640000300800 */
[----:B------:R-:W5:Y:S11]  /*88750*/  LDL.LU R175, [R1+0x156c] ;  /* 0x00156c0001af7983 */ /* 0x000f760000300800 */
[----:B------:R-:W-:Y:S06]  /*88760*/  @!UPT UIADD3 URZ, URZ, URZ, URZ ;  /* 0x0000003f3f3ff290 */ /* 0x000fec000fffe03f */
[----:B------:R-:W-:Y:S01]  /*88770*/  STL [R1+0x376c], R212 ;  /* 0x00376cd401007387 */ /* 0x000fe20000100800 */
[----:B------:R-:W-:Y:S02]  /*88780*/  STL [R1+0x3768], R213 ;  /* 0x003768d501007387 */ /* 0x000fe40000100800 */
[----:B------:R-:W-:Y:S02]  /*88790*/  STL [R1+0x3764], R214 ;  /* 0x003764d601007387 */ /* 0x000fe40000100800 */
[----:B------:R-:W-:Y:S01]  /*887a0*/  STL [R1+0x3760], R215 ;  /* 0x003760d701007387 */ /* 0x000fe20000100800 */
[C---:B--2---:R-:W-:Y:S01]  /*887b0*/  HMMA.1688.F32.TF32 R208, R168.reuse, R40, R236 ;  /* 0x00000028a8d0723c */ /* 0x044fe200000810ec */
[----:B------:R-:W2:Y:S01]  /*887c0*/  LDL.LU R236, [R1+0x1550] ;  /* 0x0015500001ec7983 */ /* 0x000ea20000300800 */
[----:B------:R-:W2:Y:S02]  /*887d0*/  LDL.LU R237, [R1+0x1554] ;  /* 0x0015540001ed7983 */ /* 0x000ea40000300800 */
[----:B------:R-:W2:Y:S02]  /*887e0*/  LDL.LU R238, [R1+0x1558] ;  /* 0x0015580001ee7983 */ /* 0x000ea40000300800 */
[----:B------:R-:W2:Y:S02]  /*887f0*/  LDL.LU R239, [R1+0x155c] ;  /* 0x00155c0001ef7983 */ /* 0x000ea40000300800 */
[C---:B----4-:R-:W-:Y:S11]  /*88800*/  HMMA.1688.F32.TF32 R204, R168.reuse, R84, R248 ;  /* 0x00000054a8cc723c */ /* 0x050ff600000810f8 */
[----:B------:R-:W-:Y:S04]  /*88810*/  @!UPT UIADD3 URZ, URZ, URZ, URZ ;  /* 0x0000003f3f3ff290 */ /* 0x000fe8000fffe03f */
[----:B------:R-:W-:Y:S01]  /*88820*/  STL [R1+0x377c], R208 ;  /* 0x00377cd001007387 */ /* 0x000fe20000100800 */
[----:B------:R-:W-:Y:S02]  /*88830*/  STL [R1+0x3778], R209 ;  /* 0x003778d101007387 */ /* 0x000fe40000100800 */
[----:B------:R-:W-:Y:S02]  /*88840*/  STL [R1+0x3774], R210 ;  /* 0x003774d201007387 */ /* 0x000fe40000100800 */
[----:B------:R-:W-:Y:S01]  /*88850*/  STL [R1+0x3770], R211 ;  /* 0x003770d301007387 */ /* 0x000fe20000100800 */
[----:B------:R-:W4:Y:S01]  /*88860*/  LDL.LU R248, [R1+0x1540] ;  /* 0x0015400001f87983 */ /* 0x000f220000300800 */
[----:B------:R-:W4:Y:S01]  /*88870*/  LDL.LU R249, [R1+0x1544] ;  /* 0x0015440001f97983 */ /* 0x000f220000300800 */
[C---:B---3--:R-:W-:Y:S02]  /*88880*/  HMMA.1688.F32.TF32 R200, R168.reuse, R36, R176 ;  /* 0x00000024a8c8723c */ /* 0x048fe400000810b0 */
[----:B------:R-:W-:Y:S01]  /*88890*/  STL [R1+0x378c], R204 ;  /* 0x00378ccc01007387 */ /* 0x000fe20000100800 */
[----:B------:R-:W-:Y:S02]  /*888a0*/  STL [R1+0x3788], R205 ;  /* 0x003788cd01007387 */ /* 0x000fe40000100800 */
[----:B------:R-:W-:Y:S02]  /*888b0*/  STL [R1+0x3784], R206 ;  /* 0x003784ce01007387 */ /* 0x000fe40000100800 */
[----:B------:R-:W-:Y:S01]  /*888c0*/  STL [R1+0x3780], R207 ;  /* 0x003780cf01007387 */ /* 0x000fe20000100800 */
[----:B-----5:R-:W-:Y:S11]  /*888d0*/  HMMA.1688.F32.TF32 R196, R168, R156, R172 ;  /* 0x0000009ca8c4723c */ /* 0x020ff600000810ac */
        /* <DEDUP_REMOVED lines=12> */
[----:B------:R-:W-:Y:S02]  /*889a0*/  STL [R1+0x37a0], R199 ;  /* 0x0037a0c701007387 */ /* 0x000fe40000100800 */
[----:B------:R-:W-:-:S02]  /*889b0*/  IMAD.MOV.U32 R250, RZ, RZ, R5 ;  /* 0x000000fffffa7224 */ /* 0x000fc400078e0005 */
[----:B------:R-:W-:Y:S01]  /*889c0*/  IMAD.MOV.U32 R251, RZ, RZ, R4 ;  /* 0x000000fffffb7224 */ /* 0x000fe200078e0004 */
[----:B------:R-:W-:Y:S04]  /*889d0*/  LDS R5, [R189+0x28100] ;  /* 0x02810000bd057984 */ /* 0x000fe80000000800 */
[----:B------:R-:W5:Y:S01]  /*889e0*/  LDS R4, [R161+0x28100] ;  /* 0x02810000a1047984 */ /* 0x000f620000000800 */
[C---:B--2---:R-:W-:Y:S03]  /*889f0*/  HMMA.1688.F32.TF32 R192, R168.reuse, R152, R236 ;  /* 0x00000098a8c0723c */ /* 0x044fe600000810ec */
[----:B------:R-:W2:Y:S01]  /*88a00*/  LDL.LU R236, [R1+0x1520] ;  /* 0x0015200001ec7983 */ /* 0x000ea20000300800 */
[----:B------:R-:W2:Y:S02]  /*88a10*/  LDL.LU R237, [R1+0x1524] ;  /* 0x0015240001ed7983 */ /* 0x000ea40000300800 */
[----:B------:R-:W2:Y:S02]  /*88a20*/  LDL.LU R238, [R1+0x1528] ;  /* 0x0015280001ee7983 */ /* 0x000ea40000300800 */
[----:B------:R-:W2:Y:S11]  /*88a30*/  LDL.LU R239, [R1+0x152c] ;  /* 0x00152c0001ef7983 */ /* 0x000eb60000300800 */
[----:B------:R-:W-:Y:S04]  /*88a40*/  @!UPT UIADD3 URZ, URZ, URZ, URZ ;  /* 0x0000003f3f3ff290 */ /* 0x000fe8000fffe03f */
[----:B------:R-:W-:Y:S01]  /*88a50*/  STL [R1+0x37bc], R192 ;  /* 0x0037bcc001007387 */ /* 0x000fe20000100800 */
[----:B------:R-:W-:Y:S02]  /*88a60*/  STL [R1+0x37b8], R193 ;  /* 0x0037b8c101007387 */ /* 0x000fe40000100800 */
[----:B------:R-:W-:Y:S02]  /*88a70*/  STL [R1+0x37b4], R194 ;  /* 0x0037b4c201007387 */ /* 0x000fe40000100800 */
[----:B------:R-:W-:Y:S01]  /*88a80*/  STL [R1+0x37b0], R195 ;  /* 0x0037b0c301007387 */ /* 0x000fe20000100800 */
        /* <DEDUP_REMOVED lines=8> */
[----:B------:R-:W1:Y:S01]  /*88b10*/  LDL.LU R240, [R1+0x1180] ;  /* 0x0011800001f07983 */ /* 0x000e620000300800 */
[----:B------:R-:W1:Y:S02]  /*88b20*/  LDL.LU R241, [R1+0x1184] ;  /* 0x0011840001f17983 */ /* 0x000e640000300800 */
[----:B------:R-:W1:Y:S02]  /*88b30*/  LDL.LU R242, [R1+0x1188] ;  /* 0x0011880001f27983 */ /* 0x000e640000300800 */
[----:B------:R-:W1:Y:S01]  /*88b40*/  LDL.LU R243, [R1+0x118c] ;  /* 0x00118c0001f37983 */ /* 0x000e620000300800 */
[C---:B----4-:R-:W-:Y:S01]  /*88b50*/  HMMA.1688.F32.TF32 R184, R168.reuse, R148, R248 ;  /* 0x00000094a8b8723c */ /* 0x050fe200000810f8 */
        /* <DEDUP_REMOVED lines=19> */
[C---:B-----5:R-:W-:Y:S08]  /*88c90*/  HMMA.1688.F32.TF32 R172, R168.reuse, R136, R172 ;  /* 0x00000088a8ac723c */ /* 0x060ff000000810ac */
[----:B------:R-:W-:Y:S08]  /*88ca0*/  HMMA.1688.F32.TF32 R168, R168, R132, R68 ;  /* 0x00000084a8a8723c */ /* 0x000ff00000081044 */
[C---:B-1----:R-:W-:Y:S01]  /*88cb0*/  HMMA.1688.F32.TF32 R28, R164.reuse, R104, R240 ;  /* 0x00000068a41c723c */ /* 0x042fe200000810f0 */
[----:B------:R-:W-:Y:S01]  /*88cc0*/  STL [R1+0x37ec], R176 ;  /* 0x0037ecb001007387 */ /* 0x000fe20000100800 */
[----:B------:R-:W-:Y:S02]  /*88cd0*/  STL [R1+0x37e8], R177 ;  /* 0x0037e8b101007387 */ /* 0x000fe40000100800 */
[----:B------:R-:W-:Y:S02]  /*88ce0*/  STL [R1+0x37e4], R178 ;  /* 0x0037e4b201007387 */ /* 0x000fe40000100800 */
[----:B------:R-:W-:Y:S01]  /*88cf0*/  STL [R1+0x37e0], R179 ;  /* 0x0037e0b301007387 */ /* 0x000fe20000100800 */
        /* <DEDUP_REMOVED lines=8> */
[----:B------:R-:W3:Y:S02]  /*88d80*/  LDL.LU R72, [R1+0x1150] ;  /* 0x0011500001487983 */ /* 0x000ee40000300800 */
[----:B------:R-:W-:Y:S02]  /*88d90*/  STL.64 [R1+0x420], R28 ;  /* 0x0004201c01007387 */ /* 0x000fe40000100a00 */
[----:B------:R4:W-:Y:S02]  /*88da0*/  STL.64 [R1+0x428], R30 ;  /* 0x0004281e01007387 */ /* 0x0009e40000100a00 */
[----:B------:R-:W3:Y:S01]  /*88db0*/  LDL.LU R73, [R1+0x1154] ;  /* 0x0011540001497983 */ /* 0x000ee20000300800 */
[----:B------:R-:W3:Y:S01]  /*88dc0*/  LDL.LU R74, [R1+0x1158] ;  /* 0x00115800014a7983 */ /* 0x000ee20000300800 */
[----:B------:R-:W3:Y:S01]  /*88dd0*/  LDL.LU R75, [R1+0x115c] ;  /* 0x00115c00014b7983 */ /* 0x000ee20000300800 */
[C---:B----4-:R-:W-:Y:S02]  /*88de0*/  HMMA.1688.F32.TF32 R28, R164.reuse, R108, R248 ;  /* 0x0000006ca41c723c */ /* 0x050fe400000810f8 */
[----:B------:R-:W4:Y:S01]  /*88df0*/  LDL.LU R248, [R1+0x1140] ;  /* 0x0011400001f87983 */ /* 0x000f220000300800 */
[----:B------:R-:W4:Y:S02]  /*88e00*/  LDL.LU R249, [R1+0x1144] ;  /* 0x0011440001f97983 */ /* 0x000f240000300800 */
[----:B------:R-:W4:Y:S02]  /*88e10*/  LDL.LU R250, [R1+0x1148] ;  /* 0x0011480001fa7983 */ /* 0x000f240000300800 */
[----:B------:R-:W4:Y:S11]  /*88e20*/  LDL.LU R251, [R1+0x114c] ;  /* 0x00114c0001fb7983 */ /* 0x000f360000300800 */
[----:B------:R-:W-:Y:S06]  /*88e30*/  @!UPT UIADD3 URZ, URZ, URZ, URZ ;  /* 0x0000003f3f3ff290 */ /* 0x000fec000fffe03f */
[----:B------:R-:W-:Y:S01]  /*88e40*/  MOV R135, R31 ;  /* 0x0000001f00877202 */ /* 0x000fe20000000f00 */
[----:B------:R-:W-:Y:S02]  /*88e50*/  IMAD.MOV.U32 R134, RZ, RZ, R30 ;  /* 0x000000ffff867224 */ /* 0x000fe400078e001e */
[----:B------:R-:W-:Y:S01]  /*88e60*/  IMAD.MOV.U32 R235, RZ, RZ, R29 ;  /* 0x000000ffffeb7224 */ /* 0x000fe200078e001d */
[----:B------:R-:W-:Y:S01]  /*88e70*/  MOV R234, R28 ;  /* 0x0000001c00ea7202 */ /* 0x000fe20000000f00 */
[----:B------:R-:W-:Y:S01]  /*88e80*/  STL [R1+0x381c], R135 ;  /* 0x00381c8701007387 */ /* 0x000fe20000100800 */
[----:B------:R-:W-:Y:S02]  /*88e90*/  STL [R1+0x3818], R134 ;  /* 0x0038188601007387 */ /* 0x000fe40000100800 */
[----:B------:R1:W-:Y:S02]  /*88ea0*/  STL [R1+0x3814], R235 ;  /* 0x003814eb01007387 */ /* 0x0003e40000100800 */
[----:B------:R5:W-:Y:S01]  /*88eb0*/  STL [R1+0x3810], R234 ;  /* 0x003810ea01007387 */ /* 0x000be20000100800 */
[----:B------:R-:W5:Y:S01]  /*88ec0*/  LDL.LU R68, [R1+0x1130] ;  /* 0x0011300001447983 */ /* 0x000f620000300800 */
[----:B------:R-:W5:Y:S02]  /*88ed0*/  LDL.LU R69, [R1+0x1134] ;  /* 0x0011340001457983 */ /* 0x000f640000300800 */
[----:B------:R-:W5:Y:S02]  /*88ee0*/  LDL.LU R70, [R1+0x1138] ;  /* 0x0011380001467983 */ /* 0x000f640000300800 */
[----:B------:R-:W5:Y:S01]  /*88ef0*/  LDL.LU R71, [R1+0x113c] ;  /* 0x00113c0001477983 */ /* 0x000f620000300800 */
[----:B--2---:R-:W-:Y:S01]  /*88f00*/  HMMA.1688.F32.TF32 R28, R164, R52, R236 ;  /* 0x00000034a41c723c */ /* 0x004fe200000810ec */
[----:B------:R-:W2:Y:S01]  /*88f10*/  LDL.LU R236, [R1+0x1120] ;  /* 0x0011200001ec7983 */ /* 0x000ea20000300800 */
[----:B------:R-:W2:Y:S02]  /*88f20*/  LDL.LU R237, [R1+0x1124] ;  /* 0x0011240001ed7983 */ /* 0x000ea40000300800 */
[----:B------:R-:W2:Y:S02]  /*88f30*/  LDL.LU R238, [R1+0x1128] ;  /* 0x0011280001ee7983 */ /* 0x000ea40000300800 */
[----:B------:R-:W2:Y:S01]  /*88f40*/  LDL.LU R239, [R1+0x112c] ;  /* 0x00112c0001ef7983 */ /* 0x000ea20000300800 */
[----:B------:R-:W2:Y:S01]  /*88f50*/  LDL.LU R240, [R1+0x1110] ;  /* 0x0011100001f07983 */ /* 0x000ea20000300800 */
[----:B------:R-:W2:Y:S02]  /*88f60*/  LDL.LU R241, [R1+0x1114] ;  /* 0x0011140001f17983 */ /* 0x000ea40000300800 */
[----:B------:R-:W2:Y:S02]  /*88f70*/  LDL.LU R242, [R1+0x1118] ;  /* 0x0011180001f27983 */ /* 0x000ea40000300800 */
[----:B------:R-:W2:Y:S11]  /*88f80*/  LDL.LU R243, [R1+0x111c] ;  /* 0x00111c0001f37983 */ /* 0x000eb60000300800 */
[----:B------:R-:W-:Y:S01]  /*88f90*/  @!UPT UIADD3 URZ, URZ, URZ, URZ ;  /* 0x0000003f3f3ff290 */ /* 0x000fe2000fffe03f */
[----:B------:R-:W-:Y:S02]  /*88fa0*/  IMAD.MOV.U32 R138, RZ, RZ, R28 ;  /* 0x000000ffff8a7224 */ /* 0x000fe400078e001c */
[----:B------:R-:W-:Y:S01]  /*88fb0*/  IMAD.MOV.U32 R139, RZ, RZ, R29 ;  /* 0x000000ffff8b7224 */ /* 0x000fe200078e001d */
[----:B------:R-:W-:Y:S01]  /*88fc0*/  MOV R142, R30 ;  /* 0x0000001e008e7202 */ /* 0x000fe20000000f00 */
[----:B------:R-:W-:-:S05]  /*88fd0*/  IMAD.MOV.U32 R143, RZ, RZ, R31 ;  /* 0x000000ffff8f7224 */ /* 0x000fca00078e001f */
[----:B------:R-:W-:Y:S01]  /*88fe0*/  STL [R1+0x382c], R143 ;  /* 0x00382c8f01007387 */ /* 0x000fe20000100800 */
[C---:B---3--:R-:W-:Y:S03]  /*88ff0*/  HMMA.1688.F32.TF32 R28, R164.reuse, R48, R72 ;  /* 0x00000030a41c723c */ /* 0x048fe60000081048 */
[----:B------:R-:W-:Y:S01]  /*89000*/  STL [R1+0x3828], R142 ;  /* 0x0038288e01007387 */ /* 0x000fe20000100800 */
[----:B------:R3:W-:Y:S02]  /*89010*/  STL [R1+0x3824], R139 ;  /* 0x0038248b01007387 */ /* 0x0007e40000100800 */
[----:B------:R1:W-:Y:S11]  /*89020*/  STL [R1+0x3820], R138 ;  /* 0x0038208a01007387 */ /* 0x0003f60000100800 */
[----:B------:R-:W-:Y:S07]  /*89030*/  @!UPT UIADD3 URZ, URZ, URZ, URZ ;  /* 0x0000003f3f3ff290 */ /* 0x000fee000fffe03f */
[----:B------:R-:W-:Y:S02]  /*89040*/  IMAD.MOV.U32 R233, RZ, RZ, R31 ;  /* 0x000000ffffe97224 */ /* 0x000fe400078e001f */
[----:B------:R-:W-:Y:S01]  /*89050*/  IMAD.MOV.U32 R232, RZ, RZ, R30 ;  /* 0x000000ffffe87224 */ /* 0x000fe200078e001e */
[----:B------:R-:W-:Y:S01]  /*89060*/  MOV R231, R29 ;  /* 0x0000001d00e77202 */ /* 0x000fe20000000f00 */
[----:B------:R-:W-:Y:S01]  /*89070*/  IMAD.MOV.U32 R230, RZ, RZ, R28 ;  /* 0x000000ffffe67224 */ /* 0x000fe200078e001c */
[----:B------:R-:W-:Y:S02]  /*89080*/  STL [R1+0x383c], R233 ;  /* 0x00383ce901007387 */ /* 0x000fe40000100800 */
[----:B------:R-:W-:Y:S02]  /*89090*/  STL [R1+0x3838], R232 ;  /* 0x003838e801007387 */ /* 0x000fe40000100800 */
[----:B------:R-:W-:Y:S02]  /*890a0*/  STL [R1+0x3834], R231 ;  /* 0x003834e701007387 */ /* 0x000fe40000100800 */
[----:B------:R-:W-:Y:S01]  /*890b0*/  STL [R1+0x3830], R230 ;  /* 0x003830e601007387 */ /* 0x000fe20000100800 */
[C---:B----4-:R-:W-:Y:S01]  /*890c0*/  HMMA.1688.F32.TF32 R28, R164.reuse, R32, R248 ;  /* 0x00000020a41c723c */ /* 0x050fe200000810f8 */
[----:B------:R-:W4:Y:S01]  /*890d0*/  LDL.LU R248, [R1+0x1500] ;  /* 0x0015000001f87983 */ /* 0x000f220000300800 */
[----:B------:R-:W4:Y:S02]  /*890e0*/  LDL.LU R249, [R1+0x1504] ;  /* 0x0015040001f97983 */ /* 0x000f240000300800 */
[----:B------:R-:W4:Y:S02]  /*890f0*/  LDL.LU R250, [R1+0x1508] ;  /* 0x0015080001fa7983 */ /* 0x000f240000300800 */
[----:B------:R-:W4:Y:S11]  /*89100*/  LDL.LU R251, [R1+0x150c] ;  /* 0x00150c0001fb7983 */ /* 0x000f360000300800 */
[----:B------:R-:W-:Y:S07]  /*89110*/  @!UPT UIADD3 URZ, URZ, URZ, URZ ;  /* 0x0000003f3f3ff290 */ /* 0x000fee000fffe03f */
[----:B------:R-:W-:Y:S01]  /*89120*/  MOV R226, R28 ;  /* 0x0000001c00e27202 */ /* 0x000fe20000000f00 */
[----:B------:R-:W-:Y:S02]  /*89130*/  IMAD.MOV.U32 R227, RZ, RZ, R29 ;  /* 0x000000ffffe37224 */ /* 0x000fe400078e001d */
[----:B------:R-:W-:Y:S01]  /*89140*/  IMAD.MOV.U32 R228, RZ, RZ, R30 ;  /* 0x000000ffffe47224 */ /* 0x000fe200078e001e */
[----:B------:R-:W-:Y:S02]  /*89150*/  MOV R229, R31 ;  /* 0x0000001f00e57202 */ /* 0x000fe40000000f00 */
[C---:B-----5:R-:W-:Y:S01]  /*89160*/  HMMA.1688.F32.TF32 R28, R164.reuse, R44, R68 ;  /* 0x0000002ca41c723c */ /* 0x060fe20000081044 */
[----:B------:R-:W-:Y:S01]  /*89170*/  STL [R1+0x3844], R227 ;  /* 0x003844e301007387 */ /* 0x000fe20000100800 */
[----:B------:R-:W-:Y:S11]  /*89180*/  STL [R1+0x3840], R226 ;  /* 0x003840e201007387 */ /* 0x000ff60000100800 */
[----:B------:R-:W-:Y:S11]  /*89190*/  @!UPT UIADD3 URZ, URZ, URZ, URZ ;  /* 0x0000003f3f3ff290 */ /* 0x000ff6000fffe03f */
[----:B------:R-:W-:Y:S02]  /*891a0*/  IMAD.MOV.U32 R222, RZ, RZ, R28 ;  /* 0x000000ffffde7224 */ /* 0x000fe400078e001c */
[----:B------:R-:W-:Y:S01]  /*891b0*/  IMAD.MOV.U32 R223, RZ, RZ, R29 ;  /* 0x000000ffffdf7224 */ /* 0x000fe200078e001d */
[----:B------:R-:W-:Y:S01]  /*891c0*/  MOV R224, R30 ;  /* 0x0000001e00e07202 */ /* 0x000fe20000000f00 */
[----:B------:R-:W-:Y:S02]  /*891d0*/  IMAD.MOV.U32 R225, RZ, RZ, R31 ;  /* 0x000000ffffe17224 */ /* 0x000fe400078e001f */
[----:B--2---:R-:W-:Y:S01]  /*891e0*/  HMMA.1688.F32.TF32 R28, R164, R40, R236 ;  /* 0x00000028a41c723c */ /* 0x004fe200000810ec */
        /* <DEDUP_REMOVED lines=8> */
[----:B------:R-:W3:Y:S01]  /*89270*/  LDL.LU R88, [R1+0x14e0] ;  /* 0x0014e00001587983 */ /* 0x000ee20000300800 */
[----:B------:R-:W3:Y:S10]  /*89280*/  LDL.LU R89, [R1+0x14e4] ;  /* 0x0014e40001597983 */ /* 0x000ef40000300800 */
[----:B------:R-:W-:Y:S01]  /*89290*/  IMAD.MOV.U32 R146, RZ, RZ, R28 ;  /* 0x000000ffff927224 */ /* 0x000fe200078e001c */
[----:B------:R-:W-:Y:S01]  /*892a0*/  MOV R147, R29 ;  /* 0x0000001d00937202 */ /* 0x000fe20000000f00 */
[----:B------:R-:W-:-:S02]  /*892b0*/  IMAD.MOV.U32 R150, RZ, RZ, R30 ;  /* 0x000000ffff967224 */ /* 0x000fc400078e001e */
[----:B------:R-:W-:Y:S02]  /*892c0*/  IMAD.MOV.U32 R151, RZ, RZ, R31 ;  /* 0x000000ffff977224 */ /* 0x000fe400078e001f */
[----:B------:R-:W-:Y:S01]  /*892d0*/  HMMA.1688.F32.TF32 R28, R164, R84, R240 ;  /* 0x00000054a41c723c */ /* 0x000fe200000810f0 */
[----:B------:R-:W-:Y:S11]  /*892e0*/  STL.64 [R1+0x3a70], R222 ;  /* 0x003a70de01007387 */ /* 0x000ff60000100a00 */
[----:B------:R-:W-:Y:S11]  /*892f0*/  @!UPT UIADD3 URZ, URZ, URZ, URZ ;  /* 0x0000003f3f3ff290 */ /* 0x000ff6000fffe03f */
[----:B------:R-:W-:Y:S01]  /*89300*/  @!UPT UIADD3 URZ, URZ, URZ, URZ ;  /* 0x0000003f3f3ff290 */ /* 0x000fe2000fffe03f */
[----:B------:R-:W-:Y:S01]  /*89310*/  IMAD.MOV.U32 R220, RZ, RZ, R30 ;  /* 0x000000ffffdc7224 */ /* 0x000fe200078e001e */
[----:B------:R-:W-:-:S05]  /*89320*/  MOV R221, R31 ;  /* 0x0000001f00dd7202 */ /* 0x000fca0000000f00 */
[----:B------:R1:W-:Y:S01]  /*89330*/  STL.64 [R1+0x3a68], R220 ;  /* 0x003a68dc01007387 */ /* 0x0003e20000100a00 */
[----:B------:R-:W5:Y:S02]  /*89340*/  LDL.LU R68, [R1+0x14c0] ;  /* 0x0014c00001447983 */ /* 0x000f640000300800 */
[----:B------:R-:W5:Y:S02]  /*89350*/  LDL.LU R69, [R1+0x14c4] ;  /* 0x0014c40001457983 */ /* 0x000f640000300800 */
[----:B------:R-:W5:Y:S01]  /*89360*/  LDL.LU R70, [R1+0x14c8] ;  /* 0x0014c80001467983 */ /* 0x000f620000300800 */
[----:B------:R-:W5:Y:S01]  /*89370*/  LDL.LU R71, [R1+0x14cc] ;  /* 0x0014cc0001477983 */ /* 0x000f620000300800 */
[----:B------:R-:W-:Y:S01]  /*89380*/  MOV R218, R28 ;  /* 0x0000001c00da7202 */ /* 0x000fe20000000f00 */
[----:B------:R-:W-:Y:S02]  /*89390*/  IMAD.MOV.U32 R219, RZ, RZ, R29 ;  /* 0x000000ffffdb7224 */ /* 0x000fe400078e001d */
[C---:B----4-:R-:W-:Y:S01]  /*893a0*/  HMMA.1688.F32.TF32 R28, R164.reuse, R36, R248 ;  /* 0x00000024a41c723c */ /* 0x050fe200000810f8 */
[----:B------:R-:W4:Y:S01]  /*893b0*/  LDL.LU R248, [R1+0x14b0] ;  /* 0x0014b00001f87983 */ /* 0x000f220000300800 */
[----:B------:R-:W4:Y:S02]  /*893c0*/  LDL.LU R249, [R1+0x14b4] ;  /* 0x0014b40001f97983 */ /* 0x000f240000300800 */
[----:B------:R-:W4:Y:S02]  /*893d0*/  LDL.LU R250, [R1+0x14b8] ;  /* 0x0014b80001fa7983 */ /* 0x000f240000300800 */
[----:B------:R-:W4:Y:S01]  /*893e0*/  LDL.LU R251, [R1+0x14bc] ;  /* 0x0014bc0001fb7983 */ /* 0x000f220000300800 */
[----:B------:R-:W4:Y:S01]  /*893f0*/  LDL.LU R240, [R1+0x14a0] ;  /* 0x0014a00001f07983 */ /* 0x000f220000300800 */
[----:B------:R-:W4:Y:S02]  /*89400*/  LDL.LU R241, [R1+0x14a4] ;  /* 0x0014a40001f17983 */ /* 0x000f240000300800 */
[----:B------:R-:W4:Y:S02]  /*89410*/  LDL.LU R242, [R1+0x14a8] ;  /* 0x0014a80001f27983 */ /* 0x000f240000300800 */
[----:B------:R-:W4:Y:S11]  /*89420*/  LDL.LU R243, [R1+0x14ac] ;  /* 0x0014ac0001f37983 */ /* 0x000f360000300800 */
[----:B------:R-:W-:Y:S01]  /*89430*/  @!UPT UIADD3 URZ, URZ, URZ, URZ ;  /* 0x0000003f3f3ff290 */ /* 0x000fe2000fffe03f */
[----:B------:R-:W-:Y:S01]  /*89440*/  MOV R154, R28 ;  /* 0x0000001c009a7202 */ /* 0x000fe20000000f00 */
[----:B------:R-:W-:Y:S02]  /*89450*/  IMAD.MOV.U32 R155, RZ, RZ, R29 ;  /* 0x000000ffff9b7224 */ /* 0x000fe400078e001d */
[----:B------:R-:W-:Y:S01]  /*89460*/  IMAD.MOV.U32 R158, RZ, RZ, R30 ;  /* 0x000000ffff9e7224 */ /* 0x000fe200078e001e */
[----:B------:R-:W-:Y:S02]  /*89470*/  MOV R159, R31 ;  /* 0x0000001f009f7202 */ /* 0x000fe40000000f00 */
[C---:B--2---:R-:W-:Y:S01]  /*89480*/  HMMA.1688.F32.TF32 R28, R164.reuse, R156, R236 ;  /* 0x0000009ca41c723c */ /* 0x044fe200000810ec */
[----:B------:R-:W2:Y:S01]  /*89490*/  LDL.LU R236, [R1+0x1100] ;  /* 0x0011000001ec7983 */ /* 0x000ea20000300800 */
[----:B------:R-:W2:Y:S02]  /*894a0*/  LDL.LU R237, [R1+0x1104] ;  /* 0x0011040001ed7983 */ /* 0x000ea40000300800 */
[----:B------:R-:W2:Y:S02]  /*894b0*/  LDL.LU R238, [R1+0x1108] ;  /* 0x0011080001ee7983 */ /* 0x000ea40000300800 */
[----:B------:R-:W2:Y:S11]  /*894c0*/  LDL.LU R239, [R1+0x110c] ;  /* 0x00110c0001ef7983 */ /* 0x000eb60000300800 */
[----:B------:R-:W-:Y:S07]  /*894d0*/  @!UPT UIADD3 URZ, URZ, URZ, URZ ;  /* 0x0000003f3f3ff290 */ /* 0x000fee000fffe03f */
        /* <DEDUP_REMOVED lines=15> */
[----:B------:R-:W-:Y:S02]  /*895d0*/  IMAD.MOV.U32 R207, RZ, RZ, R29 ;  /* 0x000000ffffcf7224 */ /* 0x000fe400078e001d */
[----:B------:R-:W-:Y:S01]  /*895e0*/  IMAD.MOV.U32 R208, RZ, RZ, R30 ;  /* 0x000000ffffd07224 */ /* 0x000fe200078e001e */
[----:B------:R-:W-:Y:S02]  /*895f0*/  MOV R209, R31 ;  /* 0x0000001f00d17202 */ /* 0x000fe40000000f00 */
[C---:B------:R-:W-:Y:S01]  /*89600*/  HMMA.1688.F32.TF32 R28, R164.reuse, R144, R68 ;  /* 0x00000090a41c723c */ /* 0x040fe20000081044 */
[----:B------:R-:W-:Y:S01]  /*89610*/  STL.64 [R1+0x3a80], R218 ;  /* 0x003a80da01007387 */ /* 0x000fe20000100a00 */
[----:B------:R3:W-:Y:S11]  /*89620*/  STL.64 [R1+0x3a78], R216 ;  /* 0x003a78d801007387 */ /* 0x0007f60000100a00 */
[----:B------:R-:W-:Y:S11]  /*89630*/  @!UPT UIADD3 URZ, URZ, URZ, URZ ;  /* 0x0000003f3f3ff290 */ /* 0x000ff6000fffe03f */
[----:B------:R-:W-:Y:S02]  /*89640*/  IMAD.MOV.U32 R202, RZ, RZ, R28 ;  /* 0x000000ffffca7224 */ /* 0x000fe400078e001c */
[----:B------:R-:W-:Y:S01]  /*89650*/  IMAD.MOV.U32 R203, RZ, RZ, R29 ;  /* 0x000000ffffcb7224 */ /* 0x000fe200078e001d */
[----:B------:R-:W-:Y:S01]  /*89660*/  MOV R204, R30 ;  /* 0x0000001e00cc7202 */ /* 0x000fe20000000f00 */
[----:B------:R-:W-:Y:S02]  /*89670*/  IMAD.MOV.U32 R205, RZ, RZ, R31 ;  /* 0x000000ffffcd7224 */ /* 0x000fe400078e001f */
[----:B----4-:R-:W-:Y:S01]  /*89680*/  HMMA.1688.F32.TF32 R28, R164, R140, R248 ;  /* 0x0000008ca41c723c */ /* 0x010fe200000810f8 */
        /* <DEDUP_REMOVED lines=19> */
[----:B------:R-:W3:Y:S02]  /*897c0*/  LDL.LU R71, [R1+0x10bc] ;  /* 0x0010bc0001477983 */ /* 0x000ee40000300800 */
[----:B------:R-:W-:Y:S01]  /*897d0*/  IMAD.MOV.U32 R198, RZ, RZ, R28 ;  /* 0x000000ffffc67224 */ /* 0x000fe200078e001c */
[----:B------:R-:W-:Y:S01]  /*897e0*/  MOV R199, R29 ;  /* 0x0000001d00c77202 */ /* 0x000fe20000000f00 */
[----:B------:R-:W-:-:S02]  /*897f0*/  IMAD.MOV.U32 R200, RZ, RZ, R30 ;  /* 0x000000ffffc87224 */ /* 0x000fc400078e001e */
[----:B------:R-:W-:Y:S02]  /*89800*/  IMAD.MOV.U32 R201, RZ, RZ, R31 ;  /* 0x000000ffffc97224 */ /* 0x000fe400078e001f */
[C---:B------:R-:W-:Y:S01]  /*89810*/  HMMA.1688.F32.TF32 R28, R164.reuse, R136, R240 ;  /* 0x00000088a41c723c */ /* 0x040fe200000810f0 */
[----:B------:R-:W3:Y:S01]  /*89820*/  LDL.LU R240, [R1+0x10a0] ;  /* 0x0010a00001f07983 */ /* 0x000ee20000300800 */
[----:B------:R-:W3:Y:S02]  /*89830*/  LDL.LU R241, [R1+0x10a4] ;  /* 0x0010a40001f17983 */ /* 0x000ee40000300800 */
[----:B------:R-:W3:Y:S02]  /*89840*/  LDL.LU R242, [R1+0x10a8] ;  /* 0x0010a80001f27983 */ /* 0x000ee40000300800 */
[----:B------:R-:W3:Y:S11]  /*89850*/  LDL.LU R243, [R1+0x10ac] ;  /* 0x0010ac0001f37983 */ /* 0x000ef60000300800 */
[----:B------:R-:W-:Y:S07]  /*89860*/  @!UPT UIADD3 URZ, URZ, URZ, URZ ;  /* 0x0000003f3f3ff290 */ /* 0x000fee000fffe03f */
[----:B------:R-:W-:Y:S01]  /*89870*/  MOV R194, R28 ;  /* 0x0000001c00c27202 */ /* 0x000fe20000000f00 */
[----:B------:R-:W-:Y:S02]  /*89880*/  IMAD.MOV.U32 R195, RZ, RZ, R29 ;  /* 0x000000ffffc37224 */ /* 0x000fe400078e001d */
[----:B------:R-:W-:Y:S01]  /*89890*/  IMAD.MOV.U32 R196, RZ, RZ, R30 ;  /* 0x000000ffffc47224 */ /* 0x000fe200078e001e */
[----:B------:R-:W-:Y:S02]  /*898a0*/  MOV R197, R31 ;  /* 0x0000001f00c57202 */ /* 0x000fe40000000f00 */
[----:B--2---:R-:W-:Y:S01]  /*898b0*/  HMMA.1688.F32.TF32 R28, R164, R132, R236 ;  /* 0x00000084a41c723c */ /* 0x004fe200000810ec */
        /* <DEDUP_REMOVED lines=9> */
[C---:B----4-:R-:W-:Y:S01]  /*89950*/  HMMA.1688.F32.TF32 R28, R4.reuse, R104, R248 ;  /* 0x00000068041c723c */ /* 0x050fe200000810f8 */
[----:B------:R-:W4:Y:S01]  /*89960*/  LDL.LU R248, [R1+0x1080] ;  /* 0x0010800001f87983 */ /* 0x000f220000300800 */
[----:B------:R-:W4:Y:S02]  /*89970*/  LDL.LU R249, [R1+0x1084] ;  /* 0x0010840001f97983 */ /* 0x000f240000300800 */
[----:B------:R-:W4:Y:S02]  /*89980*/  LDL.LU R250, [R1+0x1088] ;  /* 0x0010880001fa7983 */ /* 0x000f240000300800 */
[----:B------:R-:W4:Y:S11]  /*89990*/  LDL.LU R251, [R1+0x108c] ;  /* 0x00108c0001fb7983 */ /* 0x000f360000300800 */
[----:B------:R-:W-:Y:S07]  /*899a0*/  @!UPT UIADD3 URZ, URZ, URZ, URZ ;  /* 0x0000003f3f3ff290 */ /* 0x000fee000fffe03f */
        /* <DEDUP_REMOVED lines=11> */
[C---:B---3--:R-:W-:Y:S11]  /*89a60*/  HMMA.1688.F32.TF32 R28, R4.reuse, R52, R88 ;  /* 0x00000034041c723c */ /* 0x048ff60000081058 */
[----:B------:R-:W-:Y:S11]  /*89a70*/  @!UPT UIADD3 URZ, URZ, URZ, URZ ;  /* 0x0000003f3f3ff290 */ /* 0x000ff6000fffe03f */
[----:B------:R-:W-:Y:S02]  /*89a80*/  @!UPT UIADD3 URZ, URZ, URZ, URZ ;  /* 0x0000003f3f3ff290 */ /* 0x000fe4000fffe03f */
[----:B------:R-:W-:Y:S02]  /*89a90*/  IMAD.MOV.U32 R174, RZ, RZ, R28 ;  /* 0x000000ffffae7224 */ /* 0x000fe400078e001c */
[----:B------:R-:W-:Y:S01]  /*89aa0*/  IMAD.MOV.U32 R175, RZ, RZ, R29 ;  /* 0x000000ffffaf7224 */ /* 0x000fe200078e001d */
[----:B------:R-:W-:Y:S01]  /*89ab0*/  MOV R176, R30 ;  /* 0x0000001e00b07202 */ /* 0x000fe20000000f00 */
        /* <DEDUP_REMOVED lines=11> */
[----:B-1----:R-:W-:Y:S01]  /*89b70*/  MOV R235, R28 ;  /* 0x0000001c00eb7202 */ /* 0x002fe20000000f00 */
[----:B------:R-:W-:Y:S02]  /*89b80*/  IMAD.MOV.U32 R234, RZ, RZ, R29 ;  /* 0x000000ffffea7224 */ /* 0x000fe400078e001d */
[----:B------:R-:W-:Y:S01]  /*89b90*/  IMAD.MOV.U32 R168, RZ, RZ, R30 ;  /* 0x000000ffffa87224 */ /* 0x000fe200078e001e */
[----:B------:R-:W-:Y:S02]  /*89ba0*/  MOV R169, R31 ;  /* 0x0000001f00a97202 */ /* 0x000fe40000000f00 */
[----:B------:R-:W-:Y:S01]  /*89bb0*/  HMMA.1688.F32.TF32 R28, R4, R44, R240 ;  /* 0x0000002c041c723c */ /* 0x000fe200000810f0 */
        /* <DEDUP_REMOVED lines=36> */
[----:B------:R-:W-:Y:S01]  /*89e00*/  IMAD.MOV.U32 R134, RZ, RZ, R31 ;  /* 0x000000ffff867224 */ /* 0x000fe200078e001f */
[----:B------:R-:W3:Y:S01]  /*89e10*/  LDL.LU R113, [R1+0x1054] ;  /* 0x0010540001717983 */ /* 0x000ee20000300800 */
[----:B------:R-:W3:Y:S02]  /*89e20*/  LDL.LU R114, [R1+0x1058] ;  /* 0x0010580001727983 */ /* 0x000ee40000300800 */
[----:B------:R-:W3:Y:S02]  /*89e30*/  LDL.LU R115, [R1+0x105c] ;  /* 0x00105c0001737983 */ /* 0x000ee40000300800 */
[----:B------:R-:W3:Y:S01]  /*89e40*/  LDL.LU R116, [R1+0x1060] ;  /* 0x0010600001747983 */ /* 0x000ee20000300800 */
[----:B------:R-:W3:Y:S01]  /*89e50*/  LDL.LU R117, [R1+0x1064] ;  /* 0x0010640001757983 */ /* 0x000ee20000300800 */
[----:B--2---:R-:W-:Y:S01]  /*89e60*/  HMMA.1688.F32.TF32 R28, R4, R40, R236 ;  /* 0x00000028041c723c */ /* 0x004fe200000810ec */
        /* <DEDUP_REMOVED lines=22> */
[----:B------:R-:W-:Y:S01]  /*89fd0*/  IMAD.MOV.U32 R231, RZ, RZ, R28 ;  /* 0x000000ffffe77224 */ /* 0x000fe200078e001c */
[----:B------:R-:W-:Y:S01]  /*89fe0*/  MOV R230, R29 ;  /* 0x0000001d00e67202 */ /* 0x000fe20000000f00 */
[----:B------:R-:W-:-:S02]  /*89ff0*/  IMAD.MOV.U32 R143, RZ, RZ, R30 ;  /* 0x000000ffff8f7224 */ /* 0x000fc400078e001e */
[----:B------:R-:W-:Y:S02]  /*8a000*/  IMAD.MOV.U32 R142, RZ, RZ, R31 ;  /* 0x000000ffff8e7224 */ /* 0x000fe400078e001f */
        /* <DEDUP_REMOVED lines=9> */
[----:B------:R-:W3:Y:S01]  /*8a0a0*/  LDL.LU R124, [R1+0x1430] ;  /* 0x00143000017c7983 */ /* 0x000ee20000300800 */
[----:B------:R-:W3:Y:S02]  /*8a0b0*/  LDL.LU R125, [R1+0x1434] ;  /* 0x00143400017d7983 */ /* 0x000ee40000300800 */
[----:B------:R-:W3:Y:S02]  /*8a0c0*/  LDL.LU R126, [R1+0x1438] ;  /* 0x00143800017e7983 */ /* 0x000ee40000300800 */
[----:B------:R-:W3:Y:S06]  /*8a0d0*/  LDL.LU R127, [R1+0x143c] ;  /* 0x00143c00017f7983 */ /* 0x000eec0000300800 */
[----:B------:R-:W-:Y:S01]  /*8a0e0*/  MOV R227, R28 ;  /* 0x0000001c00e37202 */ /* 0x000fe20000000f00 */
[----:B------:R-:W-:Y:S01]  /*8a0f0*/  IMAD.MOV.U32 R226, RZ, RZ, R29 ;  /* 0x000000ffffe27224 */ /* 0x000fe200078e001d */
[----:B------:R-:W3:Y:S01]  /*8a100*/  LDL.LU R28, [R1+0x1040] ;  /* 0x00104000011c7983 */ /* 0x000ee20000300800 */
[----:B------:R-:W-:-:S02]  /*8a110*/  IMAD.MOV.U32 R233, RZ, RZ, R30 ;  /* 0x000000ffffe97224 */ /* 0x000fc400078e001e */
[----:B------:R-:W3:Y:S01]  /*8a120*/  LDL.LU R29, [R1+0x1044] ;  /* 0x00104400011d7983 */ /* 0x000ee20000300800 */
[----:B------:R-:W-:Y:S01]  /*8a130*/  MOV R232, R31 ;  /* 0x0000001f00e87202 */ /* 0x000fe20000000f00 */
        /* <DEDUP_REMOVED lines=16> */
[C---:B--2---:R-:W-:Y:S08]  /*8a240*/  HMMA.1688.F32.TF32 R164, R4.reuse, R156, R164 ;  /* 0x0000009c04a4723c */ /* 0x044ff000000810a4 */
[C---:B----4-:R-:W-:Y:S11]  /*8a250*/  HMMA.1688.F32.TF32 R248, R4.reuse, R36, R248 ;  /* 0x0000002404f8723c */ /* 0x050ff600000810f8 */
[----:B------:R-:W-:Y:S11]  /*8a260*/  @!UPT UIADD3 URZ, URZ, URZ, URZ ;  /* 0x0000003f3f3ff290 */ /* 0x000ff6000fffe03f */
[----:B------:R-:W-:Y:S01]  /*8a270*/  @!UPT UIADD3 URZ, URZ, URZ, URZ ;  /* 0x0000003f3f3ff290 */ /* 0x000fe2000fffe03f */
[----:B------:R-:W-:Y:S01]  /*8a280*/  STL.64 [R1+0x670], R248 ;  /* 0x000670f801007387 */ /* 0x000fe20000100a00 */
[----:B------:R1:W-:Y:S03]  /*8a290*/  STL.64 [R1+0x678], R250 ;  /* 0x000678fa01007387 */ /* 0x0003e60000100a00 */
[----:B-1----:R-:W2:Y:S01]  /*8a2a0*/  LDL.LU.64 R250, [R1+0x3ac8] ;  /* 0x003ac80001fa7983 */ /* 0x002ea20000300a00 */
[----:B------:R-:W4:Y:S02]  /*8a2b0*/  LDL.LU.64 R248, [R1+0x3ac0] ;  /* 0x003ac00001f87983 */ /* 0x000f240000300a00 */
[----:B------:R-:W-:Y:S02]  /*8a2c0*/  STL.64 [R1+0x660], R164 ;  /* 0x000660a401007387 */ /* 0x000fe40000100a00 */
[----:B------:R3:W-:Y:S02]  /*8a2d0*/  STL.64 [R1+0x668], R166 ;  /* 0x000668a601007387 */ /* 0x0007e40000100a00 */
[C---:B---3--:R-:W-:Y:S08]  /*8a2e0*/  HMMA.1688.F32.TF32 R164, R4.reuse, R152, R216 ;  /* 0x0000009804a4723c */ /* 0x048ff000000810d8 */
[C---:B------:R-:W-:Y:S11]  /*8a2f0*/  HMMA.1688.F32.TF32 R216, R4.reuse, R148, R220 ;  /* 0x0000009404d8723c */ /* 0x040ff600000810dc */
[----:B------:R-:W-:Y:S04]  /*8a300*/  @!UPT UIADD3 URZ, URZ, URZ, URZ ;  /* 0x0000003f3f3ff290 */ /* 0x000fe8000fffe03f */
[----:B------:R-:W-:Y:S01]  /*8a310*/  STL.64 [R1+0x650], R164 ;  /* 0x000650a401007387 */ /* 0x000fe20000100a00 */
[----:B------:R1:W-:Y:S02]  /*8a320*/  STL.64 [R1+0x658], R166 ;  /* 0x000658a601007387 */ /* 0x0003e40000100a00 */
[C---:B-1----:R-:W-:Y:S08]  /*8a330*/  HMMA.1688.F32.TF32 R164, R4.reuse, R144, R76 ;  /* 0x0000009004a4723c */ /* 0x042ff0000008104c */
[C---:B------:R-:W-:Y:S01]  /*8a340*/  HMMA.1688.F32.TF32 R76, R4.reuse, R140, R128 ;  /* 0x0000008c044c723c */ /* 0x040fe20000081080 */
[----:B------:R-:W-:Y:S01]  /*8a350*/  STL.64 [R1+0x640], R216 ;  /* 0x000640d801007387 */ /* 0x000fe20000100a00 */
[----:B------:R-:W-:Y:S06]  /*8a360*/  STL.64 [R1+0x648], R218 ;  /* 0x000648da01007387 */ /* 0x000fec0000100a00 */
[C---:B------:R-:W-:Y:S08]  /*8a370*/  HMMA.1688.F32.TF32 R124, R4.reuse, R136, R124 ;  /* 0x00000088047c723c */ /* 0x040ff0000008107c */
[----:B------:R-:W-:Y:S01]  /*8a380*/  HMMA.1688.F32.TF32 R4, R4, R132, R120 ;  /* 0x000000840404723c */ /* 0x000fe20000081078 */
[----:B------:R-:W-:Y:S01]  /*8a390*/  STL.64 [R1+0x630], R164 ;  /* 0x000630a401007387 */ /* 0x000fe20000100a00 */
[----:B------:R-:W-:Y:S05]  /*8a3a0*/  STL.64 [R1+0x638], R166 ;  /* 0x000638a601007387 */ /* 0x000fea0000100a00 */
[----:B------:R-:W-:Y:S02]  /*8a3b0*/  STL.64 [R1+0x620], R76 ;  /* 0x0006204c01007387 */ /* 0x000fe40000100a00 */
[----:B------:R1:W-:Y:S01]  /*8a3c0*/  STL.64 [R1+0x628], R78 ;  /* 0x0006284e01007387 */ /* 0x0003e20000100a00 */
[----:B------:R-:W-:Y:S01]  /*8a3d0*/  HMMA.1688.F32.TF32 R112, R8, R108, R112 ;  /* 0x0000006c0870723c */ /* 0x000fe20000081070 */
[----:B------:R-:W-:-:S02]  /*8a3e0*/  IMAD.MOV.U32 R238, RZ, RZ, R25 ;  /* 0x000000ffffee7224 */ /* 0x000fc400078e0019 */
[----:B------:R-:W-:Y:S02]  /*8a3f0*/  IMAD.MOV.U32 R239, RZ, RZ, R24 ;  /* 0x000000ffffef7224 */ /* 0x000fe400078e0018 */
[----:B------:R-:W-:Y:S01]  /*8a400*/  IMAD.MOV.U32 R3, RZ, RZ, R49 ;  /* 0x000000ffff037224 */ /* 0x000fe200078e0031 */
[----:B------:R-:W-:Y:S04]  /*8a410*/  LDS R164, [R161+0x28400] ;  /* 0x02840000a1a47984 */ /* 0x000fe80000000800 */
[----:B------:R-:W-:Y:S04]  /*8a420*/  LDS R166, [R161+0x2a400] ;  /* 0x02a40000a1a67984 */ /* 0x000fe80000000800 */
[----:B------:R-:W-:Y:S04]  /*8a430*/  LDS R165, [R189+0x28400] ;  /* 0x02840000bda57984 */ /* 0x000fe80000000800 */
[----:B------:R-:W-:Y:S01]  /*8a440*/  LDS R167, [R189+0x2a400] ;  /* 0x02a40000bda77984 */ /* 0x000fe20000000800 */
[C---:B-1----:R-:W-:Y:S03]  /*8a450*/  HMMA.1688.F32.TF32 R76, R8.reuse, R104, R116 ;  /* 0x00000068084c723c */ /* 0x042fe60000081074 */
[----:B------:R-:W-:Y:S01]  /*8a460*/  STL.64 [R1+0x610], R124 ;  /* 0x0006107c01007387 */ /* 0x000fe20000100a00 */
[----:B------:R-:W-:Y:S02]  /*8a470*/  STL.64 [R1+0x618], R126 ;  /* 0x0006187e01007387 */ /* 0x000fe40000100a00 */
[----:B------:R-:W-:Y:S02]  /*8a480*/  STL.64 [R1+0x310], R4 ;  /* 0x0003100401007387 */ /* 0x000fe40000100a00 */
[----:B------:R1:W-:Y:S01]  /*8a490*/  STL.64 [R1+0x318], R6 ;  /* 0x0003180601007387 */ /* 0x0003e20000100a00 */
[----:B------:R-:W-:Y:S04]  /*8a4a0*/  LDS R24, [R161+0x28200] ;  /* 0x02820000a1187984 */ /* 0x000fe80000000800 */
[----:B------:R-:W3:Y:S01]  /*8a4b0*/  LDS R25, [R189+0x28200] ;  /* 0x02820000bd197984 */ /* 0x000ee20000000800 */
[C---:B-1----:R-:W-:Y:S08]  /*8a4c0*/  HMMA.1688.F32.TF32 R4, R8.reuse, R52, R28 ;  /* 0x000000340804723c */ /* 0x042ff0000008101c */
[C---:B------:R-:W-:Y:S01]  /*8a4d0*/  HMMA.1688.F32.TF32 R28, R8.reuse, R32, R100 ;  /* 0x00000020081c723c */ /* 0x040fe20000081064 */
[----:B------:R-:W-:Y:S01]  /*8a4e0*/  STL.64 [R1+0x300], R76 ;  /* 0x0003004c01007387 */ /* 0x000fe20000100a00 */
[----:B------:R1:W-:Y:S06]  /*8a4f0*/  STL.64 [R1+0x308], R78 ;  /* 0x0003084e01007387 */ /* 0x0003ec0000100a00 */
[C---:B-1----:R-:W-:Y:S01]  /*8a500*/  HMMA.1688.F32.TF32 R76, R8.reuse, R48, R92 ;  /* 0x00000030084c723c */ /* 0x042fe2000008105c */
[----:B------:R-:W-:Y:S01]  /*8a510*/  STL.64 [R1+0x2f0], R112 ;  /* 0x0002f07001007387 */ /* 0x000fe20000100a00 */
[----:B------:R-:W-:Y:S05]  /*8a520*/  STL.64 [R1+0x2f8], R114 ;  /* 0x0002f87201007387 */ /* 0x000fea0000100a00 */
[----:B------:R-:W-:Y:S02]  /*8a530*/  STL.64 [R1+0x2e0], R4 ;  /* 0x0002e00401007387 */ /* 0x000fe40000100a00 */
[----:B------:R1:W-:Y:S02]  /*8a540*/  STL.64 [R1+0x2e8], R6 ;  /* 0x0002e80601007387 */ /* 0x0003e40000100a00 */
[C---:B-1----:R-:W-:Y:S08]  /*8a550*/  HMMA.1688.F32.TF32 R4, R8.reuse, R44, R56 ;  /* 0x0000002c0804723c */ /* 0x042ff00000081038 */
[C---:B------:R-:W-:Y:S04]  /*8a560*/  HMMA.1688.F32.TF32 R56, R8.reuse, R40, R60 ;  /* 0x000000280838723c */ /* 0x040fe8000008103c */
[----:B------:R-:W-:Y:S01]  /*8a570*/  STL.64 [R1+0x2d0], R76 ;  /* 0x0002d04c01007387 */ /* 0x000fe20000100a00 */
[----:B------:R-:W-:Y:S02]  /*8a580*/  STL.64 [R1+0x2d8], R78 ;  /* 0x0002d84e01007387 */ /* 0x000fe40000100a00 */
[----:B------:R-:W-:Y:S02]  /*8a590*/  STL.64 [R1+0x2c0], R28 ;  /* 0x0002c01c01007387 */ /* 0x000fe40000100a00 */
[----:B------:R1:W-:Y:S02]  /*8a5a0*/  STL.64 [R1+0x2c8], R30 ;  /* 0x0002c81e01007387 */ /* 0x0003e40000100a00 */
[C---:B-1----:R-:W-:Y:S04]  /*8a5b0*/  HMMA.1688.F32.TF32 R28, R8.reuse, R84, R64 ;  /* 0x00000054081c723c */ /* 0x042fe80000081040 */
[----:B------:R-:W-:Y:S01]  /*8a5c0*/  STL.64 [R1+0x2b0], R4 ;  /* 0x0002b00401007387 */ /* 0x000fe20000100a00 */
[----:B------:R-:W-:Y:S07]  /*8a5d0*/  STL.64 [R1+0x2b8], R6 ;  /* 0x0002b80601007387 */ /* 0x000fee0000100a00 */
[----:B------:R-:W-:Y:S02]  /*8a5e0*/  STL.64 [R1+0x2a0], R56 ;  /* 0x0002a03801007387 */ /* 0x000fe40000100a00 */
[----:B------:R-:W-:Y:S01]  /*8a5f0*/  STL.64 [R1+0x2a8], R58 ;  /* 0x0002a83a01007387 */ /* 0x000fe20000100a00 */
[C---:B------:R-:W-:Y:S01]  /*8a600*/  HMMA.1688.F32.TF32 R60, R8.reuse, R156, R96 ;  /* 0x0000009c083c723c */ /* 0x040fe20000081060 */
[----:B------:R-:W-:Y:S04]  /*8a610*/  LDS R4, [R161+0x28280] ;  /* 0x02828000a1047984 */ /* 0x000fe80000000800 */
[----:B------:R-:W-:Y:S04]  /*8a620*/  LDS R6, [R161+0x2a280] ;  /* 0x02a28000a1067984 */ /* 0x000fe80000000800 */
[----:B------:R-:W-:Y:S04]  /*8a630*/  LDS R5, [R189+0x28280] ;  /* 0x02828000bd057984 */ /* 0x000fe80000000800 */
[----:B------:R-:W1:Y:S04]  /*8a640*/  LDS R7, [R189+0x2a280] ;  /* 0x02a28000bd077984 */ /* 0x000e680000000800 */
[----:B------:R-:W-:Y:S01]  /*8a650*/  STL.64 [R1+0x290], R28 ;  /* 0x0002901c01007387 */ /* 0x000fe20000100a00 */
[----:B------:R3:W-:Y:S02]  /*8a660*/  STL.64 [R1+0x298], R30 ;  /* 0x0002981e01007387 */ /* 0x0007e40000100a00 */
[C---:B---3--:R-:W-:Y:S08]  /*8a670*/  HMMA.1688.F32.TF32 R28, R8.reuse, R36, R80 ;  /* 0x00000024081c723c */ /* 0x048ff00000081050 */
[C---:B------:R-:W-:Y:S11]  /*8a680*/  HMMA.1688.F32.TF32 R56, R8.reuse, R152, R88 ;  /* 0x000000980838723c */ /* 0x040ff60000081058 */
[----:B------:R-:W-:Y:S04]  /*8a690*/  @!UPT UIADD3 URZ, URZ, URZ, URZ ;  /* 0x0000003f3f3ff290 */ /* 0x000fe8000fffe03f */
[----:B------:R-:W-:Y:S01]  /*8a6a0*/  STL.64 [R1+0x280], R28 ;  /* 0x0002801c01007387 */ /* 0x000fe20000100a00 */
[----:B------:R3:W-:Y:S02]  /*8a6b0*/  STL.64 [R1+0x288], R30 ;  /* 0x0002881e01007387 */ /* 0x0007e40000100a00 */
[C---:B---3--:R-:W-:Y:S01]  /*8a6c0*/  HMMA.1688.F32.TF32 R28, R8.reuse, R148, R72 ;  /* 0x00000094081c723c */ /* 0x048fe20000081048 */
[----:B------:R-:W-:Y:S01]  /*8a6d0*/  STL.64 [R1+0x270], R60 ;  /* 0x0002703c01007387 */ /* 0x000fe20000100a00 */
[----:B------:R5:W-:Y:S03]  /*8a6e0*/  STL.64 [R1+0x278], R62 ;  /* 0x0002783e01007387 */ /* 0x000be60000100a00 */
[----:B------:R-:W-:Y:S02]  /*8a6f0*/  STL.64 [R1+0x260], R56 ;  /* 0x0002603801007387 */ /* 0x000fe40000100a00 */
[----:B------:R3:W-:Y:S01]  /*8a700*/  STL.64 [R1+0x268], R58 ;  /* 0x0002683a01007387 */ /* 0x0007e20000100a00 */
[C---:B-----5:R-:W-:Y:S08]  /*8a710*/  HMMA.1688.F32.TF32 R60, R8.reuse, R144, R68 ;  /* 0x00000090083c723c */ /* 0x060ff00000081044 */
[C---:B---3--:R-:W-:Y:S07]  /*8a720*/  HMMA.1688.F32.TF32 R56, R8.reuse, R140, R240 ;  /* 0x0000008c0838723c */ /* 0x048fee00000810f0 */
[----:B------:R-:W-:Y:S01]  /*8a730*/  STL.64 [R1+0x600], R28 ;  /* 0x0006001c01007387 */ /* 0x000fe20000100a00 */
[----:B------:R3:W-:Y:S02]  /*8a740*/  STL.64 [R1+0x608], R30 ;  /* 0x0006081e01007387 */ /* 0x0007e40000100a00 */
[C---:B---3--:R-:W-:Y:S05]  /*8a750*/  HMMA.1688.F32.TF32 R28, R8.reuse, R136, R236 ;  /* 0x00000088081c723c */ /* 0x048fea00000810ec */
[----:B------:R-:W-:Y:S01]  /*8a760*/  STL.64 [R1+0x5f0], R60 ;  /* 0x0005f03c01007387 */ /* 0x000fe20000100a00 */
[----:B------:R-:W-:Y:S02]  /*8a770*/  STL.64 [R1+0x5f8], R62 ;  /* 0x0005f83e01007387 */ /* 0x000fe40000100a00 */
[----:B------:R-:W3:Y:S05]  /*8a780*/  LDL.LU R68, [R1+0x1350] ;  /* 0x0013500001447983 */ /* 0x000eea0000300800 */
[----:B------:R-:W-:Y:S01]  /*8a790*/  STL.64 [R1+0x5e0], R56 ;  /* 0x0005e03801007387 */ /* 0x000fe20000100a00 */
[----:B------:R-:W-:Y:S09]  /*8a7a0*/  STL.64 [R1+0x5e8], R58 ;  /* 0x0005e83a01007387 */ /* 0x000ff20000100a00 */
[----:B------:R5:W-:Y:S01]  /*8a7b0*/  STL.64 [R1+0x5d0], R28 ;  /* 0x0005d01c01007387 */ /* 0x000be20000100a00 */
[----:B------:R1:W-:Y:S02]  /*8a7c0*/  STL.64 [R1+0x5d8], R30 ;  /* 0x0005d81e01007387 */ /* 0x0003e40000100a00 */
        /* <DEDUP_REMOVED lines=35> */
[----:B------:R-:W3:Y:S02]  /*8aa00*/  LDL.LU R116, [R1+0xfc0] ;  /* 0x000fc00001747983 */ /* 0x000ee40000300800 */
[----:B------:R-:W3:Y:S02]  /*8aa10*/  LDL.LU R117, [R1+0xfc4] ;  /* 0x000fc40001757983 */ /* 0x000ee40000300800 */
[----:B------:R-:W3:Y:S01]  /*8aa20*/  LDL.LU R118, [R1+0xfc8] ;  /* 0x000fc80001767983 */ /* 0x000ee20000300800 */
[----:B------:R-:W3:Y:S01]  /*8aa30*/  LDL.LU R119, [R1+0xfcc] ;  /* 0x000fcc0001777983 */ /* 0x000ee20000300800 */
[----:B-----5:R-:W5:Y:S02]  /*8aa40*/  LDL.LU R28, [R1+0xf90] ;  /* 0x000f9000011c7983 */ /* 0x020f640000300800 */
[----:B------:R-:W5:Y:S02]  /*8aa50*/  LDL.LU R29, [R1+0xf94] ;  /* 0x000f9400011d7983 */ /* 0x000f640000300800 */
[----:B-1----:R-:W5:Y:S01]  /*8aa60*/  LDL.LU R30, [R1+0xf98] ;  /* 0x000f9800011e7983 */ /* 0x002f620000300800 */
[----:B------:R-:W5:Y:S01]  /*8aa70*/  LDL.LU R31, [R1+0xf9c] ;  /* 0x000f9c00011f7983 */ /* 0x000f620000300800 */
        /* <DEDUP_REMOVED lines=24> */
[----:B--2---:R-:W-:Y:S08]  /*8ac00*/  HMMA.1688.F32.TF32 R76, R8, R132, R124 ;  /* 0x00000084084c723c */ /* 0x004ff0000008107c */
[C---:B------:R-:W-:Y:S08]  /*8ac10*/  HMMA.1688.F32.TF32 R8, R24.reuse, R104, R120 ;  /* 0x000000681808723c */ /* 0x040ff00000081078 */
[C---:B---3--:R-:W-:Y:S07]  /*8ac20*/  HMMA.1688.F32.TF32 R116, R24.reuse, R108, R116 ;  /* 0x0000006c1874723c */ /* 0x048fee0000081074 */
[----:B------:R-:W-:Y:S01]  /*8ac30*/  STL.64 [R1+0x250], R76 ;  /* 0x0002504c01007387 */ /* 0x000fe20000100a00 */
[----:B------:R1:W-:Y:S07]  /*8ac40*/  STL.64 [R1+0x258], R78 ;  /* 0x0002584e01007387 */ /* 0x0003ee0000100a00 */
[----:B------:R-:W-:Y:S02]  /*8ac50*/  STL.64 [R1+0x240], R8 ;  /* 0x0002400801007387 */ /* 0x000fe40000100a00 */
[----:B------:R2:W-:Y:S01]  /*8ac60*/  STL.64 [R1+0x248], R10 ;  /* 0x0002480a01007387 */ /* 0x0005e20000100a00 */
[C---:B-1----:R-:W-:Y:S08]  /*8ac70*/  HMMA.1688.F32.TF32 R76, R24.reuse, R52, R112 ;  /* 0x00000034184c723c */ /* 0x042ff00000081070 */
[----:B--2---:R-:W-:Y:S07]  /*8ac80*/  HMMA.1688.F32.TF32 R8, R24, R48, R236 ;  /* 0x000000301808723c */ /* 0x004fee00000810ec */
[----:B------:R-:W-:Y:S01]  /*8ac90*/  IMAD.MOV.U32 R238, RZ, RZ, R13 ;  /* 0x000000ffffee7224 */ /* 0x000fe200078e000d */
[----:B------:R-:W-:-:S02]  /*8aca0*/  MOV R239, R12 ;  /* 0x0000000c00ef7202 */ /* 0x000fc40000000f00 */
[C---:B-----5:R-:W-:Y:S01]  /*8acb0*/  HMMA.1688.F32.TF32 R12, R24.reuse, R32, R28 ;  /* 0x00000020180c723c */ /* 0x060fe2000008101c */
[----:B------:R-:W-:Y:S01]  /*8acc0*/  STL.64 [R1+0x230], R116 ;  /* 0x0002307401007387 */ /* 0x000fe20000100a00 */
[----:B------:R-:W-:Y:S06]  /*8acd0*/  STL.64 [R1+0x238], R118 ;  /* 0x0002387601007387 */ /* 0x000fec0000100a00 */
[----:B----4-:R-:W-:Y:S01]  /*8ace0*/  HMMA.1688.F32.TF32 R28, R24, R44, R92 ;  /* 0x0000002c181c723c */ /* 0x010fe2000008105c */
[----:B------:R-:W-:Y:S01]  /*8acf0*/  MOV R236, R21 ;  /* 0x0000001500ec7202 */ /* 0x000fe20000000f00 */
[----:B------:R-:W-:-:S06]  /*8ad00*/  IMAD.MOV.U32 R237, RZ, RZ, R20 ;  /* 0x000000ffffed7224 */ /* 0x000fcc00078e0014 */
[C---:B------:R-:W-:Y:S01]  /*8ad10*/  HMMA.1688.F32.TF32 R20, R24.reuse, R84, R56 ;  /* 0x000000541814723c */ /* 0x040fe20000081038 */
[----:B------:R-:W-:Y:S01]  /*8ad20*/  STL.64 [R1+0x220], R76 ;  /* 0x0002204c01007387 */ /* 0x000fe20000100a00 */
[----:B------:R-:W-:Y:S02]  /*8ad30*/  STL.64 [R1+0x228], R78 ;  /* 0x0002284e01007387 */ /* 0x000fe40000100a00 */
[----:B------:R-:W-:Y:S02]  /*8ad40*/  STL.64 [R1+0x210], R8 ;  /* 0x0002100801007387 */ /* 0x000fe40000100a00 */
[----:B------:R-:W-:Y:S01]  /*8ad50*/  STL.64 [R1+0x218], R10 ;  /* 0x0002180a01007387 */ /* 0x000fe20000100a00 */
[----:B------:R-:W-:Y:S01]  /*8ad60*/  STL.64 [R1+0x200], R12 ;  /* 0x0002000c01007387 */ /* 0x000fe20000100a00 */
[----:B------:R1:W-:Y:S02]  /*8ad70*/  STL.64 [R1+0x208], R14 ;  /* 0x0002080e01007387 */ /* 0x0003e40000100a00 */
[----:B-1----:R-:W-:Y:S05]  /*8ad80*/  HMMA.1688.F32.TF32 R12, R24, R40, R100 ;  /* 0x00000028180c723c */ /* 0x002fea0000081064 */
[----:B------:R-:W-:Y:S01]  /*8ad90*/  STL.64 [R1+0x1f0], R28 ;  /* 0x0001f01c01007387 */ /* 0x000fe20000100a00 */
[----:B------:R1:W-:Y:S07]  /*8ada0*/  STL.64 [R1+0x1f8], R30 ;  /* 0x0001f81e01007387 */ /* 0x0003ee0000100a00 */
[----:B------:R-:W-:Y:S10]  /*8adb0*/  STL [R1+0x3664], R20 ;  /* 0x0036641401007387 */ /* 0x000ff40000100800 */
[----:B------:R-:W-:Y:S01]  /*8adc0*/  STL.64 [R1+0x1e0], R12 ;  /* 0x0001e00c01007387 */ /* 0x000fe20000100a00 */
[----:B------:R-:W-:Y:S02]  /*8add0*/  STL.64 [R1+0x1e8], R14 ;  /* 0x0001e80e01007387 */ /* 0x000fe40000100a00 */
[----:B------:R-:W-:Y:S02]  /*8ade0*/  STL [R1+0x3660], R21 ;  /* 0x0036601501007387 */ /* 0x000fe40000100800 */
[----:B------:R-:W-:Y:S01]  /*8adf0*/  STL [R1+0x365c], R22 ;  /* 0x00365c1601007387 */ /* 0x000fe20000100800 */
[----:B------:R2:W-:Y:S01]  /*8ae00*/  STL [R1+0x3658], R23 ;  /* 0x0036581701007387 */ /* 0x0005e20000100800 */
[----:B------:R-:W-:-:S02]  /*8ae10*/  IMAD.MOV.U32 R10, RZ, RZ, R32 ;  /* 0x000000ffff0a7224 */ /* 0x000fc400078e0020 */
[----:B------:R-:W-:Y:S01]  /*8ae20*/  IMAD.MOV.U32 R9, RZ, RZ, R33 ;  /* 0x000000ffff097224 */ /* 0x000fe200078e0021 */
[C---:B-1----:R-:W-:Y:S08]  /*8ae30*/  HMMA.1688.F32.TF32 R28, R24.reuse, R152, R80 ;  /* 0x00000098181c723c */ /* 0x042ff00000081050 */
[C---:B--2---:R-:W-:Y:S08]  /*8ae40*/  HMMA.1688.F32.TF32 R20, R24.reuse, R36, R60 ;  /* 0x000000241814723c */ /* 0x044ff0000008103c */
[C---:B------:R-:W-:Y:S01]  /*8ae50*/  HMMA.1688.F32.TF32 R32, R24.reuse, R156, R64 ;  /* 0x0000009c1820723c */ /* 0x040fe20000081040 */
[----:B------:R-:W-:Y:S01]  /*8ae60*/  IMAD.MOV.U32 R8, RZ, RZ, R48 ;  /* 0x000000ffff087224 */ /* 0x000fe200078e0030 */
[----:B------:R-:W-:Y:S04]  /*8ae70*/  LDS R12, [R161+0x28300] ;  /* 0x02830000a10c7984 */ /* 0x000fe80000000800 */
[----:B------:R-:W-:Y:S04]  /*8ae80*/  LDS R14, [R161+0x2a300] ;  /* 0x02a30000a10e7984 */ /* 0x000fe80000000800 */
[----:B------:R-:W-:Y:S04]  /*8ae90*/  LDS R13, [R189+0x28300] ;  /* 0x02830000bd0d7984 */ /* 0x000fe80000000800 */
[----:B------:R-:W1:Y:S04]  /*8aea0*/  LDS R15, [R189+0x2a300] ;  /* 0x02a30000bd0f7984 */ /* 0x000e680000000800 */
[----:B------:R-:W-:Y:S01]  /*8aeb0*/  STL.64 [R1+0x5c0], R20 ;  /* 0x0005c01401007387 */ /* 0x000fe20000100a00 */
[----:B------:R2:W-:Y:S02]  /*8aec0*/  STL.64 [R1+0x5c8], R22 ;  /* 0x0005c81601007387 */ /* 0x0005e40000100a00 */
[C---:B--2---:R-:W-:Y:S02]  /*8aed0*/  HMMA.1688.F32.TF32 R20, R24.reuse, R148, R96 ;  /* 0x000000941814723c */ /* 0x044fe40000081060 */
[----:B------:R-:W-:Y:S01]  /*8aee0*/  STL.64 [R1+0x5b0], R32 ;  /* 0x0005b02001007387 */ /* 0x000fe20000100a00 */
[----:B------:R2:W-:Y:S02]  /*8aef0*/  STL.64 [R1+0x5b8], R34 ;  /* 0x0005b82201007387 */ /* 0x0005e40000100a00 */
[----:B------:R-:W-:Y:S02]  /*8af00*/  STL.64 [R1+0x5a0], R28 ;  /* 0x0005a01c01007387 */ /* 0x000fe40000100a00 */
[----:B------:R3:W-:Y:S01]  /*8af10*/  STL.64 [R1+0x5a8], R30 ;  /* 0x0005a81e01007387 */ /* 0x0007e20000100a00 */
[C---:B--2---:R-:W-:Y:S08]  /*8af20*/  HMMA.1688.F32.TF32 R32, R24.reuse, R144, R88 ;  /* 0x000000901820723c */ /* 0x044ff00000081058 */
[C---:B---3--:R-:W-:Y:S07]  /*8af30*/  HMMA.1688.F32.TF32 R28, R24.reuse, R140, R72 ;  /* 0x0000008c181c723c */ /* 0x048fee0000081048 */
[----:B------:R-:W-:Y:S01]  /*8af40*/  STL.64 [R1+0x590], R20 ;  /* 0x0005901401007387 */ /* 0x000fe20000100a00 */
[----:B------:R2:W-:Y:S02]  /*8af50*/  STL.64 [R1+0x598], R22 ;  /* 0x0005981601007387 */ /* 0x0005e40000100a00 */
[C---:B--2---:R-:W-:Y:S05]  /*8af60*/  HMMA.1688.F32.TF32 R20, R24.reuse, R136, R68 ;  /* 0x000000881814723c */ /* 0x044fea0000081044 */
[----:B------:R-:W-:Y:S01]  /*8af70*/  STL.64 [R1+0x580], R32 ;  /* 0x0005802001007387 */ /* 0x000fe20000100a00 */
[----:B------:R-:W-:Y:S07]  /*8af80*/  STL.64 [R1+0x588], R34 ;  /* 0x0005882201007387 */ /* 0x000fee0000100a00 */
[----:B------:R-:W-:Y:S02]  /*8af90*/  STL.64 [R1+0x570], R28 ;  /* 0x0005701c01007387 */ /* 0x000fe40000100a00 */
[----:B------:R-:W-:Y:S01]  /*8afa0*/  STL.64 [R1+0x578], R30 ;  /* 0x0005781e01007387 */ /* 0x000fe20000100a00 */
[----:B------:R-:W2:Y:S01]  /*8afb0*/  LDL.LU R64, [R1+0xf30] ;  /* 0x000f300001407983 */ /* 0x000ea20000300800 */
[----:B------:R-:W-:Y:S06]  /*8afc0*/  HMMA.1688.F32.TF32 R24, R24, R132, R240 ;  /* 0x000000841818723c */ /* 0x000fec00000810f0 */
[----:B------:R-:W-:Y:S01]  /*8afd0*/  STL.64 [R1+0x560], R20 ;  /* 0x0005601401007387 */ /* 0x000fe20000100a00 */
[----:B------:R3:W-:Y:S02]  /*8afe0*/  STL.64 [R1+0x568], R22 ;  /* 0x0005681601007387 */ /* 0x0007e40000100a00 */
[----:B------:R-:W2:Y:S02]  /*8aff0*/  LDL.LU R65, [R1+0xf34] ;  /* 0x000f340001417983 */ /* 0x000ea40000300800 */
[----:B------:R-:W2:Y:S01]  /*8b000*/  LDL.LU R66, [R1+0xf38] ;  /* 0x000f380001427983 */ /* 0x000ea20000300800 */
[----:B------:R-:W2:Y:S01]  /*8b010*/  LDL.LU R67, [R1+0xf3c] ;  /* 0x000f3c0001437983 */ /* 0x000ea20000300800 */
[C---:B---3--:R-:W-:Y:S10]  /*8b020*/  HMMA.1688.F32.TF32 R20, R4.reuse, R104, R236 ;  /* 0x000000680414723c */ /* 0x048ff400000810ec */
[----:B------:R-:W-:Y:S01]  /*8b030*/  STL [R1+0x3674], R24 ;  /* 0x0036741801007387 */ /* 0x000fe20000100800 */
[----:B------:R-:W-:Y:S02]  /*8b040*/  STL [R1+0x3670], R25 ;  /* 0x0036701901007387 */ /* 0x000fe40000100800 */
[----:B------:R-:W-:Y:S02]  /*8b050*/  STL [R1+0x366c], R26 ;  /* 0x00366c1a01007387 */ /* 0x000fe40000100800 */
[----:B------:R-:W-:Y:S01]  /*8b060*/  STL [R1+0x3668], R27 ;  /* 0x0036681b01007387 */ /* 0x000fe20000100800 */
[----:B------:R-:W3:Y:S07]  /*8b070*/  LDL.LU R80, [R1+0xf20] ;  /* 0x000f200001507983 */ /* 0x000eee0000300800 */
[----:B------:R-:W-:Y:S01]  /*8b080*/  STL.64 [R1+0x550], R20 ;  /* 0x0005501401007387 */ /* 0x000fe20000100a00 */
[----:B------:R2:W-:Y:S02]  /*8b090*/  STL.64 [R1+0x558], R22 ;  /* 0x0005581601007387 */ /* 0x0005e40000100a00 */
        /* <DEDUP_REMOVED lines=27> */
[C---:B--2---:R-:W-:Y:S11]  /*8b250*/  HMMA.1688.F32.TF32 R20, R4.reuse, R108, R64 ;  /* 0x0000006c0414723c */ /* 0x044ff60000081040 */
        /* <DEDUP_REMOVED lines=10> */
[C---:B----4-:R-:W-:Y:S08]  /*8b300*/  HMMA.1688.F32.TF32 R20, R4.reuse, R48, R96 ;  /* 0x000000300414723c */ /* 0x050ff00000081060 */
[C---:B---3--:R-:W-:Y:S08]  /*8b310*/  HMMA.1688.F32.TF32 R24, R4.reuse, R52, R80 ;  /* 0x000000340418723c */ /* 0x048ff00000081050 */
[----:B-----5:R-:W-:Y:S11]  /*8b320*/  HMMA.1688.F32.TF32 R28, R4, R44, R72 ;  /* 0x0000002c041c723c */ /* 0x020ff60000081048 */
[----:B------:R-:W-:Y:S04]  /*8b330*/  @!UPT UIADD3 URZ, URZ, URZ, URZ ;  /* 0x0000003f3f3ff290 */ /* 0x000fe8000fffe03f */
[----:B------:R2:W-:Y:S01]  /*8b340*/  STL.64 [R1+0x530], R24 ;  /* 0x0005301801007387 */ /* 0x0005e20000100a00 */
[----:B------:R3:W-:Y:S02]  /*8b350*/  STL.64 [R1+0x538], R26 ;  /* 0x0005381a01007387 */ /* 0x0007e40000100a00 */
[----:B--2---:R-:W-:Y:S01]  /*8b360*/  IMAD.MOV.U32 R25, RZ, RZ, R22 ;  /* 0x000000ffff197224 */ /* 0x004fe200078e0016 */
[----:B---3--:R-:W-:Y:S01]  /*8b370*/  MOV R27, R20 ;  /* 0x00000014001b7202 */ /* 0x008fe20000000f00 */
[----:B------:R-:W-:Y:S01]  /*8b380*/  IMAD.MOV.U32 R26, RZ, RZ, R21 ;  /* 0x000000ffff1a7224 */ /* 0x000fe200078e0015 */
[----:B------:R-:W-:-:S04]  /*8b390*/  MOV R24, R23 ;  /* 0x0000001700187202 */ /* 0x000fc80000000f00 */
[----:B------:R-:W-:Y:S01]  /*8b3a0*/  STL.64 [R1+0x3690], R26 ;  /* 0x0036901a01007387 */ /* 0x000fe20000100a00 */
[----:B------:R2:W-:Y:S02]  /*8b3b0*/  STL.64 [R1+0x3688], R24 ;  /* 0x0036881801007387 */ /* 0x0005e40000100a00 */
[----:B--2---:R-:W-:Y:S02]  /*8b3c0*/  IMAD.MOV.U32 R24, RZ, RZ, R10 ;  /* 0x000000ffff187224 */ /* 0x004fe400078e000a */
[----:B------:R-:W-:-:S07]  /*8b3d0*/  IMAD.MOV.U32 R25, RZ, RZ, R9 ;  /* 0x000000ffff197224 */ /* 0x000fce00078e0009 */
[----:B------:R-:W-:Y:S01]  /*8b3e0*/  HMMA.1688.F32.TF32 R32, R4, R24, R88 ;  /* 0x000000180420723c */ /* 0x000fe20000081058 */
[----:B------:R-:W-:Y:S01]  /*8b3f0*/  IMAD.MOV.U32 R22, RZ, RZ, R30 ;  /* 0x000000ffff167224 */ /* 0x000fe200078e001e */
[----:B------:R-:W-:Y:S02]  /*8b400*/  MOV R23, R31 ;  /* 0x0000001f00177202 */ /* 0x000fe40000000f00 */
[----:B------:R-:W-:Y:S01]  /*8b410*/  MOV R20, R28 ;  /* 0x0000001c00147202 */ /* 0x000fe20000000f00 */
[----:B------:R-:W-:-:S03]  /*8b420*/  IMAD.MOV.U32 R21, RZ, RZ, R29 ;  /* 0x000000ffff157224 */ /* 0x000fc600078e001d */
[C---:B------:R-:W-:Y:S11]  /*8b430*/  HMMA.1688.F32.TF32 R28, R4.reuse, R40, R68 ;  /* 0x00000028041c723c */ /* 0x040ff60000081044 */
[----:B------:R-:W-:Y:S04]  /*8b440*/  @!UPT UIADD3 URZ, URZ, URZ, URZ ;  /* 0x0000003f3f3ff290 */ /* 0x000fe8000fffe03f */
[----:B------:R-:W-:Y:S01]  /*8b450*/  STL.64 [R1+0x510], R32 ;  /* 0x0005102001007387 */ /* 0x000fe20000100a00 */
[----:B------:R-:W-:Y:S02]  /*8b460*/  STL.64 [R1+0x518], R34 ;  /* 0x0005182201007387 */ /* 0x000fe40000100a00 */
[----:B------:R-:W-:Y:S02]  /*8b470*/  STL.64 [R1+0x36a0], R22 ;  /* 0x0036a01601007387 */ /* 0x000fe40000100a00 */
[----:B------:R2:W-:Y:S02]  /*8b480*/  STL.64 [R1+0x3698], R20 ;  /* 0x0036981401007387 */ /* 0x0005e40000100a00 */
[----:B--2---:R-:W-:Y:S02]  /*8b490*/  IMAD.MOV.U32 R20, RZ, RZ, R8 ;  /* 0x000000ffff147224 */ /* 0x004fe400078e0008 */
[C---:B------:R-:W-:Y:S01]  /*8b4a0*/  HMMA.1688.F32.TF32 R8, R4.reuse, R84, R240 ;  /* 0x000000540408723c */ /* 0x040fe200000810f0 */
[----:B------:R-:W-:Y:S01]  /*8b4b0*/  STL.64 [R1+0x4f0], R28 ;  /* 0x0004f01c01007387 */ /* 0x000fe20000100a00 */
[----:B------:R-:W-:Y:S02]  /*8b4c0*/  STL.64 [R1+0x4f8], R30 ;  /* 0x0004f81e01007387 */ /* 0x000fe40000100a00 */
[----:B------:R-:W-:Y:S01]  /*8b4d0*/  IMAD.MOV.U32 R21, RZ, RZ, R3 ;  /* 0x000000ffff157224 */ /* 0x000fe200078e0003 */
[----:B------:R-:W-:Y:S04]  /*8b4e0*/  LDS R240, [R161+0x28380] ;  /* 0x02838000a1f07984 */ /* 0x000fe80000000800 */
[----:B------:R-:W-:Y:S04]  /*8b4f0*/  LDS R242, [R161+0x2a380] ;  /* 0x02a38000a1f27984 */ /* 0x000fe80000000800 */
[----:B------:R-:W-:Y:S04]  /*8b500*/  LDS R241, [R189+0x28380] ;  /* 0x02838000bdf17984 */ /* 0x000fe80000000800 */
[----:B------:R-:W2:Y:S06]  /*8b510*/  LDS R243, [R189+0x2a380] ;  /* 0x02a38000bdf37984 */ /* 0x000eac0000000800 */
[----:B------:R-:W-:Y:S01]  /*8b520*/  STL.64 [R1+0x4e0], R8 ;  /* 0x0004e00801007387 */ /* 0x000fe20000100a00 */
[----:B------:R3:W-:Y:S02]  /*8b530*/  STL.64 [R1+0x4e8], R10 ;  /* 0x0004e80a01007387 */ /* 0x0007e40000100a00 */
[----:B------:R-:W1:Y:S01]  /*8b540*/  LDL.LU R96, [R1+0x60] ;  /* 0x0000600001607983 */ /* 0x000e620000300800 */
[C---:B---3--:R-:W-:Y:S11]  /*8b550*/  HMMA.1688.F32.TF32 R8, R4.reuse, R36, R236 ;  /* 0x000000240408723c */ /* 0x048ff600000810ec */
[----:B------:R-:W-:Y:S11]  /*8b560*/  @!UPT UIADD3 URZ, URZ, URZ, URZ ;  /* 0x0000003f3f3ff290 */ /* 0x000ff6000fffe03f */
[----:B------:R-:W-:Y:S01]  /*8b570*/  @!UPT UIADD3 URZ, URZ, URZ, URZ ;  /* 0x0000003f3f3ff290 */ /* 0x000fe2000fffe03f */
[----:B------:R-:W-:Y:S01]  /*8b580*/  STL.64 [R1+0x4d0], R8 ;  /* 0x0004d00801007387 */ /* 0x000fe20000100a00 */
[----:B------:R3:W-:Y:S02]  /*8b590*/  STL.64 [R1+0x4d8], R10 ;  /* 0x0004d80a01007387 */ /* 0x0007e40000100a00 */
[----:B------:R-:W1:Y:S02]  /*8b5a0*/  LDL.LU R97, [R1+0x64] ;  /* 0x0000640001617983 */ /* 0x000e640000300800 */
[----:B------:R-:W1:Y:S01]  /*8b5b0*/  LDL.LU R98, [R1+0x68] ;  /* 0x0000680001627983 */ /* 0x000e620000300800 */
[----:B------:R-:W1:Y:S01]  /*8b5c0*/  LDL.LU R99, [R1+0x6c] ;  /* 0x00006c0001637983 */ /* 0x000e620000300800 */
        /* <DEDUP_REMOVED lines=48> */
[----:B------:R-:W4:Y:S02]  /*8b8d0*/  LDL.LU R236, [R1] ;  /* 0x0000000001ec7983 */ /* 0x000f240000300800 */
[----:B------:R-:W4:Y:S02]  /*8b8e0*/  LDL.LU R237, [R1+0x4] ;  /* 0x0000040001ed7983 */ /* 0x000f240000300800 */
[----:B------:R-:W4:Y:S01]  /*8b8f0*/  LDL.LU R238, [R1+0x8] ;  /* 0x0000080001ee7983 */ /* 0x000f220000300800 */
[----:B------:R-:W4:Y:S01]  /*8b900*/  LDL.LU R239, [R1+0xc] ;  /* 0x00000c0001ef7983 */ /* 0x000f220000300800 */
[C---:B---3--:R-:W-:Y:S08]  /*8b910*/  HMMA.1688.F32.TF32 R8, R4.reuse, R156, R28 ;  /* 0x0000009c0408723c */ /* 0x048ff0000008101c */
[C---:B--2---:R-:W-:Y:S08]  /*8b920*/  HMMA.1688.F32.TF32 R32, R4.reuse, R152, R32 ;  /* 0x000000980420723c */ /* 0x044ff00000081020 */
[C---:B------:R-:W-:Y:S07]  /*8b930*/  HMMA.1688.F32.TF32 R28, R4.reuse, R148, R92 ;  /* 0x00000094041c723c */ /* 0x040fee000008105c */
[----:B------:R-:W-:Y:S01]  /*8b940*/  STL.64 [R1+0x4c0], R8 ;  /* 0x0004c00801007387 */ /* 0x000fe20000100a00 */
[----:B------:R2:W-:Y:S02]  /*8b950*/  STL.64 [R1+0x4c8], R10 ;  /* 0x0004c80a01007387 */ /* 0x0005e40000100a00 */
[C---:B--2---:R-:W-:Y:S05]  /*8b960*/  HMMA.1688.F32.TF32 R8, R4.reuse, R144, R100 ;  /* 0x000000900408723c */ /* 0x044fea0000081064 */
[----:B------:R-:W-:Y:S01]  /*8b970*/  STL.64 [R1+0x4b0], R32 ;  /* 0x0004b02001007387 */ /* 0x000fe20000100a00 */
[----:B------:R5:W-:Y:S07]  /*8b980*/  STL.64 [R1+0x4b8], R34 ;  /* 0x0004b82201007387 */ /* 0x000bee0000100a00 */
[----:B------:R-:W-:Y:S02]  /*8b990*/  STL.64 [R1+0x4a0], R28 ;  /* 0x0004a01c01007387 */ /* 0x000fe40000100a00 */
[----:B------:R4:W-:Y:S01]  /*8b9a0*/  STL.64 [R1+0x4a8], R30 ;  /* 0x0004a81e01007387 */ /* 0x0009e20000100a00 */
[C---:B-----5:R-:W-:Y:S08]  /*8b9b0*/  HMMA.1688.F32.TF32 R32, R4.reuse, R140, R60 ;  /* 0x0000008c0420723c */ /* 0x060ff0000008103c */
[C---:B----4-:R-:W-:Y:S01]  /*8b9c0*/  HMMA.1688.F32.TF32 R28, R4.reuse, R136, R64 ;  /* 0x00000088041c723c */ /* 0x050fe20000081040 */
[----:B------:R-:W-:Y:S01]  /*8b9d0*/  STL.64 [R1+0xe0], R8 ;  /* 0x0000e00801007387 */ /* 0x000fe20000100a00 */
[----:B------:R2:W-:Y:S06]  /*8b9e0*/  STL.64 [R1+0xe8], R10 ;  /* 0x0000e80a01007387 */ /* 0x0005ec0000100a00 */
[----:B--2---:R-:W-:Y:S08]  /*8b9f0*/  HMMA.1688.F32.TF32 R8, R4, R132, R80 ;  /* 0x000000840408723c */ /* 0x004ff00000081050 */
[C---:B-1----:R-:W-:Y:S01]  /*8ba00*/  HMMA.1688.F32.TF32 R4, R12.reuse, R104, R96 ;  /* 0x000000680c04723c */ /* 0x042fe20000081060 */
[----:B------:R-:W-:Y:S01]  /*8ba10*/  STL.64 [R1+0xd0], R32 ;  /* 0x0000d02001007387 */ /* 0x000fe20000100a00 */
[----:B------:R-:W-:Y:S05]  /*8ba20*/  STL.64 [R1+0xd8], R34 ;  /* 0x0000d82201007387 */ /* 0x000fea0000100a00 */
[----:B------:R-:W-:Y:S02]  /*8ba30*/  STL.64 [R1+0xc0], R28 ;  /* 0x0000c01c01007387 */ /* 0x000fe40000100a00 */
[----:B------:R1:W-:Y:S01]  /*8ba40*/  STL.64 [R1+0xc8], R30 ;  /* 0x0000c81e01007387 */ /* 0x0003e20000100a00 */
[----:B------:R-:W2:Y:S01]  /*8ba50*/  LDL.LU R80, [R1+0x12d0] ;  /* 0x0012d00001507983 */ /* 0x000ea20000300800 */
[C---:B-1----:R-:W-:Y:S04]  /*8ba60*/  HMMA.1688.F32.TF32 R28, R12.reuse, R108, R48 ;  /* 0x0000006c0c1c723c */ /* 0x042fe80000081030 */
[----:B------:R-:W-:Y:S01]  /*8ba70*/  STL.64 [R1+0xb0], R8 ;  /* 0x0000b00801007387 */ /* 0x000fe20000100a00 */
[----:B------:R1:W-:Y:S07]  /*8ba80*/  STL.64 [R1+0xb8], R10 ;  /* 0x0000b80a01007387 */ /* 0x0003ee0000100a00 */
[----:B------:R-:W-:Y:S02]  /*8ba90*/  STL.64 [R1+0xa0], R4 ;  /* 0x0000a00401007387 */ /* 0x000fe40000100a00 */
[----:B------:R3:W-:Y:S01]  /*8baa0*/  STL.64 [R1+0xa8], R6 ;  /* 0x0000a80601007387 */ /* 0x0007e20000100a00 */
[----:B------:R-:W2:Y:S01]  /*8bab0*/  LDL.LU R81, [R1+0x12d4] ;  /* 0x0012d40001517983 */ /* 0x000ea20000300800 */
[----:B------:R-:W2:Y:S02]  /*8bac0*/  LDL.LU R82, [R1+0x12d8] ;  /* 0x0012d80001527983 */ /* 0x000ea40000300800 */
[----:B------:R-:W2:Y:S02]  /*8bad0*/  LDL.LU R83, [R1+0x12dc] ;  /* 0x0012dc0001537983 */ /* 0x000ea40000300800 */
[----:B------:R-:W4:Y:S01]  /*8bae0*/  LDL.LU R64, [R1+0x12e0] ;  /* 0x0012e00001407983 */ /* 0x000f220000300800 */
[----:B------:R-:W4:Y:S01]  /*8baf0*/  LDL.LU R65, [R1+0x12e4] ;  /* 0x0012e40001417983 */ /* 0x000f220000300800 */
[----:B------:R-:W4:Y:S02]  /*8bb00*/  LDL.LU R66, [R1+0x12e8] ;  /* 0x0012e80001427983 */ /* 0x000f240000300800 */
[----:B------:R-:W4:Y:S02]  /*8bb10*/  LDL.LU R67, [R1+0x12ec] ;  /* 0x0012ec0001437983 */ /* 0x000f240000300800 */
[----:B------:R-:W5:Y:S01]  /*8bb20*/  LDL.LU R60, [R1+0x12f0] ;  /* 0x0012f000013c7983 */ /* 0x000f620000300800 */
[----:B------:R-:W5:Y:S01]  /*8bb30*/  LDL.LU R61, [R1+0x12f4] ;  /* 0x0012f400013d7983 */ /* 0x000f620000300800 */
[C---:B-1----:R-:W-:Y:S08]  /*8bb40*/  HMMA.1688.F32.TF32 R8, R12.reuse, R52, R56 ;  /* 0x000000340c08723c */ /* 0x042ff00000081038 */
[C---:B---3--:R-:W-:Y:S01]  /*8bb50*/  HMMA.1688.F32.TF32 R4, R12.reuse, R20, R88 ;  /* 0x000000140c04723c */ /* 0x048fe20000081058 */
[----:B------:R-:W5:Y:S01]  /*8bb60*/  LDL.LU R62, [R1+0x12f8] ;  /* 0x0012f800013e7983 */ /* 0x000f620000300800 */
[----:B------:R-:W5:Y:S01]  /*8bb70*/  LDL.LU R63, [R1+0x12fc] ;  /* 0x0012fc00013f7983 */ /* 0x000f620000300800 */
[----:B------:R-:W3:Y:S02]  /*8bb80*/  LDL.LU R96, [R1+0x12c0] ;  /* 0x0012c00001607983 */ /* 0x000ee40000300800 */
[----:B------:R-:W3:Y:S02]  /*8bb90*/  LDL.LU R97, [R1+0x12c4] ;  /* 0x0012c40001617983 */ /* 0x000ee40000300800 */
[----:B------:R-:W3:Y:S01]  /*8bba0*/  LDL.LU R98, [R1+0x12c8] ;  /* 0x0012c80001627983 */ /* 0x000ee20000300800 */
[----:B------:R-:W3:Y:S01]  /*8bbb0*/  LDL.LU R99, [R1+0x12cc] ;  /* 0x0012cc0001637983 */ /* 0x000ee20000300800 */
[----:B------:R-:W-:Y:S02]  /*8bbc0*/  STL.64 [R1+0x90], R28 ;  /* 0x0000901c01007387 */ /* 0x000fe40000100a00 */
[----:B------:R1:W-:Y:S02]  /*8bbd0*/  STL.64 [R1+0x98], R30 ;  /* 0x0000981e01007387 */ /* 0x0003e40000100a00 */
[C---:B-1----:R-:W-:Y:S02]  /*8bbe0*/  HMMA.1688.F32.TF32 R28, R12.reuse, R24, R72 ;  /* 0x000000180c1c723c */ /* 0x042fe40000081048 */
[----:B------:R-:W-:Y:S01]  /*8bbf0*/  STL.64 [R1+0x80], R8 ;  /* 0x0000800801007387 */ /* 0x000fe20000100a00 */
[----:B------:R1:W-:Y:S07]  /*8bc00*/  STL.64 [R1+0x88], R10 ;  /* 0x0000880a01007387 */ /* 0x0003ee0000100a00 */
[----:B------:R-:W-:Y:S02]  /*8bc10*/  STL.64 [R1+0x70], R4 ;  /* 0x0000700401007387 */ /* 0x000fe40000100a00 */
[----:B------:R1:W-:Y:S02]  /*8bc20*/  STL.64 [R1+0x78], R6 ;  /* 0x0000780601007387 */ /* 0x0003e40000100a00 */
[C---:B-1----:R-:W-:Y:S08]  /*8bc30*/  HMMA.1688.F32.TF32 R8, R12.reuse, R44, R68 ;  /* 0x0000002c0c08723c */ /* 0x042ff00000081044 */
[----:B------:R-:W-:Y:S01]  /*8bc40*/  HMMA.1688.F32.TF32 R4, R12, R40, R236 ;  /* 0x000000280c04723c */ /* 0x000fe200000810ec */
[----:B------:R-:W-:Y:S01]  /*8bc50*/  STL.64 [R1+0x60], R28 ;  /* 0x0000601c01007387 */ /* 0x000fe20000100a00 */
[----:B------:R-:W-:Y:S02]  /*8bc60*/  STL.64 [R1+0x68], R30 ;  /* 0x0000681e01007387 */ /* 0x000fe40000100a00 */
[----:B------:R-:W2:Y:S01]  /*8bc70*/  LDL.LU R88, [R1+0x12b0] ;  /* 0x0012b00001587983 */ /* 0x000ea20000300800 */
[----:B------:R-:W-:Y:S01]  /*8bc80*/  MOV R74, R248 ;  /* 0x000000f8004a7202 */ /* 0x000fe20000000f00 */
[----:B------:R-:W-:-:S02]  /*8bc90*/  IMAD.MOV.U32 R75, RZ, RZ, R249 ;  /* 0x000000ffff4b7224 */ /* 0x000fc400078e00f9 */
[----:B------:R-:W-:-:S07]  /*8bca0*/  IMAD.MOV.U32 R68, RZ, RZ, R250 ;  /* 0x000000ffff447224 */ /* 0x000fce00078e00fa */
[----:B------:R-:W-:Y:S01]  /*8bcb0*/  STL.64 [R1+0x50], R8 ;  /* 0x0000500801007387 */ /* 0x000fe20000100a00 */
[----:B------:R4:W-:Y:S07]  /*8bcc0*/  STL.64 [R1+0x58], R10 ;  /* 0x0000580a01007387 */ /* 0x0009ee0000100a00 */
[----:B------:R-:W-:Y:S02]  /*8bcd0*/  STL.64 [R1+0x40], R4 ;  /* 0x0000400401007387 */ /* 0x000fe40000100a00 */
[----:B------:R1:W-:Y:S01]  /*8bce0*/  STL.64 [R1+0x48], R6 ;  /* 0x0000480601007387 */ /* 0x0003e20000100a00 */
        /* <DEDUP_REMOVED lines=8> */
[----:B------:R-:W-:-:S02]  /*8bd70*/  MOV R69, R251 ;  /* 0x000000fb00457202 */ /* 0x000fc40000000f00 */
[----:B------:R-:W1:Y:S01]  /*8bd80*/  LDL.LU R251, [R1+0x3ab0] ;  /* 0x003ab00001fb7983 */ /* 0x000e620000300800 */
[----:B------:R-:W-:Y:S02]  /*8bd90*/  IMAD.MOV.U32 R70, RZ, RZ, R244 ;  /* 0x000000ffff467224 */ /* 0x000fe400078e00f4 */
[----:B------:R-:W2:Y:S02]  /*8bda0*/  LDL.LU R244, [R1+0x3aac] ;  /* 0x003aac0001f47983 */ /* 0x000ea40000300800 */
[----:B------:R-:W-:Y:S01]  /*8bdb0*/  IMAD.MOV.U32 R71, RZ, RZ, R245 ;  /* 0x000000ffff477224 */ /* 0x000fe200078e00f5 */
[----:B------:R-:W-:Y:S01]  /*8bdc0*/  MOV R236, R246 ;  /* 0x000000f600ec7202 */ /* 0x000fe20000000f00 */
[----:B------:R-:W2:Y:S01]  /*8bdd0*/  LDL.LU R245, [R1+0x3aa8] ;  /* 0x003aa80001f57983 */ /* 0x000ea20000300800 */
[----:B------:R-:W2:Y:S02]  /*8bde0*/  LDL.LU R246, [R1+0x3aa4] ;  /* 0x003aa40001f67983 */ /* 0x000ea40000300800 */
[----:B------:R-:W-:-:S02]  /*8bdf0*/  IMAD.MOV.U32 R237, RZ, RZ, R247 ;  /* 0x000000ffffed7224 */ /* 0x000fc400078e00f7 */
[----:B------:R-:W2:Y:S01]  /*8be00*/  LDL.LU R247, [R1+0x3aa0] ;  /* 0x003aa00001f77983 */ /* 0x000ea20000300800 */
[C---:B----4-:R-:W-:Y:S08]  /*8be10*/  HMMA.1688.F32.TF32 R8, R12.reuse, R156, R64 ;  /* 0x0000009c0c08723c */ /* 0x050ff00000081040 */
[C---:B-1----:R-:W-:Y:S11]  /*8be20*/  HMMA.1688.F32.TF32 R4, R12.reuse, R84, R248 ;  /* 0x000000540c04723c */ /* 0x042ff600000810f8 */
[----:B------:R-:W-:Y:S11]  /*8be30*/  @!UPT UIADD3 URZ, URZ, URZ, URZ ;  /* 0x0000003f3f3ff290 */ /* 0x000ff6000fffe03f */
[----:B------:R-:W-:Y:S01]  /*8be40*/  @!UPT UIADD3 URZ, URZ, URZ, URZ ;  /* 0x0000003f3f3ff290 */ /* 0x000fe2000fffe03f */
[----:B------:R-:W-:Y:S01]  /*8be50*/  STL.64 [R1+0x30], R4 ;  /* 0x0000300401007387 */ /* 0x000fe20000100a00 */
[----:B------:R5:W-:Y:S02]  /*8be60*/  STL.64 [R1+0x38], R6 ;  /* 0x0000380601007387 */ /* 0x000be40000100a00 */
[C---:B-----5:R-:W-:Y:S08]  /*8be70*/  HMMA.1688.F32.TF32 R4, R12.reuse, R36, R60 ;  /* 0x000000240c04723c */ /* 0x060ff0000008103c */
[C---:B---3--:R-:W-:Y:S11]  /*8be80*/  HMMA.1688.F32.TF32 R248, R12.reuse, R148, R96 ;  /* 0x000000940cf8723c */ /* 0x048ff60000081060 */
[----:B------:R-:W-:Y:S04]  /*8be90*/  @!UPT UIADD3 URZ, URZ, URZ, URZ ;  /* 0x0000003f3f3ff290 */ /* 0x000fe8000fffe03f */
[----:B------:R-:W-:Y:S01]  /*8bea0*/  STL.64 [R1+0x20], R4 ;  /* 0x0000200401007387 */ /* 0x000fe20000100a00 */
[----:B------:R2:W-:Y:S02]  /*8beb0*/  STL.64 [R1+0x28], R6 ;  /* 0x0000280601007387 */ /* 0x0005e40000100a00 */
[C---:B--2---:R-:W-:Y:S01]  /*8bec0*/  HMMA.1688.F32.TF32 R4, R12.reuse, R152, R80 ;  /* 0x000000980c04723c */ /* 0x044fe20000081050 */
[----:B------:R-:W-:Y:S01]  /*8bed0*/  STL.64 [R1+0x10], R8 ;  /* 0x0000100801007387 */ /* 0x000fe20000100a00 */
[----:B------:R1:W-:Y:S06]  /*8bee0*/  STL.64 [R1+0x18], R10 ;  /* 0x0000180a01007387 */ /* 0x0003ec0000100a00 */
[C---:B------:R-:W-:Y:S01]  /*8bef0*/  HMMA.1688.F32.TF32 R244, R12.reuse, R144, R244 ;  /* 0x000000900cf4723c */ /* 0x040fe200000810f4 */
[----:B------:R-:W-:Y:S07]  /*8bf00*/  STL.64 [R1+0x3640], R250 ;  /* 0x003640fa01007387 */ /* 0x000fee0000100a00 */
[C---:B-1----:R-:W-:Y:S07]  /*8bf10*/  HMMA.1688.F32.TF32 R8, R12.reuse, R136, R72 ;  /* 0x000000880c08723c */ /* 0x042fee0000081048 */
[----:B------:R-:W-:Y:S01]  /*8bf20*/  STL.64 [R1], R4 ;  /* 0x0000000401007387 */ /* 0x000fe20000100a00 */
[----:B------:R1:W-:Y:S02]  /*8bf30*/  STL.64 [R1+0x8], R6 ;  /* 0x0000080601007387 */ /* 0x0003e40000100a00 */
[C---:B-1----:R-:W-:Y:S08]  /*8bf40*/  HMMA.1688.F32.TF32 R4, R12.reuse, R140, R88 ;  /* 0x0000008c0c04723c */ /* 0x042ff00000081058 */
[----:B------:R-:W-:Y:S01]  /*8bf50*/  HMMA.1688.F32.TF32 R12, R12, R132, R68 ;  /* 0x000000840c0c723c */ /* 0x000fe20000081044 */
[----:B------:R1:W-:Y:S04]  /*8bf60*/  STL.64 [R1+0x3638], R248 ;  /* 0x003638f801007387 */ /* 0x0003e80000100a00 */
[----:B-1----:R-:W2:Y:S01]  /*8bf70*/  LDL.LU.64 R248, [R1+0x170] ;  /* 0x0001700001f87983 */ /* 0x002ea20000300a00 */
[----:B------:R-:W3:Y:S02]  /*8bf80*/  LDL.64 R250, [R1+0x178] ;  /* 0x0001780001fa7983 */ /* 0x000ee40000100a00 */
[----:B------:R-:W-:Y:S02]  /*8bf90*/  STL.64 [R1+0x3630], R246 ;  /* 0x003630f601007387 */ /* 0x000fe40000100a00 */
[----:B------:R1:W-:Y:S02]  /*8bfa0*/  STL.64 [R1+0x3628], R244 ;  /* 0x003628f401007387 */ /* 0x0003e40000100a00 */
[----:B------:R-:W-:Y:S01]  /*8bfb0*/  IMAD.MOV.U32 R68, RZ, RZ, R191 ;  /* 0x000000ffff447224 */ /* 0x000fe200078e00bf */
[----:B-1----:R-:W4:Y:S01]  /*8bfc0*/  LDL.LU.64 R244, [R1+0x150] ;  /* 0x0001500001f47983 */ /* 0x002f220000300a00 */
[----:B------:R-:W5:Y:S02]  /*8bfd0*/  LDL.64 R246, [R1+0x158] ;  /* 0x0001580001f67983 */ /* 0x000f640000100a00 */
[----:B------:R-:W-:Y:S02]  /*8bfe0*/  STL.64 [R1+0x3650], R6 ;  /* 0x0036500601007387 */ /* 0x000fe40000100a00 */
[----:B------:R1:W-:Y:S02]  /*8bff0*/  STL.64 [R1+0x3648], R4 ;  /* 0x0036480401007387 */ /* 0x0003e40000100a00 */
[----:B------:R-:W-:Y:S01]  /*8c000*/  IMAD.MOV.U32 R69, RZ, RZ, R252 ;  /* 0x000000ffff457224 */ /* 0x000fe200078e00fc */
[----:B-1----:R-:W2:Y:S01]  /*8c010*/  LDL.LU.64 R4, [R1+0x180] ;  /* 0x0001800001047983 */ /* 0x002ea20000300a00 */
[----:B------:R-:W2:Y:S02]  /*8c020*/  LDL.64 R6, [R1+0x188] ;  /* 0x0001880001067983 */ /* 0x000ea40000100a00 */
[----:B------:R-:W-:Y:S02]  /*8c030*/  STL [R1+0x3620], R9 ;  /* 0x0036200901007387 */ /* 0x000fe40000100800 */
[----:B------:R-:W-:Y:S01]  /*8c040*/  STL [R1+0x361c], R10 ;  /* 0x00361c0a01007387 */ /* 0x000fe20000100800 */
[----:B------:R-:W-:Y:S01]  /*8c050*/  STL [R1+0x3618], R11 ;  /* 0x0036180b01007387 */ /* 0x000fe20000100800 */
[----:B------:R-:W-:Y:S02]  /*8c060*/  STL.64 [R1+0x36b0], R14 ;  /* 0x0036b00e01007387 */ /* 0x000fe40000100a00 */
[----:B------:R1:W-:Y:S02]  /*8c070*/  STL.64 [R1+0x36a8], R12 ;  /* 0x0036a80c01007387 */ /* 0x0003e40000100a00 */
[----:B------:R-:W2:Y:S01]  /*8c080*/  LDL.LU R191, [R1+0x3a9c] ;  /* 0x003a9c0001bf7983 */ /* 0x000ea20000300800 */
[----:B------:R-:W3:Y:S01]  /*8c090*/  LDL.LU R252, [R1+0x3a98] ;  /* 0x003a980001fc7983 */ /* 0x000ee20000300800 */
[----:B------:R-:W4:Y:S02]  /*8c0a0*/  LDL.LU R70, [R1+0x1258] ;  /* 0x0012580001467983 */ /* 0x000f240000300800 */
[----:B------:R-:W4:Y:S01]  /*8c0b0*/  LDL.LU R71, [R1+0x125c] ;  /* 0x00125c0001477983 */ /* 0x000f220000300800 */
[----:B------:R-:W-:Y:S01]  /*8c0c0*/  MOV R88, R163 ;  /* 0x000000a300587202 */ /* 0x000fe20000000f00 */
[----:B------:R-:W-:Y:S01]  /*8c0d0*/  IMAD.MOV.U32 R89, RZ, RZ, R190 ;  /* 0x000000ffff597224 */ /* 0x000fe200078e00be */
[----:B------:R-:W4:Y:S01]  /*8c0e0*/  LDL.LU R163, [R1+0x3a94] ;  /* 0x003a940001a37983 */ /* 0x000f220000300800 */
[----:B------:R-:W4:Y:S02]  /*8c0f0*/  LDL.LU R190, [R1+0x3a90] ;  /* 0x003a900001be7983 */ /* 0x000f240000300800 */
[----:B------:R-:W-:Y:S01]  /*8c100*/  IMAD.MOV.U32 R238, RZ, RZ, R17 ;  /* 0x000000ffffee7224 */ /* 0x000fe200078e0011 */
[----:B------:R-:W-:-:S07]  /*8c110*/  MOV R239, R16 ;  /* 0x0000001000ef7202 */ /* 0x000fce0000000f00 */
[----:B------:R-:W-:Y:S01]  /*8c120*/  HMMA.1688.F32.TF32 R16, R240, R104, R236 ;  /* 0x00000068f010723c */ /* 0x000fe200000810ec */
[----:B--2---:R-:W-:Y:S01]  /*8c130*/  IMAD.MOV.U32 R90, RZ, RZ, R191 ;  /* 0x000000ffff5a7224 */ /* 0x004fe200078e00bf */
[----:B---3--:R-:W-:Y:S01]  /*8c140*/  MOV R91, R252 ;  /* 0x000000fc005b7202 */ /* 0x008fe20000000f00 */
[----:B------:R-:W2:Y:S01]  /*8c150*/  LDL.LU R191, [R1+0x3a8c] ;  /* 0x003a8c0001bf7983 */ /* 0x000ea20000300800 */
[----:B------:R-:W3:Y:S02]  /*8c160*/  LDL.LU R252, [R1+0x3a88] ;  /* 0x003a880001fc7983 */ /* 0x000ee40000300800 */
[----:B------:R-:W2:Y:S02]  /*8c170*/  LDL.LU R96, [R1+0x1280] ;  /* 0x0012800001607983 */ /* 0x000ea40000300800 */
[----:B------:R-:W2:Y:S01]  /*8c180*/  LDL.LU R97, [R1+0x1284] ;  /* 0x0012840001617983 */ /* 0x000ea20000300800 */
[----:B------:R-:W2:Y:S01]  /*8c190*/  LDL.LU R98, [R1+0x1288] ;  /* 0x0012880001627983 */ /* 0x000ea20000300800 */
[----:B------:R-:W2:Y:S02]  /*8c1a0*/  LDL.LU R99, [R1+0x128c] ;  /* 0x00128c0001637983 */ /* 0x000ea40000300800 */
[----:B------:R-:W1:Y:S02]  /*8c1b0*/  LDL.LU R44, [R1+0x8a0] ;  /* 0x0008a000012c7983 */ /* 0x000e640000300800 */
[----:B------:R-:W1:Y:S01]  /*8c1c0*/  LDL.LU R45, [R1+0x8a4] ;  /* 0x0008a400012d7983 */ /* 0x000e620000300800 */
[----:B------:R-:W1:Y:S01]  /*8c1d0*/  LDL.LU R46, [R1+0x8a8] ;  /* 0x0008a800012e7983 */ /* 0x000e620000300800 */
[----:B------:R-:W1:Y:S02]  /*8c1e0*/  LDL.LU R47, [R1+0x8ac] ;  /* 0x0008ac00012f7983 */ /* 0x000e640000300800 */
        /* <DEDUP_REMOVED lines=24> */
[----:B------:R-:W-:Y:S02]  /*8c370*/  STL.64 [R1+0x36c0], R18 ;  /* 0x0036c01201007387 */ /* 0x000fe40000100a00 */
[----:B------:R2:W-:Y:S01]  /*8c380*/  STL.64 [R1+0x36b8], R16 ;  /* 0x0036b81001007387 */ /* 0x0005e20000100a00 */
[----:B----4-:R-:W-:Y:S01]  /*8c390*/  MOV R82, R190 ;  /* 0x000000be00527202 */ /* 0x010fe20000000f00 */
[----:B------:R-:W-:Y:S01]  /*8c3a0*/  IMAD.MOV.U32 R83, RZ, RZ, R163 ;  /* 0x000000ffff537224 */ /* 0x000fe200078e00a3 */
[----:B------:R-:W-:Y:S01]  /*8c3b0*/  MOV R73, R160 ;  /* 0x000000a000497202 */ /* 0x000fe20000000f00 */
[----:B------:R-:W-:-:S02]  /*8c3c0*/  IMAD.MOV.U32 R72, RZ, RZ, R162 ;  /* 0x000000ffff487224 */ /* 0x000fc400078e00a2 */
[----:B------:R-:W-:Y:S02]  /*8c3d0*/  IMAD.MOV.U32 R74, RZ, RZ, R2 ;  /* 0x000000ffff4a7224 */ /* 0x000fe400078e0002 */
[----:B------:R-:W-:Y:S01]  /*8c3e0*/  IMAD.MOV.U32 R75, RZ, RZ, R0 ;  /* 0x000000ffff4b7224 */ /* 0x000fe200078e0000 */
[C---:B-1----:R-:W-:Y:S08]  /*8c3f0*/  HMMA.1688.F32.TF32 R12, R240.reuse, R52, R44 ;  /* 0x00000034f00c723c */ /* 0x042ff0000008102c */
[----:B--2---:R-:W-:Y:S11]  /*8c400*/  HMMA.1688.F32.TF32 R16, R240, R108, R40 ;  /* 0x0000006cf010723c */ /* 0x004ff60000081028 */
[----:B------:R-:W-:Y:S05]  /*8c410*/  @!UPT UIADD3 URZ, URZ, URZ, URZ ;  /* 0x0000003f3f3ff290 */ /* 0x000fea000fffe03f */
[----:B------:R-:W-:Y:S02]  /*8c420*/  IMAD.MOV.U32 R10, RZ, RZ, R13 ;  /* 0x000000ffff0a7224 */ /* 0x000fe400078e000d */
[----:B------:R-:W-:Y:S01]  /*8c430*/  IMAD.MOV.U32 R11, RZ, RZ, R14 ;  /* 0x000000ffff0b7224 */ /* 0x000fe200078e000e */
[----:B------:R-:W-:-:S04]  /*8c440*/  MOV R9, R12 ;  /* 0x0000000c00097202 */ /* 0x000fc80000000f00 */
[----:B------:R-:W-:Y:S01]  /*8c450*/  STL.64 [R1+0x830], R16 ;  /* 0x0008301001007387 */ /* 0x000fe20000100a00 */
[----:B------:R-:W-:Y:S01]  /*8c460*/  STL.64 [R1+0x838], R18 ;  /* 0x0008381201007387 */ /* 0x000fe20000100a00 */
[----:B------:R-:W-:Y:S01]  /*8c470*/  MOV R3, R15 ;  /* 0x0000000f00037202 */ /* 0x000fe20000000f00 */
[----:B------:R-:W-:Y:S01]  /*8c480*/  STL.64 [R1+0x36d0], R10 ;  /* 0x0036d00a01007387 */ /* 0x000fe20000100a00 */
[C---:B---3--:R-:W-:Y:S01]  /*8c490*/  HMMA.1688.F32.TF32 R12, R240.reuse, R20, R48 ;  /* 0x00000014f00c723c */ /* 0x048fe20000081030 */
[----:B------:R1:W-:Y:S07]  /*8c4a0*/  STL.64 [R1+0x36c8], R8 ;  /* 0x0036c80801007387 */ /* 0x0003ee0000100a00 */
[----:B-1----:R-:W-:Y:S01]  /*8c4b0*/  HMMA.1688.F32.TF32 R8, R240, R24, R56 ;  /* 0x00000018f008723c */ /* 0x002fe20000081038 */
[----:B------:R-:W-:-:S07]  /*8c4c0*/  IMAD.MOV.U32 R81, RZ, RZ, R191 ;  /* 0x000000ffff517224 */ /* 0x000fce00078e00bf */
[----:B------:R-:W-:Y:S01]  /*8c4d0*/  HMMA.1688.F32.TF32 R16, R240, R4, R60 ;  /* 0x00000004f010723c */ /* 0x000fe2000008103c */
[----:B------:R-:W-:-:S07]  /*8c4e0*/  IMAD.MOV.U32 R80, RZ, RZ, R252 ;  /* 0x000000ffff507224 */ /* 0x000fce00078e00fc */
[----:B------:R-:W-:Y:S02]  /*8c4f0*/  IMAD.MOV.U32 R160, RZ, RZ, R12 ;  /* 0x000000ffffa07224 */ /* 0x000fe400078e000c */
[----:B------:R-:W-:Y:S01]  /*8c500*/  IMAD.MOV.U32 R191, RZ, RZ, R13 ;  /* 0x000000ffffbf7224 */ /* 0x000fe200078e000d */
[----:B------:R-:W-:Y:S01]  /*8c510*/  MOV R190, R14 ;  /* 0x0000000e00be7202 */ /* 0x000fe20000000f00 */
[----:B------:R-:W-:Y:S02]  /*8c520*/  IMAD.MOV.U32 R163, RZ, RZ, R15 ;  /* 0x000000ffffa37224 */ /* 0x000fe400078e000f */
[----:B------:R-:W-:Y:S02]  /*8c530*/  HMMA.1688.F32.TF32 R12, R240, R248, R64 ;  /* 0x000000f8f00c723c */ /* 0x000fe40000081040 */
[----:B------:R-:W-:Y:S01]  /*8c540*/  IMAD.MOV.U32 R162, RZ, RZ, R8 ;  /* 0x000000ffffa27224 */ /* 0x000fe200078e0008 */
[----:B------:R-:W-:Y:S01]  /*8c550*/  MOV R2, R9 ;  /* 0x0000000900027202 */ /* 0x000fe20000000f00 */
[----:B------:R-:W-:-:S02]  /*8c560*/  IMAD.MOV.U32 R0, RZ, RZ, R10 ;  /* 0x000000ffff007224 */ /* 0x000fc400078e000a */
[----:B------:R-:W-:Y:S02]  /*8c570*/  IMAD.MOV.U32 R252, RZ, RZ, R11 ;  /* 0x000000fffffc7224 */ /* 0x000fe400078e000b */
[C---:B------:R-:W-:Y:S01]  /*8c580*/  HMMA.1688.F32.TF32 R8, R240.reuse, R84, R236 ;  /* 0x00000054f008723c */ /* 0x040fe200000810ec */
[----:B------:R-:W-:Y:S01]  /*8c590*/  STL.64 [R1+0xb80], R16 ;  /* 0x000b801001007387 */ /* 0x000fe20000100a00 */
[----:B------:R-:W-:Y:S03]  /*8c5a0*/  STL.64 [R1+0xb88], R18 ;  /* 0x000b881201007387 */ /* 0x000fe60000100a00 */
[----:B------:R-:W-:Y:S04]  /*8c5b0*/  LDS R236, [R161+0x28480] ;  /* 0x02848000a1ec7984 */ /* 0x000fe80000000800 */
[----:B------:R-:W-:Y:S04]  /*8c5c0*/  LDS R238, [R161+0x2a480] ;  /* 0x02a48000a1ee7984 */ /* 0x000fe80000000800 */
[----:B------:R-:W-:Y:S04]  /*8c5d0*/  LDS R237, [R189+0x28480] ;  /* 0x02848000bded7984 */ /* 0x000fe80000000800 */
[----:B------:R-:W1:Y:S04]  /*8c5e0*/  LDS R239, [R189+0x2a480] ;  /* 0x02a48000bdef7984 */ /* 0x000e680000000800 */
[----:B------:R-:W-:Y:S01]  /*8c5f0*/  STL.64 [R1+0xb70], R12 ;  /* 0x000b700c01007387 */ /* 0x000fe20000100a00 */
[----:B------:R2:W-:Y:S03]  /*8c600*/  STL.64 [R1+0xb78], R14 ;  /* 0x000b780e01007387 */ /* 0x0005e60000100a00 */
[----:B------:R-:W-:Y:S01]  /*8c610*/  STL.64 [R1+0xb60], R8 ;  /* 0x000b600801007387 */ /* 0x000fe20000100a00 */
[C---:B--2---:R-:W-:Y:S01]  /*8c620*/  HMMA.1688.F32.TF32 R12, R240.reuse, R244, R80 ;  /* 0x000000f4f00c723c */ /* 0x044fe20000081050 */
[----:B------:R2:W-:Y:S07]  /*8c630*/  STL.64 [R1+0xb68], R10 ;  /* 0x000b680a01007387 */ /* 0x0005ee0000100a00 */
[C---:B--2---:R-:W-:Y:S08]  /*8c640*/  HMMA.1688.F32.TF32 R8, R240.reuse, R156, R96 ;  /* 0x0000009cf008723c */ /* 0x044ff00000081060 */
[C---:B------:R-:W-:Y:S07]  /*8c650*/  HMMA.1688.F32.TF32 R16, R240.reuse, R152, R88 ;  /* 0x00000098f010723c */ /* 0x040fee0000081058 */
[----:B------:R-:W-:Y:S01]  /*8c660*/  STL.64 [R1+0xbf0], R12 ;  /* 0x000bf00c01007387 */ /* 0x000fe20000100a00 */
[----:B------:R2:W-:Y:S02]  /*8c670*/  STL.64 [R1+0xbf8], R14 ;  /* 0x000bf80e01007387 */ /* 0x0005e40000100a00 */
[C---:B--2---:R-:W-:Y:S05]  /*8c680*/  HMMA.1688.F32.TF32 R12, R240.reuse, R148, R72 ;  /* 0x00000094f00c723c */ /* 0x044fea0000081048 */
[----:B------:R-:W-:Y:S01]  /*8c690*/  STL.64 [R1+0xbe0], R8 ;  /* 0x000be00801007387 */ /* 0x000fe20000100a00 */
[----:B------:R2:W-:Y:S02]  /*8c6a0*/  STL.64 [R1+0xbe8], R10 ;  /* 0x000be80a01007387 */ /* 0x0005e40000100a00 */
[C---:B--2---:R-:W-:Y:S05]  /*8c6b0*/  HMMA.1688.F32.TF32 R8, R240.reuse, R144, R68 ;  /* 0x00000090f008723c */ /* 0x044fea0000081044 */
[----:B------:R-:W-:Y:S01]  /*8c6c0*/  STL.64 [R1+0xbd0], R16 ;  /* 0x000bd01001007387 */ /* 0x000fe20000100a00 */
[----:B------:R-:W-:Y:S02]  /*8c6d0*/  STL.64 [R1+0xbd8], R18 ;  /* 0x000bd81201007387 */ /* 0x000fe40000100a00 */
[----:B------:R-:W2:Y:S07]  /*8c6e0*/  LDL.LU R72, [R1+0xc00] ;  /* 0x000c000001487983 */ /* 0x000eae0000300800 */
[----:B------:R3:W-:Y:S01]  /*8c6f0*/  STL.64 [R1+0xbc0], R12 ;  /* 0x000bc00c01007387 */ /* 0x0007e20000100a00 */
[----:B------:R4:W-:Y:S07]  /*8c700*/  STL.64 [R1+0xbc8], R14 ;  /* 0x000bc80e01007387 */ /* 0x0009ee0000100a00 */
        /* <DEDUP_REMOVED lines=61> */
[----:B---3--:R-:W3:Y:S02]  /*8cae0*/  LDL.LU R12, [R1+0xec0] ;  /* 0x000ec000010c7983 */ /* 0x008ee40000300800 */
[----:B------:R-:W3:Y:S02]  /*8caf0*/  LDL.LU R13, [R1+0xec4] ;  /* 0x000ec400010d7983 */ /* 0x000ee40000300800 */
[----:B----4-:R-:W3:Y:S01]  /*8cb00*/  LDL.LU R14, [R1+0xec8] ;  /* 0x000ec800010e7983 */ /* 0x010ee20000300800 */
[----:B------:R-:W3:Y:S01]  /*8cb10*/  LDL.LU R15, [R1+0xecc] ;  /* 0x000ecc00010f7983 */ /* 0x000ee20000300800 */
[----:B------:R-:W4:Y:S02]  /*8cb20*/  LDL.LU R16, [R1+0xed0] ;  /* 0x000ed00001107983 */ /* 0x000f240000300800 */
[----:B------:R-:W4:Y:S02]  /*8cb30*/  LDL.LU R17, [R1+0xed4] ;  /* 0x000ed40001117983 */ /* 0x000f240000300800 */
[----:B------:R-:W4:Y:S01]  /*8cb40*/  LDL.LU R18, [R1+0xed8] ;  /* 0x000ed80001127983 */ /* 0x000f220000300800 */
[----:B------:R-:W4:Y:S01]  /*8cb50*/  LDL.LU R19, [R1+0xedc] ;  /* 0x000edc0001137983 */ /* 0x000f220000300800 */
[----:B------:R-:W2:Y:S02]  /*8cb60*/  LDL.LU R220, [R1+0x1230] ;  /* 0x0012300001dc7983 */ /* 0x000ea40000300800 */
[----:B------:R-:W2:Y:S02]  /*8cb70*/  LDL.LU R221, [R1+0x1234] ;  /* 0x0012340001dd7983 */ /* 0x000ea40000300800 */
[----:B------:R-:W2:Y:S01]  /*8cb80*/  LDL.LU R222, [R1+0x1238] ;  /* 0x0012380001de7983 */ /* 0x000ea20000300800 */
[----:B------:R-:W2:Y:S01]  /*8cb90*/  LDL.LU R223, [R1+0x123c] ;  /* 0x00123c0001df7983 */ /* 0x000ea20000300800 */
[----:B------:R-:W3:Y:S02]  /*8cba0*/  LDL.LU R216, [R1+0x1240] ;  /* 0x0012400001d87983 */ /* 0x000ee40000300800 */
[----:B------:R-:W3:Y:S02]  /*8cbb0*/  LDL.LU R217, [R1+0x1244] ;  /* 0x0012440001d97983 */ /* 0x000ee40000300800 */
[----:B------:R-:W3:Y:S01]  /*8cbc0*/  LDL R218, [R1+0x1248] ;  /* 0x0012480001da7983 */ /* 0x000ee20000100800 */
[----:B------:R-:W3:Y:S01]  /*8cbd0*/  LDL R219, [R1+0x124c] ;  /* 0x00124c0001db7983 */ /* 0x000ee20000100800 */
[----:B-1----:R-:W3:Y:S02]  /*8cbe0*/  LDL.LU R8, [R1+0xb50] ;  /* 0x000b500001087983 */ /* 0x002ee40000300800 */
[----:B------:R-:W3:Y:S02]  /*8cbf0*/  LDL.LU R9, [R1+0xb54] ;  /* 0x000b540001097983 */ /* 0x000ee40000300800 */
[----:B------:R-:W3:Y:S01]  /*8cc00*/  LDL.LU R10, [R1+0xb58] ;  /* 0x000b5800010a7983 */ /* 0x000ee20000300800 */
[----:B------:R-:W3:Y:S01]  /*8cc10*/  LDL.LU R11, [R1+0xb5c] ;  /* 0x000b5c00010b7983 */ /* 0x000ee20000300800 */
        /* <DEDUP_REMOVED lines=28> */
[C---:B--2---:R-:W-:Y:S08]  /*8cde0*/  HMMA.1688.F32.TF32 R220, R240.reuse, R136, R220 ;  /* 0x00000088f0dc723c */ /* 0x044ff000000810dc */
[C---:B---3--:R-:W-:Y:S08]  /*8cdf0*/  HMMA.1688.F32.TF32 R216, R240.reuse, R140, R216 ;  /* 0x0000008cf0d8723c */ /* 0x048ff000000810d8 */
[----:B------:R-:W-:Y:S08]  /*8ce00*/  HMMA.1688.F32.TF32 R8, R240, R132, R8 ;  /* 0x00000084f008723c */ /* 0x000ff00000081008 */
[C---:B----4-:R-:W-:Y:S07]  /*8ce10*/  HMMA.1688.F32.TF32 R240, R164.reuse, R104, R16 ;  /* 0x00000068a4f0723c */ /* 0x050fee0000081010 */
[----:B------:R-:W-:Y:S01]  /*8ce20*/  STL.64 [R1+0xba0], R216 ;  /* 0x000ba0d801007387 */ /* 0x000fe20000100a00 */
[----:B------:R1:W-:Y:S03]  /*8ce30*/  STL.64 [R1+0xba8], R218 ;  /* 0x000ba8da01007387 */ /* 0x0003e60000100a00 */
[----:B-1----:R-:W2:Y:S01]  /*8ce40*/  LDL.LU.64 R218, [R1+0x3a80] ;  /* 0x003a800001da7983 */ /* 0x002ea20000300a00 */
[----:B------:R-:W3:Y:S02]  /*8ce50*/  LDL.LU.64 R216, [R1+0x3a78] ;  /* 0x003a780001d87983 */ /* 0x000ee40000300a00 */
[----:B------:R-:W-:Y:S02]  /*8ce60*/  STL.64 [R1+0xb90], R220 ;  /* 0x000b90dc01007387 */ /* 0x000fe40000100a00 */
[----:B------:R1:W-:Y:S02]  /*8ce70*/  STL.64 [R1+0xb98], R222 ;  /* 0x000b98de01007387 */ /* 0x0003e40000100a00 */
[----:B-1----:R-:W4:Y:S01]  /*8ce80*/  LDL.LU.64 R222, [R1+0x3a70] ;  /* 0x003a700001de7983 */ /* 0x002f220000300a00 */
[----:B------:R-:W2:Y:S02]  /*8ce90*/  LDL.LU.64 R220, [R1+0x3a68] ;  /* 0x003a680001dc7983 */ /* 0x000ea40000300a00 */
[----:B------:R-:W-:Y:S02]  /*8cea0*/  STL.64 [R1+0xb50], R8 ;  /* 0x000b500801007387 */ /* 0x000fe40000100a00 */
[----:B------:R1:W-:Y:S02]  /*8ceb0*/  STL.64 [R1+0xb58], R10 ;  /* 0x000b580a01007387 */ /* 0x0003e40000100a00 */
[C---:B-1----:R-:W-:Y:S08]  /*8cec0*/  HMMA.1688.F32.TF32 R8, R164.reuse, R108, R12 ;  /* 0x0000006ca408723c */ /* 0x042ff0000008100c */
[C---:B------:R-:W-:Y:S01]  /*8ced0*/  HMMA.1688.F32.TF32 R16, R164.reuse, R52, R76 ;  /* 0x00000034a410723c */ /* 0x040fe2000008104c */
[----:B------:R-:W-:Y:S01]  /*8cee0*/  STL.64 [R1+0xcb0], R240 ;  /* 0x000cb0f001007387 */ /* 0x000fe20000100a00 */
[----:B------:R-:W-:Y:S06]  /*8cef0*/  STL.64 [R1+0xcb8], R242 ;  /* 0x000cb8f201007387 */ /* 0x000fec0000100a00 */
[C---:B-----5:R-:W-:Y:S01]  /*8cf00*/  HMMA.1688.F32.TF32 R12, R164.reuse, R20, R128 ;  /* 0x00000014a40c723c */ /* 0x060fe20000081080 */
[----:B------:R-:W-:Y:S01]  /*8cf10*/  LDS R240, [R161+0x28500] ;  /* 0x02850000a1f07984 */ /* 0x000fe20000000800 */
[----:B------:R-:W-:Y:S04]  /*8cf20*/  LDS R242, [R161+0x2a500] ;  /* 0x02a50000a1f27984 */ /* 0x000fe80000000800 */
[----:B------:R-:W-:Y:S04]  /*8cf30*/  LDS R241, [R189+0x28500] ;  /* 0x02850000bdf17984 */ /* 0x000fe80000000800 */
[----:B------:R-:W1:Y:S04]  /*8cf40*/  LDS R243, [R189+0x2a500] ;  /* 0x02a50000bdf37984 */ /* 0x000e680000000800 */
[----:B------:R-:W-:Y:S01]  /*8cf50*/  STL.64 [R1+0xca0], R8 ;  /* 0x000ca00801007387 */ /* 0x000fe20000100a00 */
[----:B------:R5:W-:Y:S02]  /*8cf60*/  STL.64 [R1+0xca8], R10 ;  /* 0x000ca80a01007387 */ /* 0x000be40000100a00 */
[C---:B-----5:R-:W-:Y:S01]  /*8cf70*/  HMMA.1688.F32.TF32 R8, R164.reuse, R24, R124 ;  /* 0x00000018a408723c */ /* 0x060fe2000008107c */
[----:B------:R-:W-:Y:S01]  /*8cf80*/  STL.64 [R1+0xc90], R16 ;  /* 0x000c901001007387 */ /* 0x000fe20000100a00 */
[----:B------:R5:W-:Y:S04]  /*8cf90*/  STL.64 [R1+0xc98], R18 ;  /* 0x000c981201007387 */ /* 0x000be80000100a00 */
[----:B------:R-:W-:Y:S02]  /*8cfa0*/  STL.64 [R1+0xc80], R12 ;  /* 0x000c800c01007387 */ /* 0x000fe40000100a00 */
[----:B------:R1:W-:Y:S01]  /*8cfb0*/  STL.64 [R1+0xc88], R14 ;  /* 0x000c880e01007387 */ /* 0x0003e20000100a00 */
[C---:B-----5:R-:W-:Y:S08]  /*8cfc0*/  HMMA.1688.F32.TF32 R16, R164.reuse, R4, R120 ;  /* 0x00000004a410723c */ /* 0x060ff00000081078 */
[C---:B-1----:R-:W-:Y:S06]  /*8cfd0*/  HMMA.1688.F32.TF32 R12, R164.reuse, R248, R116 ;  /* 0x000000f8a40c723c */ /* 0x042fec0000081074 */
[----:B------:R-:W-:Y:S01]  /*8cfe0*/  STL.64 [R1+0xc70], R8 ;  /* 0x000c700801007387 */ /* 0x000fe20000100a00 */
[----:B------:R1:W-:Y:S02]  /*8cff0*/  STL.64 [R1+0xc78], R10 ;  /* 0x000c780a01007387 */ /* 0x0003e40000100a00 */
[C---:B-1----:R-:W-:Y:S06]  /*8d000*/  HMMA.1688.F32.TF32 R8, R164.reuse, R84, R112 ;  /* 0x00000054a408723c */ /* 0x042fec0000081070 */
[----:B------:R-:W-:Y:S01]  /*8d010*/  STL.64 [R1+0xc60], R16 ;  /* 0x000c601001007387 */ /* 0x000fe20000100a00 */
[----:B------:R-:W-:Y:S07]  /*8d020*/  STL.64 [R1+0xc68], R18 ;  /* 0x000c681201007387 */ /* 0x000fee0000100a00 */
[----:B------:R-:W-:Y:S02]  /*8d030*/  STL.64 [R1+0xc50], R12 ;  /* 0x000c500c01007387 */ /* 0x000fe40000100a00 */
[----:B------:R-:W-:Y:S07]  /*8d040*/  STL.64 [R1+0xc58], R14 ;  /* 0x000c580e01007387 */ /* 0x000fee0000100a00 */
[----:B------:R-:W-:Y:S01]  /*8d050*/  STL.64 [R1+0xc40], R8 ;  /* 0x000c400801007387 */ /* 0x000fe20000100a00 */
[----:B------:R1:W-:Y:S02]  /*8d060*/  STL.64 [R1+0xc48], R10 ;  /* 0x000c480a01007387 */ /* 0x0003e40000100a00 */
[C---:B-1----:R-:W-:Y:S08]  /*8d070*/  HMMA.1688.F32.TF32 R8, R164.reuse, R244, R28 ;  /* 0x000000f4a408723c */ /* 0x042ff0000008101c */
[C---:B------:R-:W-:Y:S08]  /*8d080*/  HMMA.1688.F32.TF32 R16, R164.reuse, R156, R32 ;  /* 0x0000009ca410723c */ /* 0x040ff00000081020 */
[C---:B------:R-:W-:Y:S07]  /*8d090*/  HMMA.1688.F32.TF32 R12, R164.reuse, R152, R92 ;  /* 0x00000098a40c723c */ /* 0x040fee000008105c */
[----:B------:R-:W-:Y:S01]  /*8d0a0*/  STL.64 [R1+0xd20], R8 ;  /* 0x000d200801007387 */ /* 0x000fe20000100a00 */
[----:B------:R1:W-:Y:S02]  /*8d0b0*/  STL.64 [R1+0xd28], R10 ;  /* 0x000d280a01007387 */ /* 0x0003e40000100a00 */
[C---:B-1----:R-:W-:Y:S05]  /*8d0c0*/  HMMA.1688.F32.TF32 R8, R164.reuse, R148, R100 ;  /* 0x00000094a408723c */ /* 0x042fea0000081064 */
[----:B------:R-:W-:Y:S01]  /*8d0d0*/  STL.64 [R1+0xd10], R16 ;  /* 0x000d101001007387 */ /* 0x000fe20000100a00 */
[----:B------:R1:W-:Y:S07]  /*8d0e0*/  STL.64 [R1+0xd18], R18 ;  /* 0x000d181201007387 */ /* 0x0003ee0000100a00 */
[----:B------:R-:W-:Y:S02]  /*8d0f0*/  STL.64 [R1+0xd00], R12 ;  /* 0x000d000c01007387 */ /* 0x000fe40000100a00 */
[----:B------:R5:W-:Y:S01]  /*8d100*/  STL.64 [R1+0xd08], R14 ;  /* 0x000d080e01007387 */ /* 0x000be20000100a00 */
[C---:B-1----:R-:W-:Y:S08]  /*8d110*/  HMMA.1688.F32.TF32 R16, R164.reuse, R144, R36 ;  /* 0x00000090a410723c */ /* 0x042ff00000081024 */
[C---:B-----5:R-:W-:Y:S01]  /*8d120*/  HMMA.1688.F32.TF32 R12, R164.reuse, R140, R40 ;  /* 0x0000008ca40c723c */ /* 0x060fe20000081028 */
[----:B------:R-:W-:Y:S01]  /*8d130*/  STL.64 [R1+0xcf0], R8 ;  /* 0x000cf00801007387 */ /* 0x000fe20000100a00 */
[----:B------:R1:W-:Y:S06]  /*8d140*/  STL.64 [R1+0xcf8], R10 ;  /* 0x000cf80a01007387 */ /* 0x0003ec0000100a00 */
[C---:B-1----:R-:W-:Y:S07]  /*8d150*/  HMMA.1688.F32.TF32 R8, R164.reuse, R136, R44 ;  /* 0x00000088a408723c */ /* 0x042fee000008102c */
[----:B------:R-:W-:Y:S01]  /*8d160*/  STL.64 [R1+0xce0], R16 ;  /* 0x000ce01001007387 */ /* 0x000fe20000100a00 */
[----:B------:R1:W-:Y:S07]  /*8d170*/  STL.64 [R1+0xce8], R18 ;  /* 0x000ce81201007387 */ /* 0x0003ee0000100a00 */
[----:B------:R-:W-:Y:S02]  /*8d180*/  STL.64 [R1+0xcd0], R12 ;  /* 0x000cd00c01007387 */ /* 0x000fe40000100a00 */
[----:B------:R5:W-:Y:S01]  /*8d190*/  STL.64 [R1+0xcd8], R14 ;  /* 0x000cd80e01007387 */ /* 0x000be20000100a00 */
[----:B-1----:R-:W-:Y:S08]  /*8d1a0*/  HMMA.1688.F32.TF32 R16, R164, R132, R48 ;  /* 0x00000084a410723c */ /* 0x002ff00000081030 */
[C---:B-----5:R-:W-:Y:S01]  /*8d1b0*/  HMMA.1688.F32.TF32 R12, R236.reuse, R104, R56 ;  /* 0x00000068ec0c723c */ /* 0x060fe20000081038 */
[----:B------:R-:W-:Y:S04]  /*8d1c0*/  LDS R164, [R161+0x28580] ;  /* 0x02858000a1a47984 */ /* 0x000fe80000000800 */
[----:B------:R-:W-:Y:S04]  /*8d1d0*/  LDS R166, [R161+0x2a580] ;  /* 0x02a58000a1a67984 */ /* 0x000fe80000000800 */
[----:B------:R-:W-:Y:S04]  /*8d1e0*/  LDS R165, [R189+0x28580] ;  /* 0x02858000bda57984 */ /* 0x000fe80000000800 */
[----:B------:R-:W1:Y:S04]  /*8d1f0*/  LDS R167, [R189+0x2a580] ;  /* 0x02a58000bda77984 */ /* 0x000e680000000800 */
[----:B------:R-:W-:Y:S01]  /*8d200*/  STL.64 [R1+0xcc0], R8 ;  /* 0x000cc00801007387 */ /* 0x000fe20000100a00 */
[----:B------:R5:W-:Y:S02]  /*8d210*/  STL.64 [R1+0xcc8], R10 ;  /* 0x000cc80a01007387 */ /* 0x000be40000100a00 */
[C---:B-----5:R-:W-:Y:S01]  /*8d220*/  HMMA.1688.F32.TF32 R8, R236.reuse, R108, R60 ;  /* 0x0000006cec08723c */ /* 0x060fe2000008103c */
[----:B------:R-:W-:Y:S01]  /*8d230*/  STL.64 [R1+0xc20], R16 ;  /* 0x000c201001007387 */ /* 0x000fe20000100a00 */
[----:B------:R5:W-:Y:S02]  /*8d240*/  STL.64 [R1+0xc28], R18 ;  /* 0x000c281201007387 */ /* 0x000be40000100a00 */
[----:B------:R-:W-:Y:S02]  /*8d250*/  STL.64 [R1+0xd80], R12 ;  /* 0x000d800c01007387 */ /* 0x000fe40000100a00 */
[----:B------:R5:W-:Y:S02]  /*8d260*/  STL.64 [R1+0xd88], R14 ;  /* 0x000d880e01007387 */ /* 0x000be40000100a00 */
[C---:B-----5:R-:W-:Y:S08]  /*8d270*/  HMMA.1688.F32.TF32 R16, R236.reuse, R52, R64 ;  /* 0x00000034ec10723c */ /* 0x060ff00000081040 */
[C---:B------:R-:W-:Y:S07]  /*8d280*/  HMMA.1688.F32.TF32 R12, R236.reuse, R20, R80 ;  /* 0x00000014ec0c723c */ /* 0x040fee0000081050 */
[----:B------:R-:W-:Y:S01]  /*8d290*/  STL.64 [R1+0xd60], R8 ;  /* 0x000d600801007387 */ /* 0x000fe20000100a00 */
[----:B------:R5:W-:Y:S02]  /*8d2a0*/  STL.64 [R1+0xd68], R10 ;  /* 0x000d680a01007387 */ /* 0x000be40000100a00 */
[C---:B-----5:R-:W-:Y:S05]  /*8d2b0*/  HMMA.1688.F32.TF32 R8, R236.reuse, R24, R96 ;  /* 0x00000018ec08723c */ /* 0x060fea0000081060 */
[----:B------:R-:W-:Y:S01]  /*8d2c0*/  STL.64 [R1+0xd40], R16 ;  /* 0x000d401001007387 */ /* 0x000fe20000100a00 */
[----:B------:R5:W-:Y:S07]  /*8d2d0*/  STL.64 [R1+0xd48], R18 ;  /* 0x000d481201007387 */ /* 0x000bee0000100a00 */
[----:B------:R-:W-:Y:S02]  /*8d2e0*/  STL.64 [R1+0xd30], R12 ;  /* 0x000d300c01007387 */ /* 0x000fe40000100a00 */
[----:B------:R1:W-:Y:S01]  /*8d2f0*/  STL.64 [R1+0xd38], R14 ;  /* 0x000d380e01007387 */ /* 0x0003e20000100a00 */
[C---:B-----5:R-:W-:Y:S08]  /*8d300*/  HMMA.1688.F32.TF32 R16, R236.reuse, R4, R88 ;  /* 0x00000004ec10723c */ /* 0x060ff00000081058 */
[C---:B-1----:R-:W-:Y:S01]  /*8d310*/  HMMA.1688.F32.TF32 R12, R236.reuse, R248, R72 ;  /* 0x000000f8ec0c723c */ /* 0x042fe20000081048 */
[----:B------:R-:W-:Y:S01]  /*8d320*/  STL.64 [R1+0xc30], R8 ;  /* 0x000c300801007387 */ /* 0x000fe20000100a00 */
[----:B------:R1:W-:Y:S06]  /*8d330*/  STL.64 [R1+0xc38], R10 ;  /* 0x000c380a01007387 */ /* 0x0003ec0000100a00 */
[C---:B-1----:R-:W-:Y:S07]  /*8d340*/  HMMA.1688.F32.TF32 R8, R236.reuse, R84, R68 ;  /* 0x00000054ec08723c */ /* 0x042fee0000081044 */
[----:B------:R-:W-:Y:S01]  /*8d350*/  STL.64 [R1+0xc10], R16 ;  /* 0x000c101001007387 */ /* 0x000fe20000100a00 */
[----:B------:R-:W-:Y:S02]  /*8d360*/  STL.64 [R1+0xc18], R18 ;  /* 0x000c181201007387 */ /* 0x000fe40000100a00 */
[----:B------:R-:W5:Y:S05]  /*8d370*/  LDL.LU R68, [R1+0x990] ;  /* 0x0009900001447983 */ /* 0x000f6a0000300800 */
[----:B------:R1:W-:Y:S01]  /*8d380*/  STL.64 [R1+0xc00], R12 ;  /* 0x000c000c01007387 */ /* 0x0003e20000100a00 */
[----:B------:R1:W-:Y:S07]  /*8d390*/  STL.64 [R1+0xc08], R14 ;  /* 0x000c080e01007387 */ /* 0x0003ee0000100a00 */
[----:B------:R1:W-:Y:S01]  /*8d3a0*/  STL.64 [R1+0xb40], R8 ;  /* 0x000b400801007387 */ /* 0x0003e20000100a00 */
[----:B------:R1:W-:Y:S02]  /*8d3b0*/  STL.64 [R1+0xb48], R10 ;  /* 0x000b480a01007387 */ /* 0x0003e40000100a00 */
        /* <DEDUP_REMOVED lines=99> */
[C---:B--2---:R-:W-:Y:S08]  /*8d9f0*/  HMMA.1688.F32.TF32 R128, R236.reuse, R156, R128 ;  /* 0x0000009cec80723c */ /* 0x044ff00000081080 */
[C---:B---3--:R-:W-:Y:S08]  /*8da00*/  HMMA.1688.F32.TF32 R76, R236.reuse, R244, R76 ;  /* 0x000000f4ec4c723c */ /* 0x048ff0000008104c */
[C---:B------:R-:W-:Y:S11]  /*8da10*/  HMMA.1688.F32.TF32 R8, R236.reuse, R152, R8 ;  /* 0x00000098ec08723c */ /* 0x040ff60000081008 */
[----:B------:R-:W-:Y:S04]  /*8da20*/  @!UPT UIADD3 URZ, URZ, URZ, URZ ;  /* 0x0000003f3f3ff290 */ /* 0x000fe8000fffe03f */
        /* <DEDUP_REMOVED lines=9> */
[----:B------:R1:W-:Y:S02]  /*8dac0*/  STL.64 [R1+0xb08], R10 ;  /* 0x000b080a01007387 */ /* 0x0003e40000100a00 */
[C---:B-1----:R-:W-:Y:S08]  /*8dad0*/  HMMA.1688.F32.TF32 R8, R236.reuse, R148, R16 ;  /* 0x00000094ec08723c */ /* 0x042ff00000081010 */
[C---:B------:R-:W-:Y:S08]  /*8dae0*/  HMMA.1688.F32.TF32 R16, R236.reuse, R144, R12 ;  /* 0x00000090ec10723c */ /* 0x040ff0000008100c */
[C---:B------:R-:W-:Y:S07]  /*8daf0*/  HMMA.1688.F32.TF32 R12, R236.reuse, R140, R124 ;  /* 0x0000008cec0c723c */ /* 0x040fee000008107c */
[----:B------:R-:W-:Y:S01]  /*8db00*/  STL.64 [R1+0xaf0], R8 ;  /* 0x000af00801007387 */ /* 0x000fe20000100a00 */
[----:B------:R4:W-:Y:S02]  /*8db10*/  STL.64 [R1+0xaf8], R10 ;  /* 0x000af80a01007387 */ /* 0x0009e40000100a00 */
[C---:B----4-:R-:W-:Y:S05]  /*8db20*/  HMMA.1688.F32.TF32 R8, R236.reuse, R136, R120 ;  /* 0x00000088ec08723c */ /* 0x050fea0000081078 */
[----:B------:R-:W-:Y:S01]  /*8db30*/  STL.64 [R1+0xae0], R16 ;  /* 0x000ae01001007387 */ /* 0x000fe20000100a00 */
[----:B------:R1:W-:Y:S07]  /*8db40*/  STL.64 [R1+0xae8], R18 ;  /* 0x000ae81201007387 */ /* 0x0003ee0000100a00 */
[----:B------:R-:W-:Y:S02]  /*8db50*/  STL.64 [R1+0xad0], R12 ;  /* 0x000ad00c01007387 */ /* 0x000fe40000100a00 */
[----:B------:R4:W-:Y:S01]  /*8db60*/  STL.64 [R1+0xad8], R14 ;  /* 0x000ad80e01007387 */ /* 0x0009e20000100a00 */
[----:B-1----:R-:W-:Y:S08]  /*8db70*/  HMMA.1688.F32.TF32 R16, R236, R132, R116 ;  /* 0x00000084ec10723c */ /* 0x002ff00000081074 */
[C---:B----4-:R-:W-:Y:S01]  /*8db80*/  HMMA.1688.F32.TF32 R12, R240.reuse, R104, R112 ;  /* 0x00000068f00c723c */ /* 0x050fe20000081070 */
[----:B------:R-:W-:Y:S04]  /*8db90*/  LDS R236, [R161+0x28600] ;  /* 0x02860000a1ec7984 */ /* 0x000fe80000000800 */
[----:B------:R-:W-:Y:S04]  /*8dba0*/  LDS R238, [R161+0x2a600] ;  /* 0x02a60000a1ee7984 */ /* 0x000fe80000000800 */
[----:B------:R-:W-:Y:S04]  /*8dbb0*/  LDS R237, [R189+0x28600] ;  /* 0x02860000bded7984 */ /* 0x000fe80000000800 */
[----:B------:R-:W1:Y:S04]  /*8dbc0*/  LDS R239, [R189+0x2a600] ;  /* 0x02a60000bdef7984 */ /* 0x000e680000000800 */
[----:B------:R-:W-:Y:S01]  /*8dbd0*/  STL.64 [R1+0xac0], R8 ;  /* 0x000ac00801007387 */ /* 0x000fe20000100a00 */
[----:B------:R4:W-:Y:S02]  /*8dbe0*/  STL.64 [R1+0xac8], R10 ;  /* 0x000ac80a01007387 */ /* 0x0009e40000100a00 */
[C---:B----4-:R-:W-:Y:S01]  /*8dbf0*/  HMMA.1688.F32.TF32 R8, R240.reuse, R108, R28 ;  /* 0x0000006cf008723c */ /* 0x050fe2000008101c */
[----:B------:R-:W-:Y:S01]  /*8dc00*/  STL.64 [R1+0xab0], R16 ;  /* 0x000ab01001007387 */ /* 0x000fe20000100a00 */
[----:B------:R4:W-:Y:S02]  /*8dc10*/  STL.64 [R1+0xab8], R18 ;  /* 0x000ab81201007387 */ /* 0x0009e40000100a00 */
[----:B------:R-:W-:Y:S02]  /*8dc20*/  STL.64 [R1+0xaa0], R12 ;  /* 0x000aa00c01007387 */ /* 0x000fe40000100a00 */
[----:B------:R5:W-:Y:S02]  /*8dc30*/  STL.64 [R1+0xaa8], R14 ;  /* 0x000aa80e01007387 */ /* 0x000be40000100a00 */
[C---:B----4-:R-:W-:Y:S08]  /*8dc40*/  HMMA.1688.F32.TF32 R16, R240.reuse, R52, R32 ;  /* 0x00000034f010723c */ /* 0x050ff00000081020 */
[C---:B-----5:R-:W-:Y:S07]  /*8dc50*/  HMMA.1688.F32.TF32 R12, R240.reuse, R20, R92 ;  /* 0x00000014f00c723c */ /* 0x060fee000008105c */
[----:B------:R-:W-:Y:S01]  /*8dc60*/  STL.64 [R1+0xa90], R8 ;  /* 0x000a900801007387 */ /* 0x000fe20000100a00 */
[----:B------:R4:W-:Y:S02]  /*8dc70*/  STL.64 [R1+0xa98], R10 ;  /* 0x000a980a01007387 */ /* 0x0009e40000100a00 */
[C---:B----4-:R-:W-:Y:S05]  /*8dc80*/  HMMA.1688.F32.TF32 R8, R240.reuse, R24, R100 ;  /* 0x00000018f008723c */ /* 0x050fea0000081064 */
        /* <DEDUP_REMOVED lines=10> */
[----:B------:R-:W-:Y:S07]  /*8dd30*/  STL.64 [R1+0xa58], R18 ;  /* 0x000a581201007387 */ /* 0x000fee0000100a00 */
[----:B------:R-:W-:Y:S02]  /*8dd40*/  STL.64 [R1+0xa40], R12 ;  /* 0x000a400c01007387 */ /* 0x000fe40000100a00 */
[----:B------:R-:W-:Y:S06]  /*8dd50*/  STL.64 [R1+0xa48], R14 ;  /* 0x000a480e01007387 */ /* 0x000fec0000100a00 */
[----:B------:R-:W-:Y:S01]  /*8dd60*/  STL.64 [R1+0xa20], R8 ;  /* 0x000a200801007387 */ /* 0x000fe20000100a00 */
[----:B------:R4:W-:Y:S02]  /*8dd70*/  STL.64 [R1+0xa28], R10 ;  /* 0x000a280a01007387 */ /* 0x0009e40000100a00 */
[C---:B----4-:R-:W-:Y:S08]  /*8dd80*/  HMMA.1688.F32.TF32 R8, R240.reuse, R244, R48 ;  /* 0x000000f4f008723c */ /* 0x050ff00000081030 */
[C---:B------:R-:W-:Y:S11]  /*8dd90*/  HMMA.1688.F32.TF32 R12, R240.reuse, R156, R56 ;  /* 0x0000009cf00c723c */ /* 0x040ff60000081038 */
[----:B------:R-:W-:Y:S04]  /*8dda0*/  @!UPT UIADD3 URZ, URZ, URZ, URZ ;  /* 0x0000003f3f3ff290 */ /* 0x000fe8000fffe03f */
[----:B------:R-:W-:Y:S01]  /*8ddb0*/  STL.64 [R1+0xa10], R8 ;  /* 0x000a100801007387 */ /* 0x000fe20000100a00 */
[----:B------:R4:W-:Y:S02]  /*8ddc0*/  STL.64 [R1+0xa18], R10 ;  /* 0x000a180a01007387 */ /* 0x0009e40000100a00 */
[C---:B----4-:R-:W-:Y:S08]  /*8ddd0*/  HMMA.1688.F32.TF32 R8, R240.reuse, R152, R60 ;  /* 0x00000098f008723c */ /* 0x050ff0000008103c */
[C---:B------:R-:W-:Y:S01]  /*8dde0*/  HMMA.1688.F32.TF32 R16, R240.reuse, R148, R64 ;  /* 0x00000094f010723c */ /* 0x040fe20000081040 */
[----:B------:R-:W-:Y:S01]  /*8ddf0*/  STL.64 [R1+0xa00], R12 ;  /* 0x000a000c01007387 */ /* 0x000fe20000100a00 */
[----:B------:R4:W-:Y:S06]  /*8de00*/  STL.64 [R1+0xa08], R14 ;  /* 0x000a080e01007387 */ /* 0x0009ec0000100a00 */
[C---:B----4-:R-:W-:Y:S07]  /*8de10*/  HMMA.1688.F32.TF32 R12, R240.reuse, R144, R80 ;  /* 0x00000090f00c723c */ /* 0x050fee0000081050 */
        /* <DEDUP_REMOVED lines=8> */
[----:B-----5:R-:W-:Y:S01]  /*8dea0*/  HMMA.1688.F32.TF32 R12, R240, R132, R72 ;  /* 0x00000084f00c723c */ /* 0x020fe20000081048 */
[----:B------:R-:W-:Y:S01]  /*8deb0*/  STL.64 [R1+0x9c0], R8 ;  /* 0x0009c00801007387 */ /* 0x000fe20000100a00 */
[----:B------:R4:W-:Y:S06]  /*8dec0*/  STL.64 [R1+0x9c8], R10 ;  /* 0x0009c80a01007387 */ /* 0x0009ec0000100a00 */
[C---:B----4-:R-:W-:Y:S07]  /*8ded0*/  HMMA.1688.F32.TF32 R8, R164.reuse, R104, R68 ;  /* 0x00000068a408723c */ /* 0x050fee0000081044 */
[----:B------:R-:W-:Y:S01]  /*8dee0*/  STL.64 [R1+0x9b0], R16 ;  /* 0x0009b01001007387 */ /* 0x000fe20000100a00 */
[----:B------:R-:W-:Y:S02]  /*8def0*/  STL.64 [R1+0x9b8], R18 ;  /* 0x0009b81201007387 */ /* 0x000fe40000100a00 */
[----:B------:R-:W4:Y:S05]  /*8df00*/  LDL.LU R88, [R1+0x810] ;  /* 0x0008100001587983 */ /* 0x000f2a0000300800 */
[----:B------:R5:W-:Y:S01]  /*8df10*/  STL.64 [R1+0x9a0], R12 ;  /* 0x0009a00c01007387 */ /* 0x000be20000100a00 */
[----:B------:R1:W-:Y:S07]  /*8df20*/  STL.64 [R1+0x9a8], R14 ;  /* 0x0009a80e01007387 */ /* 0x0003ee0000100a00 */
[----:B------:R1:W-:Y:S01]  /*8df30*/  STL.64 [R1+0x990], R8 ;  /* 0x0009900801007387 */ /* 0x0003e20000100a00 */
        /* <DEDUP_REMOVED lines=44> */
[----:B-----5:R-:W5:Y:S02]  /*8e200*/  LDL.LU R12, [R1+0x930] ;  /* 0x00093000010c7983 */ /* 0x020f640000300800 */
[----:B------:R-:W5:Y:S02]  /*8e210*/  LDL.LU R13, [R1+0x934] ;  /* 0x00093400010d7983 */ /* 0x000f640000300800 */
[----:B-1----:R-:W5:Y:S01]  /*8e220*/  LDL.LU R14, [R1+0x938] ;  /* 0x00093800010e7983 */ /* 0x002f620000300800 */
        /* <DEDUP_REMOVED lines=51> */
[C---:B------:R-:W-:Y:S08]  /*8e560*/  HMMA.1688.F32.TF32 R240, R164.reuse, R20, R240 ;  /* 0x00000014a4f0723c */ /* 0x040ff000000810f0 */
[C---:B------:R-:W-:Y:S08]  /*8e570*/  HMMA.1688.F32.TF32 R8, R164.reuse, R24, R8 ;  /* 0x00000018a408723c */ /* 0x040ff00000081008 */
[C---:B------:R-:W-:Y:S08]  /*8e580*/  HMMA.1688.F32.TF32 R16, R164.reuse, R4, R16 ;  /* 0x00000004a410723c */ /* 0x040ff00000081010 */
[C---:B-----5:R-:W-:Y:S01]  /*8e590*/  HMMA.1688.F32.TF32 R12, R164.reuse, R248, R12 ;  /* 0x000000f8a40c723c */ /* 0x060fe2000008100c */
        /* <DEDUP_REMOVED lines=11> */
[----:B------:R4:W-:Y:S03]  /*8e650*/  STL.64 [R1+0x958], R10 ;  /* 0x0009580a01007387 */ /* 0x0009e60000100a00 */
[----:B------:R-:W-:Y:S04]  /*8e660*/  LDS R240, [R161+0x28680] ;  /* 0x02868000a1f07984 */ /* 0x000fe80000000800 */
[----:B------:R-:W-:Y:S04]  /*8e670*/  LDS R242, [R161+0x2a680] ;  /* 0x02a68000a1f27984 */ /* 0x000fe80000000800 */
[----:B------:R-:W-:Y:S04]  /*8e680*/  LDS R241, [R189+0x28680] ;  /* 0x02868000bdf17984 */ /* 0x000fe80000000800 */
[----:B------:R-:W1:Y:S01]  /*8e690*/  LDS R243, [R189+0x2a680] ;  /* 0x02a68000bdf37984 */ /* 0x000e620000000800 */
[C---:B----4-:R-:W-:Y:S03]  /*8e6a0*/  HMMA.1688.F32.TF32 R8, R164.reuse, R84, R116 ;  /* 0x00000054a408723c */ /* 0x050fe60000081074 */
[----:B------:R-:W-:Y:S01]  /*8e6b0*/  STL.64 [R1+0x940], R16 ;  /* 0x0009401001007387 */ /* 0x000fe20000100a00 */
[----:B------:R-:W-:Y:S02]  /*8e6c0*/  STL.64 [R1+0x948], R18 ;  /* 0x0009481201007387 */ /* 0x000fe40000100a00 */
[----:B------:R-:W-:Y:S02]  /*8e6d0*/  STL.64 [R1+0x930], R12 ;  /* 0x0009300c01007387 */ /* 0x000fe40000100a00 */
[----:B------:R-:W-:Y:S11]  /*8e6e0*/  STL.64 [R1+0x938], R14 ;  /* 0x0009380e01007387 */ /* 0x000ff60000100a00 */
[----:B------:R-:W-:Y:S04]  /*8e6f0*/  @!UPT UIADD3 URZ, URZ, URZ, URZ ;  /* 0x0000003f3f3ff290 */ /* 0x000fe8000fffe03f */
[----:B------:R-:W-:Y:S01]  /*8e700*/  STL.64 [R1+0x920], R8 ;  /* 0x0009200801007387 */ /* 0x000fe20000100a00 */
[----:B------:R4:W-:Y:S02]  /*8e710*/  STL.64 [R1+0x928], R10 ;  /* 0x0009280a01007387 */ /* 0x0009e40000100a00 */
[C---:B----4-:R-:W-:Y:S08]  /*8e720*/  HMMA.1688.F32.TF32 R8, R164.reuse, R244, R112 ;  /* 0x000000f4a408723c */ /* 0x050ff00000081070 */
        /* <DEDUP_REMOVED lines=19> */
[C---:B-----5:R-:W-:Y:S01]  /*8e860*/  HMMA.1688.F32.TF32 R12, R236.reuse, R104, R48 ;  /* 0x00000068ec0c723c */ /* 0x060fe20000081030 */
[----:B------:R-:W-:Y:S01]  /*8e870*/  IMAD.MOV.U32 R111, RZ, RZ, R54 ;  /* 0x000000ffff6f7224 */ /* 0x000fe200078e0036 */
[----:B------:R-:W-:Y:S01]  /*8e880*/  MOV R110, R55 ;  /* 0x00000037006e7202 */ /* 0x000fe20000000f00 */
[----:B------:R-:W-:Y:S01]  /*8e890*/  IMAD.MOV.U32 R27, RZ, RZ, R52 ;  /* 0x000000ffff1b7224 */ /* 0x000fe200078e0034 */
[----:B------:R-:W-:Y:S01]  /*8e8a0*/  MOV R26, R53 ;  /* 0x00000035001a7202 */ /* 0x000fe20000000f00 */
[----:B------:R-:W-:Y:S01]  /*8e8b0*/  IMAD.MOV.U32 R107, RZ, RZ, R86 ;  /* 0x000000ffff6b7224 */ /* 0x000fe200078e0056 */
[----:B------:R-:W-:Y:S01]  /*8e8c0*/  MOV R106, R87 ;  /* 0x00000057006a7202 */ /* 0x000fe20000000f00 */
[----:B------:R-:W-:Y:S04]  /*8e8d0*/  LDS R164, [R161+0x28700] ;  /* 0x02870000a1a47984 */ /* 0x000fe80000000800 */
[----:B------:R-:W-:Y:S01]  /*8e8e0*/  STL.64 [R1+0x8b0], R8 ;  /* 0x0008b00801007387 */ /* 0x000fe20000100a00 */
[----:B------:R4:W-:Y:S03]  /*8e8f0*/  STL.64 [R1+0x8b8], R10 ;  /* 0x0008b80a01007387 */ /* 0x0009e60000100a00 */
[----:B------:R-:W-:Y:S04]  /*8e900*/  LDS R166, [R161+0x2a700] ;  /* 0x02a70000a1a67984 */ /* 0x000fe80000000800 */
[----:B------:R-:W-:Y:S04]  /*8e910*/  LDS R165, [R189+0x28700] ;  /* 0x02870000bda57984 */ /* 0x000fe80000000800 */
[----:B------:R-:W5:Y:S01]  /*8e920*/  LDS R167, [R189+0x2a700] ;  /* 0x02a70000bda77984 */ /* 0x000f620000000800 */
[C---:B----4-:R-:W-:Y:S03]  /*8e930*/  HMMA.1688.F32.TF32 R8, R236.reuse, R108, R56 ;  /* 0x0000006cec08723c */ /* 0x050fe60000081038 */
[----:B------:R-:W-:Y:S01]  /*8e940*/  STL.64 [R1+0x890], R16 ;  /* 0x0008901001007387 */ /* 0x000fe20000100a00 */
[----:B------:R4:W-:Y:S02]  /*8e950*/  STL.64 [R1+0x898], R18 ;  /* 0x0008981201007387 */ /* 0x0009e40000100a00 */
[----:B------:R-:W-:Y:S02]  /*8e960*/  STL.64 [R1+0x880], R12 ;  /* 0x0008800c01007387 */ /* 0x000fe40000100a00 */
[----:B------:R1:W-:Y:S01]  /*8e970*/  STL.64 [R1+0x888], R14 ;  /* 0x0008880e01007387 */ /* 0x0003e20000100a00 */
[C---:B----4-:R-:W-:Y:S08]  /*8e980*/  HMMA.1688.F32.TF32 R16, R236.reuse, R52, R60 ;  /* 0x00000034ec10723c */ /* 0x050ff0000008103c */
[C---:B-1----:R-:W-:Y:S06]  /*8e990*/  HMMA.1688.F32.TF32 R12, R236.reuse, R20, R64 ;  /* 0x00000014ec0c723c */ /* 0x042fec0000081040 */
[----:B------:R-:W-:Y:S01]  /*8e9a0*/  STL.64 [R1+0x870], R8 ;  /* 0x0008700801007387 */ /* 0x000fe20000100a00 */
[----:B------:R1:W-:Y:S02]  /*8e9b0*/  STL.64 [R1+0x878], R10 ;  /* 0x0008780a01007387 */ /* 0x0003e40000100a00 */
[C---:B-1----:R-:W-:Y:S06]  /*8e9c0*/  HMMA.1688.F32.TF32 R8, R236.reuse, R24, R80 ;  /* 0x00000018ec08723c */ /* 0x042fec0000081050 */
[----:B------:R-:W-:Y:S01]  /*8e9d0*/  STL.64 [R1+0x860], R16 ;  /* 0x0008601001007387 */ /* 0x000fe20000100a00 */
[----:B------:R1:W-:Y:S07]  /*8e9e0*/  STL.64 [R1+0x868], R18 ;  /* 0x0008681201007387 */ /* 0x0003ee0000100a00 */
[----:B------:R-:W-:Y:S02]  /*8e9f0*/  STL.64 [R1+0x850], R12 ;  /* 0x0008500c01007387 */ /* 0x000fe40000100a00 */
[----:B------:R4:W-:Y:S01]  /*8ea00*/  STL.64 [R1+0x858], R14 ;  /* 0x0008580e01007387 */ /* 0x0009e20000100a00 */
[C---:B-1----:R-:W-:Y:S08]  /*8ea10*/  HMMA.1688.F32.TF32 R16, R236.reuse, R4, R96 ;  /* 0x00000004ec10723c */ /* 0x042ff00000081060 */
[C---:B----4-:R-:W-:Y:S01]  /*8ea20*/  HMMA.1688.F32.TF32 R12, R236.reuse, R248, R88 ;  /* 0x000000f8ec0c723c */ /* 0x050fe20000081058 */
[----:B------:R-:W-:Y:S01]  /*8ea30*/  STL.64 [R1+0x840], R8 ;  /* 0x0008400801007387 */ /* 0x000fe20000100a00 */
[----:B------:R1:W-:Y:S06]  /*8ea40*/  STL.64 [R1+0x848], R10 ;  /* 0x0008480a01007387 */ /* 0x0003ec0000100a00 */
[C---:B-1----:R-:W-:Y:S07]  /*8ea50*/  HMMA.1688.F32.TF32 R8, R236.reuse, R84, R72 ;  /* 0x00000054ec08723c */ /* 0x042fee0000081048 */
[----:B------:R1:W-:Y:S01]  /*8ea60*/  STL.64 [R1+0x820], R16 ;  /* 0x0008201001007387 */ /* 0x0003e20000100a00 */
[----:B------:R-:W-:Y:S07]  /*8ea70*/  STL.64 [R1+0x828], R18 ;  /* 0x0008281201007387 */ /* 0x000fee0000100a00 */
[----:B------:R-:W-:Y:S02]  /*8ea80*/  STL.64 [R1+0x810], R12 ;  /* 0x0008100c01007387 */ /* 0x000fe40000100a00 */
[----:B------:R-:W-:Y:S06]  /*8ea90*/  STL.64 [R1+0x818], R14 ;  /* 0x0008180e01007387 */ /* 0x000fec0000100a00 */
[----:B------:R-:W-:Y:S01]  /*8eaa0*/  STL.64 [R1+0x800], R8 ;  /* 0x0008000801007387 */ /* 0x000fe20000100a00 */
[----:B------:R4:W-:Y:S02]  /*8eab0*/  STL.64 [R1+0x808], R10 ;  /* 0x0008080a01007387 */ /* 0x0009e40000100a00 */
[----:B-1----:R-:W2:Y:S01]  /*8eac0*/  LDL.LU R16, [R1+0x100] ;  /* 0x0001000001107983 */ /* 0x002ea20000300800 */
[----:B----4-:R-:W-:Y:S11]  /*8ead0*/  HMMA.1688.F32.TF32 R8, R236, R244, R68 ;  /* 0x000000f4ec08723c */ /* 0x010ff60000081044 */
[----:B------:R-:W-:Y:S11]  /*8eae0*/  @!UPT UIADD3 URZ, URZ, URZ, URZ ;  /* 0x0000003f3f3ff290 */ /* 0x000ff6000fffe03f */
[----:B------:R-:W-:Y:S01]  /*8eaf0*/  @!UPT UIADD3 URZ, URZ, URZ, URZ ;  /* 0x0000003f3f3ff290 */ /* 0x000fe2000fffe03f */
        /* <DEDUP_REMOVED lines=15> */
[----:B----4-:R-:W4:Y:S01]  /*8ebf0*/  LDL.LU R10, [R1+0x708] ;  /* 0x00070800010a7983 */ /* 0x010f220000300800 */
        /* <DEDUP_REMOVED lines=68> */
[----:B------:R-:W-:-:S02]  /*8f040*/  MOV R15, R188 ;  /* 0x000000bc000f7202 */ /* 0x000fc40000000f00 */
[----:B------:R-:W5:Y:S01]  /*8f050*/  LDL.LU R188, [R1+0x3a20] ;  /* 0x003a200001bc7983 */ /* 0x000f620000300800 */
[C---:B--2---:R-:W-:Y:S08]  /*8f060*/  HMMA.1688.F32.TF32 R116, R236.reuse, R156, R116 ;  /* 0x0000009cec74723c */ /* 0x044ff00000081074 */
[C---:B---3--:R-:W-:Y:S08]  /*8f070*/  HMMA.1688.F32.TF32 R112, R236.reuse, R152, R112 ;  /* 0x00000098ec70723c */ /* 0x048ff00000081070 */
[C---:B------:R-:W-:Y:S08]  /*8f080*/  HMMA.1688.F32.TF32 R28, R236.reuse, R148, R28 ;  /* 0x00000094ec1c723c */ /* 0x040ff0000008101c */
[C---:B------:R-:W-:Y:S08]  /*8f090*/  HMMA.1688.F32.TF32 R32, R236.reuse, R144, R32 ;  /* 0x00000090ec20723c */ /* 0x040ff00000081020 */
[C---:B------:R-:W-:Y:S08]  /*8f0a0*/  HMMA.1688.F32.TF32 R92, R236.reuse, R140, R92 ;  /* 0x0000008cec5c723c */ /* 0x040ff0000008105c */
[C---:B----4-:R-:W-:Y:S08]  /*8f0b0*/  HMMA.1688.F32.TF32 R100, R236.reuse, R136, R100 ;  /* 0x00000088ec64723c */ /* 0x050ff00000081064 */
        /* <DEDUP_REMOVED lines=11> */
[----:B-1----:R-:W4:Y:S01]  /*8f170*/  LDL.LU.64 R30, [R1+0x39f8] ;  /* 0x0039f800011e7983 */ /* 0x002f220000300a00 */
[----:B------:R-:W4:Y:S02]  /*8f180*/  LDL.LU.64 R28, [R1+0x39f0] ;  /* 0x0039f000011c7983 */ /* 0x000f240000300a00 */
        /* <DEDUP_REMOVED lines=18> */
[----:B-----5:R-:W2:Y:S01]  /*8f2b0*/  LDL.LU R238, [R1+0x718] ;  /* 0x0007180001ee7983 */ /* 0x020ea20000300800 */
[C---:B------:R-:W-:Y:S08]  /*8f2c0*/  HMMA.1688.F32.TF32 R40, R240.reuse, R104, R40 ;  /* 0x00000068f028723c */ /* 0x040ff00000081028 */
[C---:B------:R-:W-:Y:S08]  /*8f2d0*/  HMMA.1688.F32.TF32 R44, R240.reuse, R108, R44 ;  /* 0x0000006cf02c723c */ /* 0x040ff0000008102c */
[C---:B------:R-:W-:Y:S08]  /*8f2e0*/  HMMA.1688.F32.TF32 R48, R240.reuse, R52, R48 ;  /* 0x00000034f030723c */ /* 0x040ff00000081030 */
[C---:B------:R-:W-:Y:S08]  /*8f2f0*/  HMMA.1688.F32.TF32 R56, R240.reuse, R20, R56 ;  /* 0x00000014f038723c */ /* 0x040ff00000081038 */
[----:B------:R-:W-:Y:S01]  /*8f300*/  HMMA.1688.F32.TF32 R60, R240, R24, R60 ;  /* 0x00000018f03c723c */ /* 0x000fe2000008103c */
[----:B------:R-:W-:-:S07]  /*8f310*/  IMAD.MOV.U32 R239, RZ, RZ, R188 ;  /* 0x000000ffffef7224 */ /* 0x000fce00078e00bc */
[C---:B------:R-:W-:Y:S01]  /*8f320*/  HMMA.1688.F32.TF32 R64, R240.reuse, R4, R64 ;  /* 0x00000004f040723c */ /* 0x040fe20000081040 */
[----:B------:R-:W-:Y:S01]  /*8f330*/  STL.64 [R1+0xe10], R40 ;  /* 0x000e102801007387 */ /* 0x000fe20000100a00 */
[----:B------:R1:W-:Y:S03]  /*8f340*/  STL.64 [R1+0xe18], R42 ;  /* 0x000e182a01007387 */ /* 0x0003e60000100a00 */
[----:B-1----:R-:W5:Y:S01]  /*8f350*/  LDL.LU.64 R42, [R1+0x39a8] ;  /* 0x0039a800012a7983 */ /* 0x002f620000300a00 */
[----:B------:R-:W5:Y:S02]  /*8f360*/  LDL.LU.64 R40, [R1+0x39a0] ;  /* 0x0039a00001287983 */ /* 0x000f640000300a00 */
[----:B------:R-:W-:Y:S02]  /*8f370*/  STL.64 [R1+0xe00], R44 ;  /* 0x000e002c01007387 */ /* 0x000fe40000100a00 */
[----:B------:R1:W-:Y:S02]  /*8f380*/  STL.64 [R1+0xe08], R46 ;  /* 0x000e082e01007387 */ /* 0x0003e40000100a00 */
[----:B-1----:R-:W3:Y:S01]  /*8f390*/  LDL.LU.64 R46, [R1+0x3998] ;  /* 0x00399800012e7983 */ /* 0x002ee20000300a00 */
[----:B------:R-:W3:Y:S02]  /*8f3a0*/  LDL.LU.64 R44, [R1+0x3990] ;  /* 0x00399000012c7983 */ /* 0x000ee40000300a00 */
[----:B------:R-:W-:Y:S02]  /*8f3b0*/  STL.64 [R1+0xdf0], R48 ;  /* 0x000df03001007387 */ /* 0x000fe40000100a00 */
[----:B------:R1:W-:Y:S02]  /*8f3c0*/  STL.64 [R1+0xdf8], R50 ;  /* 0x000df83201007387 */ /* 0x0003e40000100a00 */
[----:B-1----:R-:W3:Y:S01]  /*8f3d0*/  LDL.LU.64 R50, [R1+0x3988] ;  /* 0x0039880001327983 */ /* 0x002ee20000300a00 */
[----:B------:R-:W3:Y:S02]  /*8f3e0*/  LDL.LU.64 R48, [R1+0x3980] ;  /* 0x0039800001307983 */ /* 0x000ee40000300a00 */
[----:B------:R-:W3:Y:S02]  /*8f3f0*/  LDL.LU.64 R54, [R1+0x3978] ;  /* 0x0039780001367983 */ /* 0x000ee40000300a00 */
[----:B------:R-:W3:Y:S01]  /*8f400*/  LDL.LU.64 R52, [R1+0x3970] ;  /* 0x0039700001347983 */ /* 0x000ee20000300a00 */
[----:B------:R-:W-:Y:S01]  /*8f410*/  STL.64 [R1+0xde0], R56 ;  /* 0x000de03801007387 */ /* 0x000fe20000100a00 */
[----:B------:R1:W-:Y:S03]  /*8f420*/  STL.64 [R1+0xde8], R58 ;  /* 0x000de83a01007387 */ /* 0x0003e60000100a00 */
[----:B-1----:R-:W3:Y:S01]  /*8f430*/  LDL.LU.64 R58, [R1+0x3968] ;  /* 0x00396800013a7983 */ /* 0x002ee20000300a00 */
[----:B------:R-:W3:Y:S02]  /*8f440*/  LDL.LU.64 R56, [R1+0x3960] ;  /* 0x0039600001387983 */ /* 0x000ee40000300a00 */
[----:B------:R-:W-:Y:S02]  /*8f450*/  STL.64 [R1+0xdd0], R60 ;  /* 0x000dd03c01007387 */ /* 0x000fe40000100a00 */
[----:B------:R1:W-:Y:S02]  /*8f460*/  STL.64 [R1+0xdd8], R62 ;  /* 0x000dd83e01007387 */ /* 0x0003e40000100a00 */
[----:B-1----:R-:W3:Y:S01]  /*8f470*/  LDL.LU.64 R62, [R1+0x3958] ;  /* 0x00395800013e7983 */ /* 0x002ee20000300a00 */
[----:B------:R-:W3:Y:S02]  /*8f480*/  LDL.LU.64 R60, [R1+0x3950] ;  /* 0x00395000013c7983 */ /* 0x000ee40000300a00 */
[----:B------:R-:W-:Y:S02]  /*8f490*/  STL.64 [R1+0xdc0], R64 ;  /* 0x000dc04001007387 */ /* 0x000fe40000100a00 */
[----:B------:R1:W-:Y:S01]  /*8f4a0*/  STL.64 [R1+0xdc8], R66 ;  /* 0x000dc84201007387 */ /* 0x0003e20000100a00 */
[C---:B------:R-:W-:Y:S01]  /*8f4b0*/  HMMA.1688.F32.TF32 R80, R240.reuse, R244, R80 ;  /* 0x000000f4f050723c */ /* 0x040fe20000081050 */
[----:B-1----:R-:W3:Y:S01]  /*8f4c0*/  LDL.LU.64 R66, [R1+0x3948] ;  /* 0x0039480001427983 */ /* 0x002ee20000300a00 */
[----:B------:R-:W3:Y:S06]  /*8f4d0*/  LDL.LU.64 R64, [R1+0x3940] ;  /* 0x0039400001407983 */ /* 0x000eec0000300a00 */
[C---:B------:R-:W-:Y:S08]  /*8f4e0*/  HMMA.1688.F32.TF32 R88, R240.reuse, R156, R88 ;  /* 0x0000009cf058723c */ /* 0x040ff00000081058 */
[C---:B------:R-:W-:Y:S08]  /*8f4f0*/  HMMA.1688.F32.TF32 R96, R240.reuse, R152, R96 ;  /* 0x00000098f060723c */ /* 0x040ff00000081060 */
[C---:B------:R-:W-:Y:S08]  /*8f500*/  HMMA.1688.F32.TF32 R72, R240.reuse, R148, R72 ;  /* 0x00000094f048723c */ /* 0x040ff00000081048 */
[C---:B------:R-:W-:Y:S08]  /*8f510*/  HMMA.1688.F32.TF32 R68, R240.reuse, R144, R68 ;  /* 0x00000090f044723c */ /* 0x040ff00000081044 */
[C---:B--2---:R-:W-:Y:S11]  /*8f520*/  HMMA.1688.F32.TF32 R236, R240.reuse, R248, R236 ;  /* 0x000000f8f0ec723c */ /* 0x044ff600000810ec */
[----:B------:R-:W-:Y:S11]  /*8f530*/  @!UPT UIADD3 URZ, URZ, URZ, URZ ;  /* 0x0000003f3f3ff290 */ /* 0x000ff6000fffe03f */
[----:B------:R-:W-:Y:S01]  /*8f540*/  @!UPT UIADD3 URZ, URZ, URZ, URZ ;  /* 0x0000003f3f3ff290 */ /* 0x000fe2000fffe03f */
[----:B------:R-:W-:Y:S01]  /*8f550*/  STL.64 [R1+0xdb0], R236 ;  /* 0x000db0ec01007387 */ /* 0x000fe20000100a00 */
[----:B------:R1:W-:Y:S02]  /*8f560*/  STL.64 [R1+0xdb8], R238 ;  /* 0x000db8ee01007387 */ /* 0x0003e40000100a00 */
[----:B-1----:R-:W-:Y:S07]  /*8f570*/  HMMA.1688.F32.TF32 R236, R240, R84, R8 ;  /* 0x00000054f0ec723c */ /* 0x002fee0000081008 */
[----:B------:R-:W-:-:S02]  /*8f580*/  IMAD.MOV.U32 R9, RZ, RZ, R84 ;  /* 0x000000ffff097224 */ /* 0x000fc400078e0054 */
[----:B------:R-:W-:Y:S11]  /*8f590*/  IMAD.MOV.U32 R8, RZ, RZ, R85 ;  /* 0x000000ffff087224 */ /* 0x000ff600078e0055 */
[----:B------:R-:W-:Y:S03]  /*8f5a0*/  @!UPT UIADD3 URZ, URZ, URZ, URZ ;  /* 0x0000003f3f3ff290 */ /* 0x000fe6000fffe03f */
[----:B------:R-:W-:Y:S01]  /*8f5b0*/  STL.64 [R1+0xda0], R236 ;  /* 0x000da0ec01007387 */ /* 0x000fe20000100a00 */
[----:B------:R-:W-:Y:S02]  /*8f5c0*/  STL.64 [R1+0xda8], R238 ;  /* 0x000da8ee01007387 */ /* 0x000fe40000100a00 */
[----:B------:R-:W2:Y:S02]  /*8f5d0*/  LDL.LU.64 R86, [R1+0x3938] ;  /* 0x0039380001567983 */ /* 0x000ea40000300a00 */
[----:B------:R-:W2:Y:S01]  /*8f5e0*/  LDL.LU.64 R84, [R1+0x3930] ;  /* 0x0039300001547983 */ /* 0x000ea20000300a00 */
[----:B------:R-:W-:Y:S01]  /*8f5f0*/  STL.64 [R1+0xd90], R80 ;  /* 0x000d905001007387 */ /* 0x000fe20000100a00 */
[----:B------:R1:W-:Y:S01]  /*8f600*/  STL.64 [R1+0xd98], R82 ;  /* 0x000d985201007387 */ /* 0x0003e20000100a00 */
[C---:B------:R-:W-:Y:S01]  /*8f610*/  HMMA.1688.F32.TF32 R16, R240.reuse, R140, R16 ;  /* 0x0000008cf010723c */ /* 0x040fe20000081010 */
[----:B------:R-:W-:Y:S01]  /*8f620*/  IMAD.MOV.U32 R23, RZ, RZ, R104 ;  /* 0x000000ffff177224 */ /* 0x000fe200078e0068 */
[----:B------:R-:W-:Y:S01]  /*8f630*/  MOV R22, R105 ;  /* 0x0000006900167202 */ /* 0x000fe20000000f00 */
[----:B------:R-:W-:Y:S04]  /*8f640*/  LDS R236, [R161+0x28780] ;  /* 0x02878000a1ec7984 */ /* 0x000fe80000000800 */
        /* <DEDUP_REMOVED lines=23> */
[C---:B-1----:R-:W-:Y:S08]  /*8f7c0*/  HMMA.1688.F32.TF32 R16, R240.reuse, R136, R12 ;  /* 0x00000088f010723c */ /* 0x042ff0000008100c */
[----:B--2---:R-:W-:Y:S07]  /*8f7d0*/  HMMA.1688.F32.TF32 R12, R240, R132, R68 ;  /* 0x00000084f00c723c */ /* 0x004fee0000081044 */
[----:B------:R-:W-:-:S02]  /*8f7e0*/  IMAD.MOV.U32 R240, RZ, RZ, R9 ;  /* 0x000000fffff07224 */ /* 0x000fc400078e0009 */
[----:B------:R-:W-:Y:S02]  /*8f7f0*/  IMAD.MOV.U32 R241, RZ, RZ, R8 ;  /* 0x000000fffff17224 */ /* 0x000fe400078e0008 */
[----:B------:R-:W-:Y:S01]  /*8f800*/  HMMA.1688.F32.TF32 R8, R164, R104, R72 ;  /* 0x00000068a408723c */ /* 0x000fe20000081048 */
[----:B------:R-:W-:Y:S01]  /*8f810*/  MOV R242, R107 ;  /* 0x0000006b00f27202 */ /* 0x000fe20000000f00 */
[----:B------:R-:W-:-:S10]  /*8f820*/  IMAD.MOV.U32 R243, RZ, RZ, R106 ;  /* 0x000000fffff37224 */ /* 0x000fd400078e006a */
[----:B------:R-:W-:Y:S01]  /*8f830*/  STL.64 [R1+0x770], R12 ;  /* 0x0007700c01007387 */ /* 0x000fe20000100a00 */
[----:B------:R1:W-:Y:S02]  /*8f840*/  STL.64 [R1+0xe20], R16 ;  /* 0x000e201001007387 */ /* 0x0003e40000100a00 */
[----:B------:R2:W-:Y:S02]  /*8f850*/  STL.64 [R1+0xe28], R18 ;  /* 0x000e281201007387 */ /* 0x0005e40000100a00 */
[----:B------:R-:W-:Y:S06]  /*8f860*/  STL.64 [R1+0x778], R14 ;  /* 0x0007780e01007387 */ /* 0x000fec0000100a00 */
[----:B------:R3:W-:Y:S01]  /*8f870*/  STL.64 [R1+0xea0], R8 ;  /* 0x000ea00801007387 */ /* 0x0007e20000100a00 */
[----:B------:R4:W-:Y:S02]  /*8f880*/  STL.64 [R1+0xea8], R10 ;  /* 0x000ea80a01007387 */ /* 0x0009e40000100a00 */
[----:B------:R-:W5:Y:S02]  /*8f890*/  LDL.LU.64 R106, [R1+0x38d8] ;  /* 0x0038d800016a7983 */ /* 0x000f640000300a00 */
[----:B------:R-:W5:Y:S02]  /*8f8a0*/  LDL.LU.64 R104, [R1+0x38d0] ;  /* 0x0038d00001687983 */ /* 0x000f640000300a00 */
[----:B-1----:R-:W-:-:S02]  /*8f8b0*/  IMAD.MOV.U32 R16, RZ, RZ, R100 ;  /* 0x000000ffff107224 */ /* 0x002fc400078e0064 */
[----:B------:R-:W-:Y:S01]  /*8f8c0*/  IMAD.MOV.U32 R17, RZ, RZ, R96 ;  /* 0x000000ffff117224 */ /* 0x000fe200078e0060 */
[----:B------:R-:W5:Y:S01]  /*8f8d0*/  LDL.LU R100, [R1+0x38cc] ;  /* 0x0038cc0001647983 */ /* 0x000f620000300800 */
[----:B------:R-:W5:Y:S01]  /*8f8e0*/  LDL.LU R96, [R1+0x38c8] ;  /* 0x0038c80001607983 */ /* 0x000f620000300800 */
[----:B--2---:R-:W-:Y:S01]  /*8f8f0*/  MOV R18, R92 ;  /* 0x0000005c00127202 */ /* 0x004fe20000000f00 */
[----:B------:R-:W-:Y:S01]  /*8f900*/  IMAD.MOV.U32 R19, RZ, RZ, R88 ;  /* 0x000000ffff137224 */ /* 0x000fe200078e0058 */
[----:B------:R-:W2:Y:S01]  /*8f910*/  LDL.LU R92, [R1+0x38c4] ;  /* 0x0038c400015c7983 */ /* 0x000ea20000300800 */
[----:B------:R-:W2:Y:S02]  /*8f920*/  LDL.LU R88, [R1+0x38c0] ;  /* 0x0038c00001587983 */ /* 0x000ea40000300800 */
[----:B---3--:R-:W-:Y:S01]  /*8f930*/  IMAD.MOV.U32 R8, RZ, RZ, R84 ;  /* 0x000000ffff087224 */ /* 0x008fe200078e0054 */
[----:B------:R-:W-:Y:S01]  /*8f940*/  MOV R9, R80 ;  /* 0x0000005000097202 */ /* 0x000fe20000000f00 */
[----:B------:R-:W3:Y:S01]  /*8f950*/  LDL.LU R84, [R1+0x38bc] ;  /* 0x0038bc0001547983 */ /* 0x000ee20000300800 */
[----:B------:R-:W2:Y:S02]  /*8f960*/  LDL.LU R80, [R1+0x38b8] ;  /* 0x0038b80001507983 */ /* 0x000ea40000300800 */
[----:B----4-:R-:W-:-:S02]  /*8f970*/  IMAD.MOV.U32 R10, RZ, RZ, R81 ;  /* 0x000000ffff0a7224 */ /* 0x010fc400078e0051 */
[----:B------:R-:W-:Y:S01]  /*8f980*/  IMAD.MOV.U32 R11, RZ, RZ, R82 ;  /* 0x000000ffff0b7224 */ /* 0x000fe200078e0052 */
[----:B------:R-:W2:Y:S01]  /*8f990*/  LDL.LU R81, [R1+0x38b4] ;  /* 0x0038b40001517983 */ /* 0x000ea20000300800 */
[----:B------:R-:W2:Y:S01]  /*8f9a0*/  LDL.LU R82, [R1+0x38b0] ;  /* 0x0038b00001527983 */ /* 0x000ea20000300800 */
[----:B------:R-:W-:Y:S02]  /*8f9b0*/  MOV R12, R83 ;  /* 0x00000053000c7202 */ /* 0x000fe40000000f00 */
[----:B------:R-:W2:Y:S01]  /*8f9c0*/  LDL.LU R83, [R1+0x38ac] ;  /* 0x0038ac0001537983 */ /* 0x000ea20000300800 */
[----:B------:R-:W-:Y:S01]  /*8f9d0*/  IMAD.MOV.U32 R13, RZ, RZ, R85 ;  /* 0x000000ffff0d7224 */ /* 0x000fe200078e0055 */
[----:B------:R-:W-:Y:S01]  /*8f9e0*/  MOV R188, R15 ;  /* 0x0000000f00bc7202 */ /* 0x000fe20000000f00 */
[----:B------:R-:W3:Y:S02]  /*8f9f0*/  LDL.LU R85, [R1+0x38a8] ;  /* 0x0038a80001557983 */ /* 0x000ee40000300800 */
[----:B------:R-:W-:Y:S01]  /*8fa00*/  IMAD.MOV.U32 R14, RZ, RZ, R86 ;  /* 0x000000ffff0e7224 */ /* 0x000fe200078e0056 */
[----:B------:R-:W-:Y:S01]  /*8fa10*/  MOV R15, R87 ;  /* 0x00000057000f7202 */ /* 0x000fe20000000f00 */
[----:B------:R-:W3:Y:S01]  /*8fa20*/  LDL.LU R86, [R1+0x38a4] ;  /* 0x0038a40001567983 */ /* 0x000ee20000300800 */
[----:B------:R-:W3:Y:S02]  /*8fa30*/  LDL.LU R87, [R1+0x38a0] ;  /* 0x0038a00001577983 */ /* 0x000ee40000300800 */
[----:B------:R-:W-:-:S02]  /*8fa40*/  IMAD.MOV.U32 R72, RZ, RZ, R27 ;  /* 0x000000ffff487224 */ /* 0x000fc400078e001b */
[----:B------:R-:W-:Y:S01]  /*8fa50*/  IMAD.MOV.U32 R73, RZ, RZ, R26 ;  /* 0x000000ffff497224 */ /* 0x000fe200078e001a */
[----:B------:R-:W-:Y:S01]  /*8fa60*/  MOV R74, R111 ;  /* 0x0000006f004a7202 */ /* 0x000fe20000000f00 */
[----:B------:R-:W-:Y:S02]  /*8fa70*/  IMAD.MOV.U32 R75, RZ, RZ, R110 ;  /* 0x000000ffff4b7224 */ /* 0x000fe400078e006e */
[----:B------:R-:W-:Y:S01]  /*8fa80*/  IMAD.MOV.U32 R27, RZ, RZ, R108 ;  /* 0x000000ffff1b7224 */ /* 0x000fe200078e006c */
[----:B------:R-:W-:Y:S01]  /*8fa90*/  MOV R26, R109 ;  /* 0x0000006d001a7202 */ /* 0x000fe20000000f00 */
[----:B--2---:R-:W-:Y:S07]  /*8faa0*/  HMMA.1688.F32.TF32 R68, R164, R108, R80 ;  /* 0x0000006ca444723c */ /* 0x004fee0000081050 */
[----:B------:R-:W-:-:S02]  /*8fab0*/  IMAD.MOV.U32 R80, RZ, RZ, R89 ;  /* 0x000000ffff507224 */ /* 0x000fc400078e0059 */
[----:B------:R-:W-:Y:S01]  /*8fac0*/  IMAD.MOV.U32 R81, RZ, RZ, R90 ;  /* 0x000000ffff517224 */ /* 0x000fe200078e005a */
[----:B------:R-:W-:Y:S11]  /*8fad0*/  MOV R82, R91 ;  /* 0x0000005b00527202 */ /* 0x000ff60000000f00 */
[----:B------:R-:W-:Y:S02]  /*8fae0*/  @!UPT UIADD3 URZ, URZ, URZ, URZ ;  /* 0x0000003f3f3ff290 */ /* 0x000fe4000fffe03f */
[----:B------:R-:W-:Y:S01]  /*8faf0*/  STL.64 [R1+0xe70], R68 ;  /* 0x000e704401007387 */ /* 0x000fe20000100a00 */
[----:B------:R3:W-:Y:S02]  /*8fb00*/  STL.64 [R1+0xe78], R70 ;  /* 0x000e784601007387 */ /* 0x0007e40000100a00 */
[----:B------:R-:W2:Y:S02]  /*8fb10*/  LDL.LU.64 R110, [R1+0x3898] ;  /* 0x00389800016e7983 */ /* 0x000ea40000300a00 */
[----:B------:R-:W2:Y:S01]  /*8fb20*/  LDL.LU.64 R108, [R1+0x3890] ;  /* 0x00389000016c7983 */ /* 0x000ea20000300a00 */
[----:B------:R-:W4:Y:S01]  /*8fb30*/  LDL.LU R89, [R1+0x3888] ;  /* 0x0038880001597983 */ /* 0x000f220000300800 */
[----:B------:R-:W4:Y:S02]  /*8fb40*/  LDL.LU R90, [R1+0x3884] ;  /* 0x00388400015a7983 */ /* 0x000f240000300800 */
[----:B------:R-:W4:Y:S01]  /*8fb50*/  LDL.LU R91, [R1+0x3880] ;  /* 0x00388000015b7983 */ /* 0x000f220000300800 */
[----:B---3--:R-:W-:Y:S01]  /*8fb60*/  HMMA.1688.F32.TF32 R68, R164, R72, R84 ;  /* 0x00000048a444723c */ /* 0x008fe20000081054 */
[----:B------:R-:W-:-:S02]  /*8fb70*/  IMAD.MOV.U32 R83, RZ, RZ, R93 ;  /* 0x000000ffff537224 */ /* 0x000fc400078e005d */
[----:B------:R-:W3:Y:S04]  /*8fb80*/  LDL.LU R93, [R1+0x387c] ;  /* 0x00387c00015d7983 */ /* 0x000ee80000300800 */
[----:B------:R-:W-:Y:S02]  /*8fb90*/  IMAD.MOV.U32 R86, RZ, RZ, R94 ;  /* 0x000000ffff567224 */ /* 0x000fe400078e005e */
[----:B------:R-:W-:Y:S11]  /*8fba0*/  IMAD.MOV.U32 R87, RZ, RZ, R95 ;  /* 0x000000ffff577224 */ /* 0x000ff600078e005f */
[----:B------:R-:W-:Y:S03]  /*8fbb0*/  @!UPT UIADD3 URZ, URZ, URZ, URZ ;  /* 0x0000003f3f3ff290 */ /* 0x000fe6000fffe03f */
[----:B------:R-:W-:Y:S01]  /*8fbc0*/  STL.64 [R1+0xef0], R68 ;  /* 0x000ef04401007387 */ /* 0x000fe20000100a00 */
[----:B------:R4:W-:Y:S02]  /*8fbd0*/  STL.64 [R1+0xef8], R70 ;  /* 0x000ef84601007387 */ /* 0x0009e40000100a00 */
[----:B------:R-:W3:Y:S02]  /*8fbe0*/  LDL.LU R94, [R1+0x3878] ;  /* 0x00387800015e7983 */ /* 0x000ee40000300800 */
[----:B------:R-:W3:Y:S01]  /*8fbf0*/  LDL.LU R95, [R1+0x3874] ;  /* 0x00387400015f7983 */ /* 0x000ee20000300800 */
[----:B----4-:R-:W-:Y:S07]  /*8fc00*/  HMMA.1688.F32.TF32 R68, R164, R20, R88 ;  /* 0x00000014a444723c */ /* 0x010fee0000081058 */
[----:B------:R-:W-:-:S02]  /*8fc10*/  MOV R88, R97 ;  /* 0x0000006100587202 */ /* 0x000fc40000000f00 */
[----:B------:R-:W5:Y:S01]  /*8fc20*/  LDL.LU R97, [R1+0x3870] ;  /* 0x0038700001617983 */ /* 0x000f620000300800 */
[----:B------:R-:W-:Y:S02]  /*8fc30*/  IMAD.MOV.U32 R89, RZ, RZ, R98 ;  /* 0x000000ffff597224 */ /* 0x000fe400078e0062 */
[----:B------:R-:W-:-:S11]  /*8fc40*/  IMAD.MOV.U32 R90, RZ, RZ, R99 ;  /* 0x000000ffff5a7224 */ /* 0x000fd600078e0063 */
[----:B------:R-:W-:Y:S01]  /*8fc50*/  STL.64 [R1+0xf00], R68 ;  /* 0x000f004401007387 */ /* 0x000fe20000100a00 */
[----:B------:R3:W-:Y:S02]  /*8fc60*/  STL.64 [R1+0xf08], R70 ;  /* 0x000f084601007387 */ /* 0x0007e40000100a00 */
[----:B------:R-:W5:Y:S02]  /*8fc70*/  LDL.LU R98, [R1+0x386c] ;  /* 0x00386c0001627983 */ /* 0x000f640000300800 */
[----:B------:R-:W5:Y:S01]  /*8fc80*/  LDL.LU R99, [R1+0x3868] ;  /* 0x0038680001637983 */ /* 0x000f620000300800 */
[C---:B---3--:R-:W-:Y:S01]  /*8fc90*/  HMMA.1688.F32.TF32 R68, R164.reuse, R24, R92 ;  /* 0x00000018a444723c */ /* 0x048fe2000008105c */
[----:B------:R-:W-:Y:S02]  /*8fca0*/  MOV R91, R101 ;  /* 0x00000065005b7202 */ /* 0x000fe40000000f00 */
[----:B------:R-:W3:Y:S04]  /*8fcb0*/  LDL.LU R101, [R1+0x3864] ;  /* 0x0038640001657983 */ /* 0x000ee80000300800 */
[----:B------:R-:W-:Y:S01]  /*8fcc0*/  MOV R94, R102 ;  /* 0x00000066005e7202 */ /* 0x000fe20000000f00 */
[----:B------:R-:W-:Y:S11]  /*8fcd0*/  IMAD.MOV.U32 R95, RZ, RZ, R103 ;  /* 0x000000ffff5f7224 */ /* 0x000ff600078e0067 */
[----:B------:R-:W-:Y:S04]  /*8fce0*/  @!UPT UIADD3 URZ, URZ, URZ, URZ ;  /* 0x0000003f3f3ff290 */ /* 0x000fe8000fffe03f */
[----:B------:R-:W-:Y:S01]  /*8fcf0*/  STL.64 [R1+0xf10], R68 ;  /* 0x000f104401007387 */ /* 0x000fe20000100a00 */
[----:B------:R5:W-:Y:S02]  /*8fd00*/  STL.64 [R1+0xf18], R70 ;  /* 0x000f184601007387 */ /* 0x000be40000100a00 */
[----:B------:R-:W3:Y:S02]  /*8fd10*/  LDL.LU R102, [R1+0x3860] ;  /* 0x0038600001667983 */ /* 0x000ee40000300800 */
[----:B------:R-:W3:Y:S01]  /*8fd20*/  LDL.LU R103, [R1+0x385c] ;  /* 0x00385c0001677983 */ /* 0x000ee20000300800 */
[----:B-----5:R-:W-:Y:S07]  /*8fd30*/  HMMA.1688.F32.TF32 R68, R164, R4, R96 ;  /* 0x00000004a444723c */ /* 0x020fee0000081060 */
[----:B------:R-:W-:-:S02]  /*8fd40*/  IMAD.MOV.U32 R96, RZ, RZ, R104 ;  /* 0x000000ffff607224 */ /* 0x000fc400078e0068 */
[----:B------:R-:W4:Y:S11]  /*8fd50*/  LDL.LU R104, [R1+0x3858] ;  /* 0x0038580001687983 */ /* 0x000f360000300800 */
[----:B------:R-:W-:Y:S03]  /*8fd60*/  @!UPT UIADD3 URZ, URZ, URZ, URZ ;  /* 0x0000003f3f3ff290 */ /* 0x000fe6000fffe03f */
[----:B------:R-:W-:Y:S01]  /*8fd70*/  STL.64 [R1+0xf20], R68 ;  /* 0x000f204401007387 */ /* 0x000fe20000100a00 */
[----:B------:R3:W-:Y:S02]  /*8fd80*/  STL.64 [R1+0xf28], R70 ;  /* 0x000f284601007387 */ /* 0x0007e40000100a00 */
[C---:B---3--:R-:W-:Y:S01]  /*8fd90*/  HMMA.1688.F32.TF32 R68, R164.reuse, R248, R100 ;  /* 0x000000f8a444723c */ /* 0x048fe20000081064 */
[----:B------:R-:W-:Y:S01]  /*8fda0*/  MOV R97, R105 ;  /* 0x0000006900617202 */ /* 0x000fe20000000f00 */
[----:B------:R-:W-:Y:S01]  /*8fdb0*/  IMAD.MOV.U32 R98, RZ, RZ, R106 ;  /* 0x000000ffff627224 */ /* 0x000fe200078e006a */
[----:B------:R-:W4:Y:S01]  /*8fdc0*/  LDL.LU R105, [R1+0x3854] ;  /* 0x0038540001697983 */ /* 0x000f220000300800 */
[----:B------:R-:W4:Y:S02]  /*8fdd0*/  LDL.LU R106, [R1+0x3850] ;  /* 0x00385000016a7983 */ /* 0x000f240000300800 */
[----:B------:R-:W-:Y:S02]  /*8fde0*/  IMAD.MOV.U32 R99, RZ, RZ, R107 ;  /* 0x000000ffff637224 */ /* 0x000fe400078e006b */
[----:B------:R-:W4:Y:S01]  /*8fdf0*/  LDL.LU R107, [R1+0x384c] ;  /* 0x00384c00016b7983 */ /* 0x000f220000300800 */
[----:B------:R-:W3:Y:S11]  /*8fe00*/  LDL.LU R100, [R1+0x490] ;  /* 0x0004900001647983 */ /* 0x000ef60000300800 */
[----:B------:R-:W-:Y:S03]  /*8fe10*/  @!UPT UIADD3 URZ, URZ, URZ, URZ ;  /* 0x0000003f3f3ff290 */ /* 0x000fe6000fffe03f */
[----:B------:R-:W-:Y:S01]  /*8fe20*/  STL.64 [R1+0xf40], R68 ;  /* 0x000f404401007387 */ /* 0x000fe20000100a00 */
[----:B------:R4:W-:Y:S02]  /*8fe30*/  STL.64 [R1+0xf48], R70 ;  /* 0x000f484601007387 */ /* 0x0009e40000100a00 */
[----:B------:R-:W3:Y:S02]  /*8fe40*/  LDL.LU R101, [R1+0x494] ;  /* 0x0004940001657983 */ /* 0x000ee40000300800 */
[----:B------:R-:W3:Y:S01]  /*8fe50*/  LDL.LU R102, [R1+0x498] ;  /* 0x0004980001667983 */ /* 0x000ee20000300800 */
[----:B------:R-:W3:Y:S01]  /*8fe60*/  LDL.LU R103, [R1+0x49c] ;  /* 0x00049c0001677983 */ /* 0x000ee20000300800 */
[C---:B------:R-:W-:Y:S08]  /*8fe70*/  HMMA.1688.F32.TF32 R96, R164.reuse, R152, R96 ;  /* 0x00000098a460723c */ /* 0x040ff00000081060 */
[C---:B------:R-:W-:Y:S08]  /*8fe80*/  HMMA.1688.F32.TF32 R88, R164.reuse, R148, R88 ;  /* 0x00000094a458723c */ /* 0x040ff00000081058 */
[C---:B------:R-:W-:Y:S08]  /*8fe90*/  HMMA.1688.F32.TF32 R80, R164.reuse, R144, R80 ;  /* 0x00000090a450723c */ /* 0x040ff00000081050 */
[C---:B------:R-:W-:Y:S08]  /*8fea0*/  HMMA.1688.F32.TF32 R8, R164.reuse, R140, R8 ;  /* 0x0000008ca408723c */ /* 0x040ff00000081008 */
[C---:B------:R-:W-:Y:S08]  /*8feb0*/  HMMA.1688.F32.TF32 R16, R164.reuse, R136, R16 ;  /* 0x00000088a410723c */ /* 0x040ff00000081010 */
[----:B------:R-:W-:Y:S01]  /*8fec0*/  HMMA.1688.F32.TF32 R12, R164, R132, R12 ;  /* 0x00000084a40c723c */ /* 0x000fe2000008100c */
[----:B------:R-:W-:-:S02]  /*8fed0*/  IMAD.MOV.U32 R92, RZ, RZ, R23 ;  /* 0x000000ffff5c7224 */ /* 0x000fc400078e0017 */
[----:B------:R-:W-:Y:S02]  /*8fee0*/  IMAD.MOV.U32 R93, RZ, RZ, R22 ;  /* 0x000000ffff5d7224 */ /* 0x000fe400078e0016 */
[----:B------:R-:W-:Y:S01]  /*8fef0*/  IMAD.MOV.U32 R84, RZ, RZ, R27 ;  /* 0x000000ffff547224 */ /* 0x000fe200078e001b */
[----:B------:R-:W-:Y:S02]  /*8ff00*/  MOV R85, R26 ;  /* 0x0000001a00557202 */ /* 0x000fe40000000f00 */
[C---:B----4-:R-:W-:Y:S08]  /*8ff10*/  HMMA.1688.F32.TF32 R68, R164.reuse, R240, R104 ;  /* 0x000000f0a444723c */ /* 0x050ff00000081068 */
[C---:B--2---:R-:W-:Y:S08]  /*8ff20*/  HMMA.1688.F32.TF32 R104, R164.reuse, R244, R108 ;  /* 0x000000f4a468723c */ /* 0x044ff0000008106c */
[----:B---3--:R-:W-:Y:S07]  /*8ff30*/  HMMA.1688.F32.TF32 R100, R164, R156, R100 ;  /* 0x0000009ca464723c */ /* 0x008fee0000081064 */
[----:B------:R-:W-:Y:S01]  /*8ff40*/  STL.64 [R1+0xf30], R68 ;  /* 0x000f304401007387 */ /* 0x000fe20000100a00 */
[----:B------:R-:W-:Y:S07]  /*8ff50*/  STL.64 [R1+0xf38], R70 ;  /* 0x000f384601007387 */ /* 0x000fee0000100a00 */
[----:B------:R-:W-:Y:S02]  /*8ff60*/  STL.64 [R1+0xf50], R104 ;  /* 0x000f506801007387 */ /* 0x000fe40000100a00 */
[----:B------:R-:W-:Y:S01]  /*8ff70*/  STL.64 [R1+0xf58], R106 ;  /* 0x000f586a01007387 */ /* 0x000fe20000100a00 */
[----:B------:R-:W-:Y:S01]  /*8ff80*/  MOV R26, R233 ;  /* 0x000000e9001a7202 */ /* 0x000fe20000000f00 */
[----:B------:R-:W-:-:S02]  /*8ff90*/  IMAD.MOV.U32 R27, RZ, RZ, R232 ;  /* 0x000000ffff1b7224 */ /* 0x000fc400078e00e8 */
[----:B------:R-:W-:Y:S02]  /*8ffa0*/  IMAD.MOV.U32 R22, RZ, RZ, R143 ;  /* 0x000000ffff167224 */ /* 0x000fe400078e008f */
        /* <DEDUP_REMOVED lines=24> */
[----:B------:R3:W-:Y:S03]  /*90130*/  STL.64 [R1+0xfd8], R14 ;  /* 0x000fd80e01007387 */ /* 0x0007e60000100a00 */
        /* <DEDUP_REMOVED lines=8> */
[----:B------:R2:W-:Y:S06]  /*901c0*/  STL.64 [R1+0x1158], R18 ;  /* 0x0011581201007387 */ /* 0x0005ec0000100a00 */
[----:B------:R-:W-:Y:S01]  /*901d0*/  STL.64 [R1+0x1160], R12 ;  /* 0x0011600c01007387 */ /* 0x000fe20000100a00 */
[----:B------:R3:W-:Y:S01]  /*901e0*/  STL.64 [R1+0x1168], R14 ;  /* 0x0011680e01007387 */ /* 0x0007e20000100a00 */
[----:B-1----:R-:W-:Y:S07]  /*901f0*/  HMMA.1688.F32.TF32 R8, R236, R20, R52 ;  /* 0x00000014ec08723c */ /* 0x002fee0000081034 */
[----:B------:R-:W-:-:S02]  /*90200*/  MOV R54, R35 ;  /* 0x0000002300367202 */ /* 0x000fc40000000f00 */
[----:B------:R-:W5:Y:S01]  /*90210*/  LDL.LU R35, [R1+0x3848] ;  /* 0x0038480001237983 */ /* 0x000f620000300800 */
[C---:B--2---:R-:W-:Y:S08]  /*90220*/  HMMA.1688.F32.TF32 R16, R236.reuse, R24, R48 ;  /* 0x00000018ec10723c */ /* 0x044ff00000081030 */
[C---:B---3--:R-:W-:Y:S05]  /*90230*/  HMMA.1688.F32.TF32 R12, R236.reuse, R4, R44 ;  /* 0x00000004ec0c723c */ /* 0x048fea000008102c */
[----:B------:R-:W-:Y:S01]  /*90240*/  STL.64 [R1+0x1180], R8 ;  /* 0x0011800801007387 */ /* 0x000fe20000100a00 */
[----:B------:R1:W-:Y:S02]  /*90250*/  STL.64 [R1+0x1188], R10 ;  /* 0x0011880a01007387 */ /* 0x0003e40000100a00 */
[----:B------:R-:W2:Y:S01]  /*90260*/  LDL R55, [R1+0x1ac] ;  /* 0x0001ac0001377983 */ /* 0x000ea20000100800 */
[C---:B-1----:R-:W-:Y:S06]  /*90270*/  HMMA.1688.F32.TF32 R8, R236.reuse, R248, R40 ;  /* 0x000000f8ec08723c */ /* 0x042fec0000081028 */
[----:B------:R-:W-:Y:S01]  /*90280*/  STL.64 [R1+0x11a0], R16 ;  /* 0x0011a01001007387 */ /* 0x000fe20000100a00 */
[----:B------:R1:W-:Y:S07]  /*90290*/  STL.64 [R1+0x11a8], R18 ;  /* 0x0011a81201007387 */ /* 0x0003ee0000100a00 */
[----:B------:R-:W-:Y:S02]  /*902a0*/  STL.64 [R1+0x11d0], R12 ;  /* 0x0011d00c01007387 */ /* 0x000fe40000100a00 */
[----:B------:R-:W-:Y:S01]  /*902b0*/  STL.64 [R1+0x11d8], R14 ;  /* 0x0011d80e01007387 */ /* 0x000fe20000100a00 */
[----:B-1----:R-:W-:Y:S01]  /*902c0*/  HMMA.1688.F32.TF32 R16, R236, R240, R36 ;  /* 0x000000f0ec10723c */ /* 0x002fe20000081024 */
[----:B------:R-:W-:-:S02]  /*902d0*/  IMAD.MOV.U32 R24, RZ, RZ, R227 ;  /* 0x000000ffff187224 */ /* 0x000fc400078e00e3 */
[----:B------:R-:W-:Y:S02]  /*902e0*/  IMAD.MOV.U32 R25, RZ, RZ, R226 ;  /* 0x000000ffff197224 */ /* 0x000fe400078e00e2 */
        /* <DEDUP_REMOVED lines=17> */
[C---:B-1----:R-:W-:Y:S01]  /*90400*/  HMMA.1688.F32.TF32 R8, R236.reuse, R156, R28 ;  /* 0x0000009cec08723c */ /* 0x042fe2000008101c */
[----:B------:R1:W-:Y:S01]  /*90410*/  STL.64 [R1+0x1210], R16 ;  /* 0x0012101001007387 */ /* 0x0003e20000100a00 */
[----:B------:R3:W-:Y:S06]  /*90420*/  STL.64 [R1+0x1218], R18 ;  /* 0x0012181201007387 */ /* 0x0007ec0000100a00 */
[----:B-----5:R-:W-:Y:S01]  /*90430*/  HMMA.1688.F32.TF32 R12, R236, R244, R32 ;  /* 0x000000f4ec0c723c */ /* 0x020fe20000081020 */
[----:B-1----:R-:W-:-:S02]  /*90440*/  IMAD.MOV.U32 R16, RZ, RZ, R235 ;  /* 0x000000ffff107224 */ /* 0x002fc400078e00eb */
[----:B------:R-:W-:Y:S01]  /*90450*/  IMAD.MOV.U32 R17, RZ, RZ, R234 ;  /* 0x000000ffff117224 */ /* 0x000fe200078e00ea */
[----:B---3--:R-:W-:Y:S01]  /*90460*/  MOV R18, R168 ;  /* 0x000000a800127202 */ /* 0x008fe20000000f00 */
        /* <DEDUP_REMOVED lines=19> */
[----:B------:R-:W-:Y:S01]  /*905a0*/  STL.64 [R1+0x1220], R12 ;  /* 0x0012200c01007387 */ /* 0x000fe20000100a00 */
[----:B------:R-:W-:Y:S02]  /*905b0*/  STL.64 [R1+0x1228], R14 ;  /* 0x0012280e01007387 */ /* 0x000fe40000100a00 */
[----:B------:R-:W-:Y:S02]  /*905c0*/  STL.64 [R1+0x1230], R8 ;  /* 0x0012300801007387 */ /* 0x000fe40000100a00 */
[----:B------:R1:W-:Y:S01]  /*905d0*/  STL.64 [R1+0x1238], R10 ;  /* 0x0012380a01007387 */ /* 0x0003e20000100a00 */
        /* <DEDUP_REMOVED lines=10> */
[----:B------:R-:W-:Y:S01]  /*90680*/  IMAD.MOV.U32 R41, RZ, RZ, R147 ;  /* 0x000000ffff297224 */ /* 0x000fe200078e0093 */
[C---:B-1----:R-:W-:Y:S08]  /*90690*/  HMMA.1688.F32.TF32 R8, R236.reuse, R152, R112 ;  /* 0x00000098ec08723c */ /* 0x042ff00000081070 */
[----:B------:R-:W-:Y:S01]  /*906a0*/  HMMA.1688.F32.TF32 R12, R236, R148, R116 ;  /* 0x00000094ec0c723c */ /* 0x000fe20000081074 */
[----:B------:R-:W-:Y:S01]  /*906b0*/  MOV R42, R150 ;  /* 0x00000096002a7202 */ /* 0x000fe20000000f00 */
[----:B------:R-:W-:-:S02]  /*906c0*/  IMAD.MOV.U32 R43, RZ, RZ, R151 ;  /* 0x000000ffff2b7224 */ /* 0x000fc400078e0097 */
[----:B------:R-:W-:Y:S01]  /*906d0*/  IMAD.MOV.U32 R48, RZ, RZ, R154 ;  /* 0x000000ffff307224 */ /* 0x000fe200078e009a */
[----:B------:R-:W-:Y:S01]  /*906e0*/  MOV R49, R155 ;  /* 0x0000009b00317202 */ /* 0x000fe20000000f00 */
[----:B------:R-:W-:Y:S02]  /*906f0*/  IMAD.MOV.U32 R50, RZ, RZ, R158 ;  /* 0x000000ffff327224 */ /* 0x000fe400078e009e */
[----:B------:R-:W-:Y:S01]  /*90700*/  IMAD.MOV.U32 R51, RZ, RZ, R159 ;  /* 0x000000ffff337224 */ /* 0x000fe200078e009f */
[----:B------:R-:W-:Y:S04]  /*90710*/  LDS R28, [R161+0x2c080] ;  /* 0x02c08000a11c7984 */ /* 0x000fe80000000800 */
[----:B------:R-:W-:Y:S04]  /*90720*/  LDS R30, [R161+0x2e080] ;  /* 0x02e08000a11e7984 */ /* 0x000fe80000000800 */
[----:B------:R-:W-:Y:S04]  /*90730*/  LDS R29, [R189+0x2c080] ;  /* 0x02c08000bd1d7984 */ /* 0x000fe80000000800 */
[----:B------:R-:W1:Y:S04]  /*90740*/  LDS R31, [R189+0x2e080] ;  /* 0x02e08000bd1f7984 */ /* 0x000e680000000800 */
[----:B------:R-:W-:Y:S04]  /*90750*/  LDS R32, [R161+0x2c100] ;  /* 0x02c10000a1207984 */ /* 0x000fe80000000800 */
[----:B------:R-:W-:Y:S04]  /*90760*/  LDS R34, [R161+0x2e100] ;  /* 0x02e10000a1227984 */ /* 0x000fe80000000800 */
[----:B------:R-:W-:Y:S04]  /*90770*/  LDS R33, [R189+0x2c100] ;  /* 0x02c10000bd217984 */ /* 0x000fe80000000800 */
[----:B------:R-:W3:Y:S04]  /*90780*/  LDS R35, [R189+0x2e100] ;  /* 0x02e10000bd237984 */ /* 0x000ee80000000800 */
[----:B------:R-:W-:Y:S04]  /*90790*/  LDS R240, [R161+0x34000] ;  /* 0x03400000a1f07984 */ /* 0x000fe80000000800 */
[----:B------:R-:W-:Y:S04]  /*907a0*/  LDS R241, [R189+0x34000] ;  /* 0x03400000bdf17984 */ /* 0x000fe80000000800 */
[----:B------:R5:W-:Y:S01]  /*907b0*/  STL.64 [R1+0x1240], R8 ;  /* 0x0012400801007387 */ /* 0x000be20000100a00 */
[----:B------:R-:W-:-:S02]  /*907c0*/  IMAD.MOV.U32 R157, RZ, RZ, R10 ;  /* 0x000000ffff9d7224 */ /* 0x000fc400078e000a */
[----:B------:R-:W-:Y:S02]  /*907d0*/  IMAD.MOV.U32 R156, RZ, RZ, R11 ;  /* 0x000000ffff9c7224 */ /* 0x000fe400078e000b */
[C---:B-----5:R-:W-:Y:S01]  /*907e0*/  HMMA.1688.F32.TF32 R8, R236.reuse, R144, R120 ;  /* 0x00000090ec08723c */ /* 0x060fe20000081078 */
[----:B------:R-:W-:Y:S01]  /*907f0*/  STL.64 [R1+0x1250], R12 ;  /* 0x0012500c01007387 */ /* 0x000fe20000100a00 */
[----:B------:R5:W-:Y:S06]  /*90800*/  STL.64 [R1+0x1258], R14 ;  /* 0x0012580e01007387 */ /* 0x000bec0000100a00 */
[C---:B-----5:R-:W-:Y:S11]  /*90810*/  HMMA.1688.F32.TF32 R12, R236.reuse, R140, R124 ;  /* 0x0000008cec0c723c */ /* 0x060ff6000008107c */
[----:B------:R-:W-:Y:S04]  /*90820*/  @!UPT UIADD3 URZ, URZ, URZ, URZ ;  /* 0x0000003f3f3ff290 */ /* 0x000fe8000fffe03f */
[----:B------:R5:W-:Y:S01]  /*90830*/  STL.64 [R1+0x1260], R8 ;  /* 0x0012600801007387 */ /* 0x000be20000100a00 */
[----:B------:R-:W-:Y:S01]  /*90840*/  MOV R149, R10 ;  /* 0x0000000a00957202 */ /* 0x000fe20000000f00 */
[----:B------:R-:W-:Y:S02]  /*90850*/  IMAD.MOV.U32 R148, RZ, RZ, R11 ;  /* 0x000000ffff947224 */ /* 0x000fe400078e000b */
[----:B------:R-:W2:Y:S01]  /*90860*/  LDL.64 R122, [R1+0x198] ;  /* 0x00019800017a7983 */ /* 0x000ea20000100a00 */
[C---:B-----5:R-:W-:Y:S03]  /*90870*/  HMMA.1688.F32.TF32 R8, R236.reuse, R136, R128 ;  /* 0x00000088ec08723c */ /* 0x060fe60000081080 */
[----:B------:R-:W-:Y:S01]  /*90880*/  STL.64 [R1+0x1270], R12 ;  /* 0x0012700c01007387 */ /* 0x000fe20000100a00 */
[----:B------:R-:W-:Y:S11]  /*90890*/  STL.64 [R1+0x1278], R14 ;  /* 0x0012780e01007387 */ /* 0x000ff60000100a00 */
[----:B------:R-:W-:Y:S08]  /*908a0*/  @!UPT UIADD3 URZ, URZ, URZ, URZ ;  /* 0x0000003f3f3ff290 */ /* 0x000ff0000fffe03f */
[----:B------:R5:W-:Y:S01]  /*908b0*/  STL.64 [R1+0x12a0], R8 ;  /* 0x0012a00801007387 */ /* 0x000be20000100a00 */
[----:B------:R-:W-:Y:S01]  /*908c0*/  IMAD.MOV.U32 R141, RZ, RZ, R10 ;  /* 0x000000ffff8d7224 */ /* 0x000fe200078e000a */
[----:B------:R-:W-:Y:S01]  /*908d0*/  MOV R140, R11 ;  /* 0x0000000b008c7202 */ /* 0x000fe20000000f00 */
[----:B------:R-:W2:Y:S01]  /*908e0*/  LDL.LU R227, [R1+0x3844] ;  /* 0x0038440001e37983 */ /* 0x000ea20000300800 */
[----:B-----5:R-:W-:Y:S01]  /*908f0*/  HMMA.1688.F32.TF32 R8, R236, R132, R76 ;  /* 0x00000084ec08723c */ /* 0x020fe2000008104c */
[----:B------:R-:W-:Y:S01]  /*90900*/  MOV R12, R139 ;  /* 0x0000008b000c7202 */ /* 0x000fe20000000f00 */
[----:B------:R-:W-:Y:S02]  /*90910*/  IMAD.MOV.U32 R13, RZ, RZ, R138 ;  /* 0x000000ffff0d7224 */ /* 0x000fe400078e008a */
[----:B------:R-:W-:Y:S01]  /*90920*/  IMAD.MOV.U32 R14, RZ, RZ, R135 ;  /* 0x000000ffff0e7224 */ /* 0x000fe200078e0087 */
[----:B------:R-:W-:Y:S11]  /*90930*/  MOV R15, R134 ;  /* 0x00000086000f7202 */ /* 0x000ff60000000f00 */
[----:B------:R-:W-:Y:S07]  /*90940*/  @!UPT UIADD3 URZ, URZ, URZ, URZ ;  /* 0x0000003f3f3ff290 */ /* 0x000fee000fffe03f */
[----:B------:R5:W-:Y:S01]  /*90950*/  STL.64 [R1+0x12b0], R8 ;  /* 0x0012b00801007387 */ /* 0x000be20000100a00 */
[----:B------:R1:W-:Y:S02]  /*90960*/  STL.64 [R1+0x12b8], R10 ;  /* 0x0012b80a01007387 */ /* 0x0003e40000100a00 */
[----:B------:R-:W3:Y:S02]  /*90970*/  LDL.LU R226, [R1+0x3840] ;  /* 0x0038400001e27983 */ /* 0x000ee40000300800 */
        /* <DEDUP_REMOVED lines=14> */
[----:B-----5:R-:W-:-:S02]  /*90a60*/  IMAD.MOV.U32 R8, RZ, RZ, R170 ;  /* 0x000000ffff087224 */ /* 0x020fc400078e00aa */
[----:B------:R-:W5:Y:S01]  /*90a70*/  LDL.LU R170, [R1+0x3804] ;  /* 0x0038040001aa7983 */ /* 0x000f620000300800 */
[----:B------:R-:W-:Y:S01]  /*90a80*/  MOV R9, R171 ;  /* 0x000000ab00097202 */ /* 0x000fe20000000f00 */
[----:B-1----:R-:W-:Y:S01]  /*90a90*/  IMAD.MOV.U32 R10, RZ, RZ, R172 ;  /* 0x000000ffff0a7224 */ /* 0x002fe200078e00ac */
[----:B------:R-:W5:Y:S01]  /*90aa0*/  LDL.LU R171, [R1+0x3800] ;  /* 0x0038000001ab7983 */ /* 0x000f620000300800 */
[----:B------:R-:W5:Y:S02]  /*90ab0*/  LDL.LU R172, [R1+0x37fc] ;  /* 0x0037fc0001ac7983 */ /* 0x000f640000300800 */
[----:B------:R-:W-:Y:S02]  /*90ac0*/  IMAD.MOV.U32 R11, RZ, RZ, R173 ;  /* 0x000000ffff0b7224 */ /* 0x000fe400078e00ad */
        /* <DEDUP_REMOVED lines=49> */
[----:B------:R-:W-:Y:S01]  /*90de0*/  IMAD.MOV.U32 R114, RZ, RZ, R228 ;  /* 0x000000ffff727224 */ /* 0x000fe200078e00e4 */
[----:B------:R-:W-:Y:S01]  /*90df0*/  MOV R115, R229 ;  /* 0x000000e500737202 */ /* 0x000fe20000000f00 */
[----:B--2---:R-:W-:Y:S01]  /*90e00*/  IMAD.MOV.U32 R113, RZ, RZ, R227 ;  /* 0x000000ffff717224 */ /* 0x004fe200078e00e3 */
[----:B---3--:R-:W-:-:S02]  /*90e10*/  MOV R112, R226 ;  /* 0x000000e200707202 */ /* 0x008fc40000000f00 */
[----:B------:R-:W2:Y:S01]  /*90e20*/  LDL.LU R226, [R1+0x3734] ;  /* 0x0037340001e27983 */ /* 0x000ea20000300800 */
[----:B------:R-:W2:Y:S02]  /*90e30*/  LDL.LU R227, [R1+0x3730] ;  /* 0x0037300001e37983 */ /* 0x000ea40000300800 */
[----:B------:R-:W3:Y:S02]  /*90e40*/  LDL.LU R228, [R1+0x372c] ;  /* 0x00372c0001e47983 */ /* 0x000ee40000300800 */
[----:B------:R-:W3:Y:S02]  /*90e50*/  LDL.LU R229, [R1+0x3728] ;  /* 0x0037280001e57983 */ /* 0x000ee40000300800 */
[----:B----4-:R-:W-:Y:S02]  /*90e60*/  IMAD.MOV.U32 R116, RZ, RZ, R230 ;  /* 0x000000ffff747224 */ /* 0x010fe400078e00e6 */
[----:B------:R-:W-:Y:S01]  /*90e70*/  IMAD.MOV.U32 R117, RZ, RZ, R231 ;  /* 0x000000ffff757224 */ /* 0x000fe200078e00e7 */
[----:B------:R-:W3:Y:S01]  /*90e80*/  LDL.LU R230, [R1+0x3724] ;  /* 0x0037240001e67983 */ /* 0x000ee20000300800 */
[----:B------:R-:W3:Y:S01]  /*90e90*/  LDL.LU R231, [R1+0x3720] ;  /* 0x0037200001e77983 */ /* 0x000ee20000300800 */
[----:B------:R-:W-:Y:S01]  /*90ea0*/  MOV R118, R232 ;  /* 0x000000e800767202 */ /* 0x000fe20000000f00 */
[----:B------:R-:W-:Y:S01]  /*90eb0*/  IMAD.MOV.U32 R119, RZ, RZ, R233 ;  /* 0x000000ffff777224 */ /* 0x000fe200078e00e9 */
[----:B------:R-:W4:Y:S01]  /*90ec0*/  LDL.LU R232, [R1+0x371c] ;  /* 0x00371c0001e87983 */ /* 0x000f220000300800 */
[----:B------:R-:W4:Y:S02]  /*90ed0*/  LDL.LU R233, [R1+0x3718] ;  /* 0x0037180001e97983 */ /* 0x000f240000300800 */
[----:B------:R-:W-:Y:S01]  /*90ee0*/  IMAD.MOV.U32 R128, RZ, RZ, R234 ;  /* 0x000000ffff807224 */ /* 0x000fe200078e00ea */
[----:B------:R-:W-:Y:S01]  /*90ef0*/  MOV R129, R235 ;  /* 0x000000eb00817202 */ /* 0x000fe20000000f00 */
[----:B------:R-:W4:Y:S01]  /*90f00*/  LDL.LU R234, [R1+0x3714] ;  /* 0x0037140001ea7983 */ /* 0x000f220000300800 */
[----:B------:R-:W4:Y:S02]  /*90f10*/  LDL.LU R235, [R1+0x3710] ;  /* 0x0037100001eb7983 */ /* 0x000f240000300800 */
[----:B------:R-:W-:-:S02]  /*90f20*/  IMAD.MOV.U32 R130, RZ, RZ, R134 ;  /* 0x000000ffff827224 */ /* 0x000fc400078e0086 */
[----:B------:R-:W-:Y:S01]  /*90f30*/  IMAD.MOV.U32 R131, RZ, RZ, R135 ;  /* 0x000000ffff837224 */ /* 0x000fe200078e0087 */
[----:B------:R-:W4:Y:S01]  /*90f40*/  LDL.LU R134, [R1+0x370c] ;  /* 0x00370c0001867983 */ /* 0x000f220000300800 */
[----:B------:R-:W4:Y:S02]  /*90f50*/  LDL.LU R135, [R1+0x3708] ;  /* 0x0037080001877983 */ /* 0x000f240000300800 */
[----:B------:R-:W4:Y:S02]  /*90f60*/  LDL.LU R76, [R1+0x420] ;  /* 0x00042000014c7983 */ /* 0x000f240000300800 */
[----:B------:R-:W4:Y:S01]  /*90f70*/  LDL.LU R77, [R1+0x424] ;  /* 0x00042400014d7983 */ /* 0x000f220000300800 */
[----:B------:R-:W4:Y:S01]  /*90f80*/  LDL.LU R78, [R1+0x428] ;  /* 0x00042800014e7983 */ /* 0x000f220000300800 */
[----:B------:R-:W4:Y:S01]  /*90f90*/  LDL.LU R79, [R1+0x42c] ;  /* 0x00042c00014f7983 */ /* 0x000f220000300800 */
        /* <DEDUP_REMOVED lines=15> */
[----:B------:R-:W4:Y:S01]  /*91090*/  LDL.LU R159, [R1+0x36d8] ;  /* 0x0036d800019f7983 */ /* 0x000f220000300800 */
[C---:B-----5:R-:W-:Y:S08]  /*910a0*/  HMMA.1688.F32.TF32 R200, R68.reuse, R246, R200 ;  /* 0x000000f644c8723c */ /* 0x060ff000000810c8 */
[C---:B------:R-:W-:Y:S08]  /*910b0*/  HMMA.1688.F32.TF32 R204, R68.reuse, R242, R204 ;  /* 0x000000f244cc723c */ /* 0x040ff000000810cc */
[C---:B------:R-:W-:Y:S08]  /*910c0*/  HMMA.1688.F32.TF32 R208, R68.reuse, R250, R208 ;  /* 0x000000fa44d0723c */ /* 0x040ff000000810d0 */
[C---:B------:R-:W-:Y:S08]  /*910d0*/  HMMA.1688.F32.TF32 R212, R68.reuse, R6, R212 ;  /* 0x0000000644d4723c */ /* 0x040ff000000810d4 */
[C---:B------:R-:W-:Y:S08]  /*910e0*/  HMMA.1688.F32.TF32 R216, R68.reuse, R122, R216 ;  /* 0x0000007a44d8723c */ /* 0x040ff000000810d8 */
[----:B------:R-:W-:Y:S08]  /*910f0*/  HMMA.1688.F32.TF32 R220, R68, R54, R220 ;  /* 0x0000003644dc723c */ /* 0x000ff000000810dc */
[C---:B------:R-:W-:Y:S08]  /*91100*/  HMMA.1688.F32.TF32 R124, R28.reuse, R74, R124 ;  /* 0x0000004a1c7c723c */ /* 0x040ff0000008107c */
[----:B------:R-:W-:Y:S08]  /*91110*/  HMMA.1688.F32.TF32 R36, R28, R6, R36 ;  /* 0x000000061c24723c */ /* 0x000ff00000081024 */
[C---:B--2---:R-:W-:Y:S08]  /*91120*/  HMMA.1688.F32.TF32 R224, R68.reuse, R74, R224 ;  /* 0x0000004a44e0723c */ /* 0x044ff000000810e0 */
[C---:B---3--:R-:W-:Y:S08]  /*91130*/  HMMA.1688.F32.TF32 R228, R68.reuse, R86, R228 ;  /* 0x0000005644e4723c */ /* 0x048ff000000810e4 */
[C---:B----4-:R-:W-:Y:S08]  /*91140*/  HMMA.1688.F32.TF32 R232, R68.reuse, R94, R232 ;  /* 0x0000005e44e8723c */ /* 0x050ff000000810e8 */
        /* <DEDUP_REMOVED lines=8> */
[C---:B------:R-:W-:Y:S11]  /*911d0*/  HMMA.1688.F32.TF32 R76, R28.reuse, R86, R128 ;  /* 0x000000561c4c723c */ /* 0x040ff60000081080 */
[----:B------:R-:W-:Y:S04]  /*911e0*/  @!UPT UIADD3 URZ, URZ, URZ, URZ ;  /* 0x0000003f3f3ff290 */ /* 0x000fe8000fffe03f */
[----:B------:R-:W-:Y:S01]  /*911f0*/  STL.64 [R1+0x420], R68 ;  /* 0x0004204401007387 */ /* 0x000fe20000100a00 */
[----:B------:R1:W-:Y:S02]  /*91200*/  STL.64 [R1+0x428], R70 ;  /* 0x0004284601007387 */ /* 0x0003e40000100a00 */
[C---:B-1----:R-:W-:Y:S05]  /*91210*/  HMMA.1688.F32.TF32 R68, R28.reuse, R54, R116 ;  /* 0x000000361c44723c */ /* 0x042fea0000081074 */
[----:B------:R-:W-:Y:S01]  /*91220*/  STL.64 [R1+0x410], R76 ;  /* 0x0004104c01007387 */ /* 0x000fe20000100a00 */
[----:B------:R1:W-:Y:S02]  /*91230*/  STL.64 [R1+0x418], R78 ;  /* 0x0004184e01007387 */ /* 0x0003e40000100a00 */
[----:B------:R-:W-:Y:S02]  /*91240*/  STL.64 [R1+0x400], R124 ;  /* 0x0004007c01007387 */ /* 0x000fe40000100a00 */
[----:B------:R-:W-:Y:S01]  /*91250*/  STL.64 [R1+0x408], R126 ;  /* 0x0004087e01007387 */ /* 0x000fe20000100a00 */
[C---:B-1----:R-:W-:Y:S11]  /*91260*/  HMMA.1688.F32.TF32 R76, R28.reuse, R122, R112 ;  /* 0x0000007a1c4c723c */ /* 0x042ff60000081070 */
[----:B------:R-:W-:Y:S01]  /*91270*/  @!UPT UIADD3 URZ, URZ, URZ, URZ ;  /* 0x0000003f3f3ff290 */ /* 0x000fe2000fffe03f */
[----:B------:R-:W-:Y:S01]  /*91280*/  STL.64 [R1+0x140], R68 ;  /* 0x0001404401007387 */ /* 0x000fe20000100a00 */
[----:B------:R1:W-:Y:S02]  /*91290*/  STL.64 [R1+0x148], R70 ;  /* 0x0001484601007387 */ /* 0x0003e40000100a00 */
[C---:B-1----:R-:W-:Y:S08]  /*912a0*/  HMMA.1688.F32.TF32 R68, R28.reuse, R250, R40 ;  /* 0x000000fa1c44723c */ /* 0x042ff00000081028 */
[C---:B------:R-:W-:Y:S01]  /*912b0*/  HMMA.1688.F32.TF32 R40, R28.reuse, R242, R44 ;  /* 0x000000f21c28723c */ /* 0x040fe2000008102c */
[----:B------:R-:W-:Y:S01]  /*912c0*/  STL.64 [R1+0x130], R76 ;  /* 0x0001304c01007387 */ /* 0x000fe20000100a00 */
[----:B------:R-:W-:Y:S02]  /*912d0*/  STL.64 [R1+0x138], R78 ;  /* 0x0001384e01007387 */ /* 0x000fe40000100a00 */
[----:B------:R-:W-:Y:S02]  /*912e0*/  STL.64 [R1+0x120], R36 ;  /* 0x0001202401007387 */ /* 0x000fe40000100a00 */
[----:B------:R-:W-:Y:S02]  /*912f0*/  STL.64 [R1+0x128], R38 ;  /* 0x0001282601007387 */ /* 0x000fe40000100a00 */
        /* <DEDUP_REMOVED lines=9> */
[C---:B--2---:R-:W-:Y:S01]  /*91390*/  HMMA.1688.F32.TF32 R40, R28.reuse, R158, R56 ;  /* 0x0000009e1c28723c */ /* 0x044fe20000081038 */
[----:B------:R-:W-:Y:S07]  /*913a0*/  STL.64 [R1+0x440], R44 ;  /* 0x0004402c01007387 */ /* 0x000fee0000100a00 */
[C---:B------:R-:W-:Y:S01]  /*913b0*/  HMMA.1688.F32.TF32 R48, R28.reuse, R154, R60 ;  /* 0x0000009a1c30723c */ /* 0x040fe2000008103c */
[----:B------:R2:W-:Y:S07]  /*913c0*/  STL.64 [R1+0x448], R46 ;  /* 0x0004482e01007387 */ /* 0x0005ee0000100a00 */
[C---:B--2---:R-:W-:Y:S07]  /*913d0*/  HMMA.1688.F32.TF32 R44, R28.reuse, R150, R64 ;  /* 0x000000961c2c723c */ /* 0x044fee0000081040 */
[----:B------:R-:W-:Y:S01]  /*913e0*/  STL.64 [R1+0x430], R40 ;  /* 0x0004302801007387 */ /* 0x000fe20000100a00 */
[----:B------:R2:W-:Y:S02]  /*913f0*/  STL.64 [R1+0x438], R42 ;  /* 0x0004382a01007387 */ /* 0x0005e40000100a00 */
[C---:B--2---:R-:W-:Y:S05]  /*91400*/  HMMA.1688.F32.TF32 R40, R28.reuse, R146, R164 ;  /* 0x000000921c28723c */ /* 0x044fea00000810a4 */
[----:B------:R-:W-:Y:S01]  /*91410*/  STL.64 [R1+0x3f0], R48 ;  /* 0x0003f03001007387 */ /* 0x000fe20000100a00 */
[----:B------:R2:W-:Y:S07]  /*91420*/  STL.64 [R1+0x3f8], R50 ;  /* 0x0003f83201007387 */ /* 0x0005ee0000100a00 */
[----:B------:R-:W-:Y:S02]  /*91430*/  STL.64 [R1+0x3e0], R44 ;  /* 0x0003e02c01007387 */ /* 0x000fe40000100a00 */
[----:B------:R3:W-:Y:S01]  /*91440*/  STL.64 [R1+0x3e8], R46 ;  /* 0x0003e82e01007387 */ /* 0x0007e20000100a00 */
[C---:B--2---:R-:W-:Y:S08]  /*91450*/  HMMA.1688.F32.TF32 R48, R28.reuse, R142, R108 ;  /* 0x0000008e1c30723c */ /* 0x044ff0000008106c */
[C---:B---3--:R-:W-:Y:S01]  /*91460*/  HMMA.1688.F32.TF32 R44, R28.reuse, R138, R104 ;  /* 0x0000008a1c2c723c */ /* 0x048fe20000081068 */
[----:B------:R-:W-:Y:S01]  /*91470*/  STL.64 [R1+0x3d0], R40 ;  /* 0x0003d02801007387 */ /* 0x000fe20000100a00 */
[----:B------:R2:W-:Y:S06]  /*91480*/  STL.64 [R1+0x3d8], R42 ;  /* 0x0003d82a01007387 */ /* 0x0005ec0000100a00 */
[----:B--2---:R-:W-:Y:S08]  /*91490*/  HMMA.1688.F32.TF32 R40, R28, R134, R100 ;  /* 0x000000861c28723c */ /* 0x004ff00000081064 */
[C---:B------:R-:W-:Y:S01]  /*914a0*/  HMMA.1688.F32.TF32 R28, R32.reuse, R94, R96 ;  /* 0x0000005e201c723c */ /* 0x040fe20000081060 */
[----:B------:R-:W-:Y:S01]  /*914b0*/  STL.64 [R1+0x3c0], R48 ;  /* 0x0003c03001007387 */ /* 0x000fe20000100a00 */
[----:B------:R-:W-:Y:S05]  /*914c0*/  STL.64 [R1+0x3c8], R50 ;  /* 0x0003c83201007387 */ /* 0x000fea0000100a00 */
[----:B------:R-:W-:Y:S02]  /*914d0*/  STL.64 [R1+0x3b0], R44 ;  /* 0x0003b02c01007387 */ /* 0x000fe40000100a00 */
[----:B------:R2:W-:Y:S02]  /*914e0*/  STL.64 [R1+0x3b8], R46 ;  /* 0x0003b82e01007387 */ /* 0x0005e40000100a00 */
[C---:B--2---:R-:W-:Y:S04]  /*914f0*/  HMMA.1688.F32.TF32 R44, R32.reuse, R86, R88 ;  /* 0x00000056202c723c */ /* 0x044fe80000081058 */
[----:B------:R-:W-:Y:S01]  /*91500*/  STL.64 [R1+0xf0], R40 ;  /* 0x0000f02801007387 */ /* 0x000fe20000100a00 */
[----:B------:R2:W-:Y:S07]  /*91510*/  STL.64 [R1+0xf8], R42 ;  /* 0x0000f82a01007387 */ /* 0x0005ee0000100a00 */
[----:B------:R-:W-:Y:S02]  /*91520*/  STL.64 [R1+0x390], R28 ;  /* 0x0003901c01007387 */ /* 0x000fe40000100a00 */
[----:B------:R3:W-:Y:S01]  /*91530*/  STL.64 [R1+0x398], R30 ;  /* 0x0003981e01007387 */ /* 0x0007e20000100a00 */
[C---:B--2---:R-:W-:Y:S08]  /*91540*/  HMMA.1688.F32.TF32 R40, R32.reuse, R74, R80 ;  /* 0x0000004a2028723c */ /* 0x044ff00000081050 */
[C---:B---3--:R-:W-:Y:S08]  /*91550*/  HMMA.1688.F32.TF32 R28, R32.reuse, R54, R8 ;  /* 0x00000036201c723c */ /* 0x048ff00000081008 */
[C---:B------:R-:W-:Y:S01]  /*91560*/  HMMA.1688.F32.TF32 R8, R32.reuse, R122, R16 ;  /* 0x0000007a2008723c */ /* 0x040fe20000081010 */
[----:B------:R-:W-:Y:S01]  /*91570*/  STL.64 [R1+0x380], R44 ;  /* 0x0003802c01007387 */ /* 0x000fe20000100a00 */
[----:B------:R-:W-:Y:S06]  /*91580*/  STL.64 [R1+0x388], R46 ;  /* 0x0003882e01007387 */ /* 0x000fec0000100a00 */
[C---:B------:R-:W-:Y:S08]  /*91590*/  HMMA.1688.F32.TF32 R16, R32.reuse, R6, R12 ;  /* 0x000000062010723c */ /* 0x040ff0000008100c */
[C---:B------:R-:W-:Y:S01]  /*915a0*/  HMMA.1688.F32.TF32 R12, R32.reuse, R250, R20 ;  /* 0x000000fa200c723c */ /* 0x040fe20000081014 */
        /* <DEDUP_REMOVED lines=8> */
[----:B------:R-:W-:Y:S04]  /*91630*/  LDS R29, [R189+0x2c200] ;  /* 0x02c20000bd1d7984 */ /* 0x000fe80000000800 */
[----:B------:R-:W3:Y:S01]  /*91640*/  LDS R31, [R189+0x2e200] ;  /* 0x02e20000bd1f7984 */ /* 0x000ee20000000800 */
[C---:B--2---:R-:W-:Y:S03]  /*91650*/  HMMA.1688.F32.TF32 R8, R32.reuse, R242, R24 ;  /* 0x000000f22008723c */ /* 0x044fe60000081018 */
[----:B------:R2:W-:Y:S01]  /*91660*/  STL.64 [R1+0x340], R16 ;  /* 0x0003401001007387 */ /* 0x0005e20000100a00 */
[----:B------:R4:W-:Y:S02]  /*91670*/  STL.64 [R1+0x348], R18 ;  /* 0x0003481201007387 */ /* 0x0009e40000100a00 */
[----:B------:R-:W3:Y:S02]  /*91680*/  LDL.LU R80, [R1+0x240] ;  /* 0x0002400001507983 */ /* 0x000ee40000300800 */
[----:B------:R-:W-:Y:S01]  /*91690*/  STL.64 [R1+0x330], R12 ;  /* 0x0003300c01007387 */ /* 0x000fe20000100a00 */
[----:B------:R-:W-:Y:S11]  /*916a0*/  STL.64 [R1+0x338], R14 ;  /* 0x0003380e01007387 */ /* 0x000ff60000100a00 */
[----:B------:R-:W-:Y:S03]  /*916b0*/  @!UPT UIADD3 URZ, URZ, URZ, URZ ;  /* 0x0000003f3f3ff290 */ /* 0x000fe6000fffe03f */
[----:B------:R5:W-:Y:S01]  /*916c0*/  STL.64 [R1+0x320], R8 ;  /* 0x0003200801007387 */ /* 0x000be20000100a00 */
[----:B------:R1:W-:Y:S02]  /*916d0*/  STL.64 [R1+0x328], R10 ;  /* 0x0003280a01007387 */ /* 0x0003e40000100a00 */
        /* <DEDUP_REMOVED lines=63> */
[----:B--2---:R-:W2:Y:S02]  /*91ad0*/  LDL.LU R16, [R1+0x660] ;  /* 0x0006600001107983 */ /* 0x004ea40000300800 */
[----:B------:R-:W2:Y:S02]  /*91ae0*/  LDL.LU R17, [R1+0x664] ;  /* 0x0006640001117983 */ /* 0x000ea40000300800 */
[----:B----4-:R-:W2:Y:S01]  /*91af0*/  LDL.LU R18, [R1+0x668] ;  /* 0x0006680001127983 */ /* 0x010ea20000300800 */
[----:B------:R-:W2:Y:S01]  /*91b00*/  LDL.LU R19, [R1+0x66c] ;  /* 0x00066c0001137983 */ /* 0x000ea20000300800 */
[----:B-----5:R-:W4:Y:S02]  /*91b10*/  LDL.LU R8, [R1+0x670] ;  /* 0x0006700001087983 */ /* 0x020f240000300800 */
[----:B------:R-:W4:Y:S02]  /*91b20*/  LDL.LU R9, [R1+0x674] ;  /* 0x0006740001097983 */ /* 0x000f240000300800 */
[----:B-1----:R-:W4:Y:S01]  /*91b30*/  LDL.LU R10, [R1+0x678] ;  /* 0x00067800010a7983 */ /* 0x002f220000300800 */
        /* <DEDUP_REMOVED lines=30> */
[C---:B----4-:R-:W-:Y:S08]  /*91d20*/  HMMA.1688.F32.TF32 R8, R32.reuse, R246, R8 ;  /* 0x000000f62008723c */ /* 0x050ff00000081008 */
[C---:B-----5:R-:W-:Y:S08]  /*91d30*/  HMMA.1688.F32.TF32 R12, R32.reuse, R154, R12 ;  /* 0x0000009a200c723c */ /* 0x060ff0000008100c */
[C---:B---3--:R-:W-:Y:S08]  /*91d40*/  HMMA.1688.F32.TF32 R20, R32.reuse, R150, R20 ;  /* 0x000000962014723c */ /* 0x048ff00000081014 */
[C---:B------:R-:W-:Y:S01]  /*91d50*/  HMMA.1688.F32.TF32 R24, R32.reuse, R146, R24 ;  /* 0x000000922018723c */ /* 0x040fe20000081018 */
[----:B------:R-:W-:Y:S01]  /*91d60*/  STL.64 [R1+0x670], R8 ;  /* 0x0006700801007387 */ /* 0x000fe20000100a00 */
[----:B------:R1:W-:Y:S03]  /*91d70*/  STL.64 [R1+0x678], R10 ;  /* 0x0006780a01007387 */ /* 0x0003e60000100a00 */
[----:B-1----:R-:W2:Y:S01]  /*91d80*/  LDL.LU.64 R10, [R1+0x36d0] ;  /* 0x0036d000010a7983 */ /* 0x002ea20000300a00 */
[----:B------:R-:W3:Y:S02]  /*91d90*/  LDL.LU.64 R8, [R1+0x36c8] ;  /* 0x0036c80001087983 */ /* 0x000ee40000300a00 */
[----:B------:R-:W-:Y:S02]  /*91da0*/  STL.64 [R1+0x490], R16 ;  /* 0x0004901001007387 */ /* 0x000fe40000100a00 */
[----:B------:R1:W-:Y:S02]  /*91db0*/  STL.64 [R1+0x498], R18 ;  /* 0x0004981201007387 */ /* 0x0003e40000100a00 */
[----:B-1----:R-:W4:Y:S01]  /*91dc0*/  LDL.LU.64 R18, [R1+0x36c0] ;  /* 0x0036c00001127983 */ /* 0x002f220000300a00 */
[----:B------:R-:W4:Y:S02]  /*91dd0*/  LDL.LU.64 R16, [R1+0x36b8] ;  /* 0x0036b80001107983 */ /* 0x000f240000300a00 */
[----:B------:R-:W-:Y:S02]  /*91de0*/  STL.64 [R1+0x480], R12 ;  /* 0x0004800c01007387 */ /* 0x000fe40000100a00 */
[----:B------:R1:W-:Y:S02]  /*91df0*/  STL.64 [R1+0x488], R14 ;  /* 0x0004880e01007387 */ /* 0x0003e40000100a00 */
[----:B-1----:R-:W5:Y:S01]  /*91e00*/  LDL.LU.64 R14, [R1+0x36b0] ;  /* 0x0036b000010e7983 */ /* 0x002f620000300a00 */
[----:B------:R-:W5:Y:S02]  /*91e10*/  LDL.LU.64 R12, [R1+0x36a8] ;  /* 0x0036a800010c7983 */ /* 0x000f640000300a00 */
[----:B------:R-:W-:Y:S02]  /*91e20*/  STL.64 [R1+0x470], R20 ;  /* 0x0004701401007387 */ /* 0x000fe40000100a00 */
[----:B------:R1:W-:Y:S02]  /*91e30*/  STL.64 [R1+0x478], R22 ;  /* 0x0004781601007387 */ /* 0x0003e40000100a00 */
[----:B-1----:R-:W2:Y:S01]  /*91e40*/  LDL.LU.64 R22, [R1+0x36a0] ;  /* 0x0036a00001167983 */ /* 0x002ea20000300a00 */
[----:B------:R-:W2:Y:S02]  /*91e50*/  LDL.LU.64 R20, [R1+0x3698] ;  /* 0x0036980001147983 */ /* 0x000ea40000300a00 */
[----:B------:R-:W-:Y:S02]  /*91e60*/  STL.64 [R1+0x460], R24 ;  /* 0x0004601801007387 */ /* 0x000fe40000100a00 */
[----:B------:R1:W-:Y:S02]  /*91e70*/  STL.64 [R1+0x468], R26 ;  /* 0x0004681a01007387 */ /* 0x0003e40000100a00 */
[----:B-1----:R-:W2:Y:S01]  /*91e80*/  LDL.LU.64 R26, [R1+0x3690] ;  /* 0x00369000011a7983 */ /* 0x002ea20000300a00 */
[----:B------:R-:W3:Y:S01]  /*91e90*/  LDL.LU.64 R24, [R1+0x3688] ;  /* 0x0036880001187983 */ /* 0x000ee20000300a00 */
[C---:B------:R-:W-:Y:S08]  /*91ea0*/  HMMA.1688.F32.TF32 R68, R32.reuse, R142, R68 ;  /* 0x0000008e2044723c */ /* 0x040ff00000081044 */
[C---:B------:R-:W-:Y:S08]  /*91eb0*/  HMMA.1688.F32.TF32 R236, R32.reuse, R138, R236 ;  /* 0x0000008a20ec723c */ /* 0x040ff000000810ec */
[----:B------:R-:W-:Y:S07]  /*91ec0*/  HMMA.1688.F32.TF32 R32, R32, R134, R76 ;  /* 0x000000862020723c */ /* 0x000fee000008104c */
[----:B------:R-:W-:Y:S01]  /*91ed0*/  STL.64 [R1+0x450], R68 ;  /* 0x0004504401007387 */ /* 0x000fe20000100a00 */
[----:B------:R1:W-:Y:S02]  /*91ee0*/  STL.64 [R1+0x458], R70 ;  /* 0x0004584601007387 */ /* 0x0003e40000100a00 */
[C---:B-1----:R-:W-:Y:S05]  /*91ef0*/  HMMA.1688.F32.TF32 R68, R36.reuse, R94, R128 ;  /* 0x0000005e2444723c */ /* 0x042fea0000081080 */
[----:B------:R-:W-:Y:S01]  /*91f00*/  STL.64 [R1+0x3a0], R236 ;  /* 0x0003a0ec01007387 */ /* 0x000fe20000100a00 */
[----:B------:R-:W-:Y:S02]  /*91f10*/  STL.64 [R1+0x3a8], R238 ;  /* 0x0003a8ee01007387 */ /* 0x000fe40000100a00 */
[C---:B------:R-:W-:Y:S05]  /*91f20*/  HMMA.1688.F32.TF32 R76, R36.reuse, R86, R124 ;  /* 0x00000056244c723c */ /* 0x040fea000008107c */
[----:B------:R-:W-:Y:S01]  /*91f30*/  STL.64 [R1+0x310], R32 ;  /* 0x0003102001007387 */ /* 0x000fe20000100a00 */
[----:B------:R1:W-:Y:S02]  /*91f40*/  STL.64 [R1+0x318], R34 ;  /* 0x0003182201007387 */ /* 0x0003e40000100a00 */
[C---:B------:R-:W-:Y:S08]  /*91f50*/  HMMA.1688.F32.TF32 R40, R36.reuse, R122, R40 ;  /* 0x0000007a2428723c */ /* 0x040ff00000081028 */
[C---:B-1----:R-:W-:Y:S01]  /*91f60*/  HMMA.1688.F32.TF32 R32, R36.reuse, R74, R116 ;  /* 0x0000004a2420723c */ /* 0x042fe20000081074 */
[----:B------:R-:W-:Y:S01]  /*91f70*/  STL.64 [R1+0x300], R68 ;  /* 0x0003004401007387 */ /* 0x000fe20000100a00 */
[----:B------:R1:W-:Y:S06]  /*91f80*/  STL.64 [R1+0x308], R70 ;  /* 0x0003084601007387 */ /* 0x0003ec0000100a00 */
[C---:B-1----:R-:W-:Y:S01]  /*91f90*/  HMMA.1688.F32.TF32 R68, R36.reuse, R54, R112 ;  /* 0x000000362444723c */ /* 0x042fe20000081070 */
[----:B------:R-:W-:Y:S01]  /*91fa0*/  STL.64 [R1+0x2f0], R76 ;  /* 0x0002f04c01007387 */ /* 0x000fe20000100a00 */
[----:B------:R-:W-:Y:S11]  /*91fb0*/  STL.64 [R1+0x2f8], R78 ;  /* 0x0002f84e01007387 */ /* 0x000ff60000100a00 */
[----:B------:R-:W-:Y:S02]  /*91fc0*/  @!UPT UIADD3 URZ, URZ, URZ, URZ ;  /* 0x0000003f3f3ff290 */ /* 0x000fe4000fffe03f */
[----:B------:R-:W-:Y:S02]  /*91fd0*/  STL.64 [R1+0x2e0], R32 ;  /* 0x0002e02001007387 */ /* 0x000fe40000100a00 */
[----:B------:R1:W-:Y:S02]  /*91fe0*/  STL.64 [R1+0x2e8], R34 ;  /* 0x0002e82201007387 */ /* 0x0003e40000100a00 */
[C---:B-1----:R-:W-:Y:S08]  /*91ff0*/  HMMA.1688.F32.TF32 R32, R36.reuse, R6, R44 ;  /* 0x000000062420723c */ /* 0x042ff0000008102c */
[C---:B------:R-:W-:Y:S01]  /*92000*/  HMMA.1688.F32.TF32 R44, R36.reuse, R250, R48 ;  /* 0x000000fa242c723c */ /* 0x040fe20000081030 */
        /* <DEDUP_REMOVED lines=8> */
[----:B------:R1:W-:Y:S02]  /*92090*/  STL.64 [R1+0x2a8], R46 ;  /* 0x0002a82e01007387 */ /* 0x0003e40000100a00 */
[C---:B-1----:R-:W-:Y:S08]  /*920a0*/  HMMA.1688.F32.TF32 R32, R36.reuse, R246, R60 ;  /* 0x000000f62420723c */ /* 0x042ff0000008103c */
[C---:B------:R-:W-:Y:S01]  /*920b0*/  HMMA.1688.F32.TF32 R44, R36.reuse, R158, R64 ;  /* 0x0000009e242c723c */ /* 0x040fe20000081040 */
[----:B------:R-:W-:Y:S01]  /*920c0*/  STL.64 [R1+0x290], R40 ;  /* 0x0002902801007387 */ /* 0x000fe20000100a00 */
[----:B------:R1:W-:Y:S06]  /*920d0*/  STL.64 [R1+0x298], R42 ;  /* 0x0002982a01007387 */ /* 0x0003ec0000100a00 */
[C---:B-1----:R-:W-:Y:S07]  /*920e0*/  HMMA.1688.F32.TF32 R40, R36.reuse, R154, R164 ;  /* 0x0000009a2428723c */ /* 0x042fee00000810a4 */
        /* <DEDUP_REMOVED lines=13> */
[----:B------:R-:W-:Y:S04]  /*921c0*/  @!UPT UIADD3 URZ, URZ, URZ, URZ ;  /* 0x0000003f3f3ff290 */ /* 0x000fe8000fffe03f */
[----:B------:R-:W-:Y:S01]  /*921d0*/  STL.64 [R1+0x600], R44 ;  /* 0x0006002c01007387 */ /* 0x000fe20000100a00 */
[----:B------:R1:W-:Y:S02]  /*921e0*/  STL.64 [R1+0x608], R46 ;  /* 0x0006082e01007387 */ /* 0x0003e40000100a00 */
[C---:B-1----:R-:W-:Y:S05]  /*921f0*/  HMMA.1688.F32.TF32 R44, R36.reuse, R138, R96 ;  /* 0x0000008a242c723c */ /* 0x042fea0000081060 */
[----:B------:R-:W-:Y:S01]  /*92200*/  STL.64 [R1+0x280], R40 ;  /* 0x0002802801007387 */ /* 0x000fe20000100a00 */
[----:B------:R1:W-:Y:S02]  /*92210*/  STL.64 [R1+0x288], R42 ;  /* 0x0002882a01007387 */ /* 0x0003e40000100a00 */
[----:B-1----:R-:W-:Y:S08]  /*92220*/  HMMA.1688.F32.TF32 R40, R36, R134, R88 ;  /* 0x000000862428723c */ /* 0x002ff00000081058 */
[----:B------:R-:W-:Y:S01]  /*92230*/  HMMA.1688.F32.TF32 R36, R28, R94, R80 ;  /* 0x0000005e1c24723c */ /* 0x000fe20000081050 */
[----:B------:R1:W-:Y:S01]  /*92240*/  STL.64 [R1+0x270], R48 ;  /* 0x0002703001007387 */ /* 0x0003e20000100a00 */
[----:B------:R1:W-:Y:S05]  /*92250*/  STL.64 [R1+0x278], R50 ;  /* 0x0002783201007387 */ /* 0x0003ea0000100a00 */
[----:B------:R-:W-:Y:S02]  /*92260*/  STL.64 [R1+0x260], R44 ;  /* 0x0002602c01007387 */ /* 0x000fe40000100a00 */
[----:B------:R-:W-:Y:S01]  /*92270*/  STL.64 [R1+0x268], R46 ;  /* 0x0002682e01007387 */ /* 0x000fe20000100a00 */
[----:B------:R-:W4:Y:S05]  /*92280*/  LDL.LU R88, [R1+0x510] ;  /* 0x0005100001587983 */ /* 0x000f2a0000300800 */
[----:B------:R1:W-:Y:S01]  /*92290*/  STL.64 [R1+0x250], R40 ;  /* 0x0002502801007387 */ /* 0x0003e20000100a00 */
[----:B------:R1:W-:Y:S07]  /*922a0*/  STL.64 [R1+0x258], R42 ;  /* 0x0002582a01007387 */ /* 0x0003ee0000100a00 */
[----:B------:R-:W-:Y:S02]  /*922b0*/  STL.64 [R1+0x5e0], R36 ;  /* 0x0005e02401007387 */ /* 0x000fe40000100a00 */
[----:B------:R1:W-:Y:S01]  /*922c0*/  STL.64 [R1+0x5e8], R38 ;  /* 0x0005e82601007387 */ /* 0x0003e20000100a00 */
[----:B------:R-:W4:Y:S01]  /*922d0*/  LDL.LU R89, [R1+0x514] ;  /* 0x0005140001597983 */ /* 0x000f220000300800 */
[----:B------:R-:W4:Y:S02]  /*922e0*/  LDL.LU R90, [R1+0x518] ;  /* 0x00051800015a7983 */ /* 0x000f240000300800 */
[----:B------:R-:W4:Y:S01]  /*922f0*/  LDL.LU R91, [R1+0x51c] ;  /* 0x00051c00015b7983 */ /* 0x000f220000300800 */
[----:B--2---:R-:W-:Y:S01]  /*92300*/  MOV R96, R27 ;  /* 0x0000001b00607202 */ /* 0x004fe20000000f00 */
[----:B------:R-:W-:Y:S01]  /*92310*/  IMAD.MOV.U32 R97, RZ, RZ, R26 ;  /* 0x000000ffff617224 */ /* 0x000fe200078e001a */
[----:B------:R-:W2:Y:S01]  /*92320*/  LDL.LU R27, [R1+0x3684] ;  /* 0x00368400011b7983 */ /* 0x000ea20000300800 */
[----:B------:R-:W4:Y:S02]  /*92330*/  LDL.LU R26, [R1+0x3680] ;  /* 0x00368000011a7983 */ /* 0x000f240000300800 */
[----:B---3--:R-:W-:Y:S01]  /*92340*/  IMAD.MOV.U32 R98, RZ, RZ, R25 ;  /* 0x000000ffff627224 */ /* 0x008fe200078e0019 */
[----:B------:R-:W-:Y:S01]  /*92350*/  MOV R99, R24 ;  /* 0x0000001800637202 */ /* 0x000fe20000000f00 */
        /* <DEDUP_REMOVED lines=18> */
[----:B-1----:R-:W5:Y:S02]  /*92480*/  LDL.LU R48, [R1+0x5a0] ;  /* 0x0005a00001307983 */ /* 0x002f640000300800 */
        /* <DEDUP_REMOVED lines=43> */
[----:B------:R-:W-:Y:S01]  /*92740*/  IMAD.MOV.U32 R80, RZ, RZ, R20 ;  /* 0x000000ffff507224 */ /* 0x000fe200078e0014 */
[----:B------:R-:W-:Y:S01]  /*92750*/  MOV R81, R21 ;  /* 0x0000001500517202 */ /* 0x000fe20000000f00 */
[----:B------:R-:W-:-:S02]  /*92760*/  IMAD.MOV.U32 R82, RZ, RZ, R22 ;  /* 0x000000ffff527224 */ /* 0x000fc400078e0016 */
[----:B------:R-:W-:Y:S02]  /*92770*/  IMAD.MOV.U32 R83, RZ, RZ, R23 ;  /* 0x000000ffff537224 */ /* 0x000fe400078e0017 */
[----:B--2---:R-:W-:Y:S01]  /*92780*/  IMAD.MOV.U32 R107, RZ, RZ, R27 ;  /* 0x000000ffff6b7224 */ /* 0x004fe200078e001b */
[----:B----4-:R-:W-:Y:S01]  /*92790*/  MOV R106, R26 ;  /* 0x0000001a006a7202 */ /* 0x010fe20000000f00 */
[----:B---3--:R-:W-:Y:S02]  /*927a0*/  IMAD.MOV.U32 R105, RZ, RZ, R25 ;  /* 0x000000ffff697224 */ /* 0x008fe400078e0019 */
[----:B-----5:R-:W-:Y:S02]  /*927b0*/  IMAD.MOV.U32 R104, RZ, RZ, R24 ;  /* 0x000000ffff687224 */ /* 0x020fe400078e0018 */
        /* <DEDUP_REMOVED lines=8> */
[C---:B------:R-:W-:Y:S08]  /*92840*/  HMMA.1688.F32.TF32 R36, R28.reuse, R86, R236 ;  /* 0x000000561c24723c */ /* 0x040ff000000810ec */
        /* <DEDUP_REMOVED lines=10> */
[C---:B----4-:R-:W-:Y:S01]  /*928f0*/  HMMA.1688.F32.TF32 R68, R28.reuse, R250, R112 ;  /* 0x000000fa1c44723c */ /* 0x050fe20000081070 */
[----:B------:R-:W-:Y:S01]  /*92900*/  STL.64 [R1+0x220], R36 ;  /* 0x0002202401007387 */ /* 0x000fe20000100a00 */
[----:B------:R3:W-:Y:S11]  /*92910*/  STL.64 [R1+0x228], R38 ;  /* 0x0002282601007387 */ /* 0x0007f60000100a00 */
[----:B------:R-:W-:Y:S02]  /*92920*/  @!UPT UIADD3 URZ, URZ, URZ, URZ ;  /* 0x0000003f3f3ff290 */ /* 0x000fe4000fffe03f */
[----:B------:R-:W-:Y:S01]  /*92930*/  STL.64 [R1+0x210], R76 ;  /* 0x0002104c01007387 */ /* 0x000fe20000100a00 */
[----:B------:R-:W-:Y:S07]  /*92940*/  STL.64 [R1+0x218], R78 ;  /* 0x0002184e01007387 */ /* 0x000fee0000100a00 */
[----:B------:R-:W-:Y:S02]  /*92950*/  STL.64 [R1+0x200], R68 ;  /* 0x0002004401007387 */ /* 0x000fe40000100a00 */
[----:B------:R-:W-:Y:S01]  /*92960*/  STL.64 [R1+0x208], R70 ;  /* 0x0002084601007387 */ /* 0x000fe20000100a00 */
[----:B------:R-:W-:Y:S01]  /*92970*/  HMMA.1688.F32.TF32 R44, R28, R158, R44 ;  /* 0x0000009e1c2c723c */ /* 0x000fe2000008102c */
[----:B------:R-:W-:Y:S01]  /*92980*/  MOV R5, R122 ;  /* 0x0000007a00057202 */ /* 0x000fe20000000f00 */
[----:B------:R-:W-:-:S06]  /*92990*/  IMAD.MOV.U32 R4, RZ, RZ, R123 ;  /* 0x000000ffff047224 */ /* 0x000fcc00078e007b */
[C---:B---3--:R-:W-:Y:S01]  /*929a0*/  HMMA.1688.F32.TF32 R36, R28.reuse, R242, R20 ;  /* 0x000000f21c24723c */ /* 0x048fe20000081014 */
[----:B------:R-:W-:Y:S04]  /*929b0*/  LDS R20, [R161+0x2c300] ;  /* 0x02c30000a1147984 */ /* 0x000fe80000000800 */
[----:B------:R-:W-:Y:S04]  /*929c0*/  LDS R22, [R161+0x2e300] ;  /* 0x02e30000a1167984 */ /* 0x000fe80000000800 */
[----:B------:R-:W-:Y:S04]  /*929d0*/  LDS R21, [R189+0x2c300] ;  /* 0x02c30000bd157984 */ /* 0x000fe80000000800 */
[----:B------:R-:W1:Y:S10]  /*929e0*/  LDS R23, [R189+0x2e300] ;  /* 0x02e30000bd177984 */ /* 0x000e740000000800 */
        /* <DEDUP_REMOVED lines=12> */
[C---:B---3--:R-:W-:Y:S08]  /*92ab0*/  HMMA.1688.F32.TF32 R44, R28.reuse, R146, R60 ;  /* 0x000000921c2c723c */ /* 0x048ff0000008103c */
[C---:B----4-:R-:W-:Y:S07]  /*92ac0*/  HMMA.1688.F32.TF32 R40, R28.reuse, R142, R64 ;  /* 0x0000008e1c28723c */ /* 0x050fee0000081040 */
[----:B------:R-:W-:Y:S01]  /*92ad0*/  STL.64 [R1+0x590], R36 ;  /* 0x0005902401007387 */ /* 0x000fe20000100a00 */
[----:B------:R3:W-:Y:S02]  /*92ae0*/  STL.64 [R1+0x598], R38 ;  /* 0x0005982601007387 */ /* 0x0007e40000100a00 */
[C---:B---3--:R-:W-:Y:S08]  /*92af0*/  HMMA.1688.F32.TF32 R36, R28.reuse, R138, R164 ;  /* 0x0000008a1c24723c */ /* 0x048ff000000810a4 */
[----:B--2---:R-:W-:Y:S01]  /*92b00*/  HMMA.1688.F32.TF32 R28, R28, R134, R24 ;  /* 0x000000861c1c723c */ /* 0x004fe20000081018 */
[----:B------:R-:W-:Y:S01]  /*92b10*/  STL.64 [R1+0x580], R44 ;  /* 0x0005802c01007387 */ /* 0x000fe20000100a00 */
[----:B------:R-:W-:Y:S03]  /*92b20*/  STL.64 [R1+0x588], R46 ;  /* 0x0005882e01007387 */ /* 0x000fe60000100a00 */
[----:B------:R-:W-:Y:S02]  /*92b30*/  STL.64 [R1+0x570], R40 ;  /* 0x0005702801007387 */ /* 0x000fe40000100a00 */
[----:B------:R-:W-:Y:S02]  /*92b40*/  STL.64 [R1+0x578], R42 ;  /* 0x0005782a01007387 */ /* 0x000fe40000100a00 */
[----:B------:R-:W-:-:S02]  /*92b50*/  IMAD.MOV.U32 R145, RZ, RZ, R6 ;  /* 0x000000ffff917224 */ /* 0x000fc400078e0006 */
[----:B------:R-:W-:Y:S01]  /*92b60*/  IMAD.MOV.U32 R144, RZ, RZ, R7 ;  /* 0x000000ffff907224 */ /* 0x000fe200078e0007 */
[----:B------:R-:W-:Y:S01]  /*92b70*/  MOV R137, R250 ;  /* 0x000000fa00897202 */ /* 0x000fe20000000f00 */
[----:B------:R-:W-:Y:S02]  /*92b80*/  IMAD.MOV.U32 R136, RZ, RZ, R251 ;  /* 0x000000ffff887224 */ /* 0x000fe400078e00fb */
[----:B------:R-:W-:Y:S01]  /*92b90*/  IMAD.MOV.U32 R133, RZ, RZ, R246 ;  /* 0x000000ffff857224 */ /* 0x000fe200078e00f6 */
[----:B------:R-:W-:Y:S01]  /*92ba0*/  MOV R132, R247 ;  /* 0x000000f700847202 */ /* 0x000fe20000000f00 */
[----:B------:R-:W-:Y:S04]  /*92bb0*/  LDS R164, [R161+0x2c380] ;  /* 0x02c38000a1a47984 */ /* 0x000fe80000000800 */
[----:B------:R-:W-:Y:S04]  /*92bc0*/  LDS R166, [R161+0x2e380] ;  /* 0x02e38000a1a67984 */ /* 0x000fe80000000800 */
[----:B------:R-:W-:Y:S04]  /*92bd0*/  LDS R165, [R189+0x2c380] ;  /* 0x02c38000bda57984 */ /* 0x000fe80000000800 */
[----:B------:R-:W2:Y:S04]  /*92be0*/  LDS R167, [R189+0x2e380] ;  /* 0x02e38000bda77984 */ /* 0x000ea80000000800 */
[----:B------:R-:W-:Y:S01]  /*92bf0*/  STL.64 [R1+0x560], R36 ;  /* 0x0005602401007387 */ /* 0x000fe20000100a00 */
[----:B------:R-:W-:Y:S02]  /*92c00*/  STL.64 [R1+0x568], R38 ;  /* 0x0005682601007387 */ /* 0x000fe40000100a00 */
[----:B------:R-:W-:Y:S02]  /*92c10*/  STL.64 [R1+0x1e0], R28 ;  /* 0x0001e01c01007387 */ /* 0x000fe40000100a00 */
[----:B------:R3:W-:Y:S02]  /*92c20*/  STL.64 [R1+0x1e8], R30 ;  /* 0x0001e81e01007387 */ /* 0x0007e40000100a00 */
[C---:B---3--:R-:W-:Y:S08]  /*92c30*/  HMMA.1688.F32.TF32 R28, R32.reuse, R94, R108 ;  /* 0x0000005e201c723c */ /* 0x048ff0000008106c */
[C---:B------:R-:W-:Y:S01]  /*92c40*/  HMMA.1688.F32.TF32 R36, R32.reuse, R86, R104 ;  /* 0x000000562024723c */ /* 0x040fe20000081068 */
[----:B------:R-:W-:Y:S01]  /*92c50*/  IMAD.MOV.U32 R26, RZ, RZ, R5 ;  /* 0x000000ffff1a7224 */ /* 0x000fe200078e0005 */
[----:B------:R-:W-:Y:S11]  /*92c60*/  MOV R27, R4 ;  /* 0x00000004001b7202 */ /* 0x000ff60000000f00 */
[----:B------:R-:W-:Y:S02]  /*92c70*/  @!UPT UIADD3 URZ, URZ, URZ, URZ ;  /* 0x0000003f3f3ff290 */ /* 0x000fe4000fffe03f */
[----:B------:R-:W-:Y:S01]  /*92c80*/  STL.64 [R1+0x550], R28 ;  /* 0x0005501c01007387 */ /* 0x000fe20000100a00 */
[----:B------:R3:W-:Y:S02]  /*92c90*/  STL.64 [R1+0x558], R30 ;  /* 0x0005581e01007387 */ /* 0x0007e40000100a00 */
[C---:B---3--:R-:W-:Y:S08]  /*92ca0*/  HMMA.1688.F32.TF32 R28, R32.reuse, R74, R100 ;  /* 0x0000004a201c723c */ /* 0x048ff00000081064 */
[C---:B------:R-:W-:Y:S01]  /*92cb0*/  HMMA.1688.F32.TF32 R40, R32.reuse, R54, R96 ;  /* 0x000000362028723c */ /* 0x040fe20000081060 */
[----:B------:R-:W-:Y:S01]  /*92cc0*/  STL.64 [R1+0x540], R36 ;  /* 0x0005402401007387 */ /* 0x000fe20000100a00 */
[----:B------:R3:W-:Y:S06]  /*92cd0*/  STL.64 [R1+0x548], R38 ;  /* 0x0005482601007387 */ /* 0x0007ec0000100a00 */
[C---:B---3--:R-:W-:Y:S07]  /*92ce0*/  HMMA.1688.F32.TF32 R36, R32.reuse, R26, R88 ;  /* 0x0000001a2024723c */ /* 0x048fee0000081058 */
[----:B------:R-:W-:Y:S01]  /*92cf0*/  STL.64 [R1+0x530], R28 ;  /* 0x0005301c01007387 */ /* 0x000fe20000100a00 */
[----:B------:R3:W-:Y:S02]  /*92d00*/  STL.64 [R1+0x538], R30 ;  /* 0x0005381e01007387 */ /* 0x0007e40000100a00 */
[C---:B---3--:R-:W-:Y:S05]  /*92d10*/  HMMA.1688.F32.TF32 R28, R32.reuse, R6, R80 ;  /* 0x00000006201c723c */ /* 0x048fea0000081050 */
[----:B------:R3:W-:Y:S01]  /*92d20*/  STL.64 [R1+0x520], R40 ;  /* 0x0005202801007387 */ /* 0x0007e20000100a00 */
[----:B------:R4:W-:Y:S02]  /*92d30*/  STL.64 [R1+0x528], R42 ;  /* 0x0005282a01007387 */ /* 0x0009e40000100a00 */
[----:B------:R-:W5:Y:S05]  /*92d40*/  LDL.LU R88, [R1+0x30] ;  /* 0x0000300001587983 */ /* 0x000f6a0000300800 */
[----:B------:R1:W-:Y:S01]  /*92d50*/  STL.64 [R1+0x510], R36 ;  /* 0x0005102401007387 */ /* 0x0003e20000100a00 */
[----:B------:R1:W-:Y:S09]  /*92d60*/  STL.64 [R1+0x518], R38 ;  /* 0x0005182601007387 */ /* 0x0003f20000100a00 */
[----:B------:R-:W-:Y:S01]  /*92d70*/  STL.64 [R1+0x500], R28 ;  /* 0x0005001c01007387 */ /* 0x000fe20000100a00 */
        /* <DEDUP_REMOVED lines=84> */
[C---:B--2---:R-:W-:Y:S08]  /*932c0*/  HMMA.1688.F32.TF32 R28, R32.reuse, R250, R36 ;  /* 0x000000fa201c723c */ /* 0x044ff00000081024 */
[C---:B------:R-:W-:Y:S08]  /*932d0*/  HMMA.1688.F32.TF32 R36, R32.reuse, R242, R68 ;  /* 0x000000f22024723c */ /* 0x040ff00000081044 */
[C---:B---3--:R-:W-:Y:S01]  /*932e0*/  HMMA.1688.F32.TF32 R68, R32.reuse, R246, R236 ;  /* 0x000000f62044723c */ /* 0x048fe200000810ec */
[----:B------:R-:W-:Y:S04]  /*932f0*/  LDS R236, [R161+0x30000] ;  /* 0x03000000a1ec7984 */ /* 0x000fe80000000800 */
[----:B------:R-:W-:Y:S04]  /*93300*/  LDS R238, [R161+0x32000] ;  /* 0x03200000a1ee7984 */ /* 0x000fe80000000800 */
[----:B------:R-:W-:Y:S04]  /*93310*/  LDS R237, [R189+0x30000] ;  /* 0x03000000bded7984 */ /* 0x000fe80000000800 */
[----:B------:R-:W-:Y:S04]  /*93320*/  LDS R239, [R189+0x32000] ;  /* 0x03200000bdef7984 */ /* 0x000fe80000000800 */
[----:B------:R-:W-:Y:S01]  /*93330*/  STL.64 [R1+0x4f0], R28 ;  /* 0x0004f01c01007387 */ /* 0x000fe20000100a00 */
[----:B------:R1:W-:Y:S02]  /*93340*/  STL.64 [R1+0x4f8], R30 ;  /* 0x0004f81e01007387 */ /* 0x0003e40000100a00 */
[C---:B-1----:R-:W-:Y:S01]  /*93350*/  HMMA.1688.F32.TF32 R28, R32.reuse, R158, R76 ;  /* 0x0000009e201c723c */ /* 0x042fe2000008104c */
[----:B------:R-:W-:Y:S01]  /*93360*/  STL.64 [R1+0x4e0], R36 ;  /* 0x0004e02401007387 */ /* 0x000fe20000100a00 */
[----:B------:R1:W-:Y:S02]  /*93370*/  STL.64 [R1+0x4e8], R38 ;  /* 0x0004e82601007387 */ /* 0x0003e40000100a00 */
[----:B------:R-:W-:Y:S02]  /*93380*/  STL.64 [R1+0x4d0], R68 ;  /* 0x0004d04401007387 */ /* 0x000fe40000100a00 */
[----:B------:R2:W-:Y:S02]  /*93390*/  STL.64 [R1+0x4d8], R70 ;  /* 0x0004d84601007387 */ /* 0x0005e40000100a00 */
[C---:B-1----:R-:W-:Y:S08]  /*933a0*/  HMMA.1688.F32.TF32 R36, R32.reuse, R154, R128 ;  /* 0x0000009a2024723c */ /* 0x042ff00000081080 */
[C---:B--2---:R-:W-:Y:S07]  /*933b0*/  HMMA.1688.F32.TF32 R68, R32.reuse, R150, R124 ;  /* 0x000000962044723c */ /* 0x044fee000008107c */
[----:B------:R-:W-:Y:S01]  /*933c0*/  STL.64 [R1+0x4c0], R28 ;  /* 0x0004c01c01007387 */ /* 0x000fe20000100a00 */
[----:B------:R4:W-:Y:S02]  /*933d0*/  STL.64 [R1+0x4c8], R30 ;  /* 0x0004c81e01007387 */ /* 0x0009e40000100a00 */
[C---:B----4-:R-:W-:Y:S05]  /*933e0*/  HMMA.1688.F32.TF32 R28, R32.reuse, R146, R120 ;  /* 0x00000092201c723c */ /* 0x050fea0000081078 */
        /* <DEDUP_REMOVED lines=8> */
[----:B-1----:R-:W-:Y:S07]  /*93470*/  HMMA.1688.F32.TF32 R28, R32, R134, R40 ;  /* 0x00000086201c723c */ /* 0x002fee0000081028 */
[----:B------:R-:W-:Y:S01]  /*93480*/  STL.64 [R1+0xd0], R36 ;  /* 0x0000d02401007387 */ /* 0x000fe20000100a00 */
[----:B------:R1:W-:Y:S07]  /*93490*/  STL.64 [R1+0xd8], R38 ;  /* 0x0000d82601007387 */ /* 0x0003ee0000100a00 */
[----:B------:R-:W-:Y:S02]  /*934a0*/  STL.64 [R1+0xc0], R68 ;  /* 0x0000c04401007387 */ /* 0x000fe40000100a00 */
[----:B------:R-:W-:Y:S01]  /*934b0*/  STL.64 [R1+0xc8], R70 ;  /* 0x0000c84601007387 */ /* 0x000fe20000100a00 */
[C---:B------:R-:W-:Y:S08]  /*934c0*/  HMMA.1688.F32.TF32 R32, R20.reuse, R86, R48 ;  /* 0x000000561420723c */ /* 0x040ff00000081030 */
[C---:B-1----:R-:W-:Y:S01]  /*934d0*/  HMMA.1688.F32.TF32 R36, R20.reuse, R94, R44 ;  /* 0x0000005e1424723c */ /* 0x042fe2000008102c */
[----:B------:R-:W-:Y:S01]  /*934e0*/  STL.64 [R1+0xb0], R28 ;  /* 0x0000b01c01007387 */ /* 0x000fe20000100a00 */
[----:B------:R1:W-:Y:S06]  /*934f0*/  STL.64 [R1+0xb8], R30 ;  /* 0x0000b81e01007387 */ /* 0x0003ec0000100a00 */
[C---:B-1----:R-:W-:Y:S11]  /*93500*/  HMMA.1688.F32.TF32 R28, R20.reuse, R74, R56 ;  /* 0x0000004a141c723c */ /* 0x042ff60000081038 */
[----:B------:R-:W-:Y:S04]  /*93510*/  @!UPT UIADD3 URZ, URZ, URZ, URZ ;  /* 0x0000003f3f3ff290 */ /* 0x000fe8000fffe03f */
[----:B------:R-:W-:Y:S01]  /*93520*/  STL.64 [R1+0xa0], R36 ;  /* 0x0000a02401007387 */ /* 0x000fe20000100a00 */
[----:B------:R1:W-:Y:S02]  /*93530*/  STL.64 [R1+0xa8], R38 ;  /* 0x0000a82601007387 */ /* 0x0003e40000100a00 */
        /* <DEDUP_REMOVED lines=8> */
[----:B------:R-:W-:Y:S07]  /*935c0*/  STL.64 [R1+0x78], R38 ;  /* 0x0000782601007387 */ /* 0x000fee0000100a00 */
[----:B------:R-:W-:Y:S02]  /*935d0*/  STL.64 [R1+0x60], R32 ;  /* 0x0000602001007387 */ /* 0x000fe40000100a00 */
[----:B------:R-:W-:Y:S06]  /*935e0*/  STL.64 [R1+0x68], R34 ;  /* 0x0000682201007387 */ /* 0x000fec0000100a00 */
[----:B------:R-:W-:Y:S01]  /*935f0*/  STL.64 [R1+0x50], R28 ;  /* 0x0000501c01007387 */ /* 0x000fe20000100a00 */
[----:B------:R1:W-:Y:S02]  /*93600*/  STL.64 [R1+0x58], R30 ;  /* 0x0000581e01007387 */ /* 0x0003e40000100a00 */
[----:B------:R-:W2:Y:S02]  /*93610*/  LDL.LU.64 R6, [R1+0x3650] ;  /* 0x0036500001067983 */ /* 0x000ea40000300a00 */
[----:B------:R-:W2:Y:S01]  /*93620*/  LDL.LU.64 R4, [R1+0x3648] ;  /* 0x0036480001047983 */ /* 0x000ea20000300a00 */
[C---:B-1----:R-:W-:Y:S11]  /*93630*/  HMMA.1688.F32.TF32 R28, R20.reuse, R250, R104 ;  /* 0x000000fa141c723c */ /* 0x042ff60000081068 */
[----:B------:R-:W-:Y:S11]  /*93640*/  @!UPT UIADD3 URZ, URZ, URZ, URZ ;  /* 0x0000003f3f3ff290 */ /* 0x000ff6000fffe03f */
[----:B------:R-:W-:Y:S01]  /*93650*/  @!UPT UIADD3 URZ, URZ, URZ, URZ ;  /* 0x0000003f3f3ff290 */ /* 0x000fe2000fffe03f */
[----:B------:R-:W-:Y:S01]  /*93660*/  STL.64 [R1+0x40], R28 ;  /* 0x0000401c01007387 */ /* 0x000fe20000100a00 */
[----:B------:R5:W-:Y:S02]  /*93670*/  STL.64 [R1+0x48], R30 ;  /* 0x0000481e01007387 */ /* 0x000be40000100a00 */
[----:B------:R-:W3:Y:S02]  /*93680*/  LDL.LU.64 R250, [R1+0x3640] ;  /* 0x0036400001fa7983 */ /* 0x000ee40000300a00 */
[----:B------:R-:W3:Y:S01]  /*93690*/  LDL.LU.64 R248, [R1+0x3638] ;  /* 0x0036380001f87983 */ /* 0x000ee20000300a00 */
[C---:B-----5:R-:W-:Y:S01]  /*936a0*/  HMMA.1688.F32.TF32 R28, R20.reuse, R242, R88 ;  /* 0x000000f2141c723c */ /* 0x060fe20000081058 */
[----:B------:R-:W4:Y:S11]  /*936b0*/  LDL.LU R88, [R1+0x830] ;  /* 0x0008300001587983 */ /* 0x000f360000300800 */
[----:B------:R-:W-:Y:S11]  /*936c0*/  @!UPT UIADD3 URZ, URZ, URZ, URZ ;  /* 0x0000003f3f3ff290 */ /* 0x000ff6000fffe03f */
[----:B------:R-:W-:Y:S01]  /*936d0*/  STL.64 [R1+0x30], R28 ;  /* 0x0000301c01007387 */ /* 0x000fe20000100a00 */
[----:B------:R1:W-:Y:S02]  /*936e0*/  STL.64 [R1+0x38], R30 ;  /* 0x0000381e01007387 */ /* 0x0003e40000100a00 */
[----:B------:R-:W4:Y:S01]  /*936f0*/  LDL.LU R89, [R1+0x834] ;  /* 0x0008340001597983 */ /* 0x000f220000300800 */
[C---:B------:R-:W-:Y:S01]  /*93700*/  HMMA.1688.F32.TF32 R36, R20.reuse, R158, R96 ;  /* 0x0000009e1424723c */ /* 0x040fe20000081060 */
[----:B------:R-:W4:Y:S01]  /*93710*/  LDL.LU R90, [R1+0x838] ;  /* 0x00083800015a7983 */ /* 0x000f220000300800 */
[----:B------:R-:W4:Y:S06]  /*93720*/  LDL.LU R91, [R1+0x83c] ;  /* 0x00083c00015b7983 */ /* 0x000f2c0000300800 */
[C---:B-1----:R-:W-:Y:S08]  /*93730*/  HMMA.1688.F32.TF32 R28, R20.reuse, R246, R100 ;  /* 0x000000f6141c723c */ /* 0x042ff00000081064 */
[C---:B------:R-:W-:Y:S11]  /*93740*/  HMMA.1688.F32.TF32 R32, R20.reuse, R154, R80 ;  /* 0x0000009a1420723c */ /* 0x040ff60000081050 */
[----:B------:R-:W-:Y:S04]  /*93750*/  @!UPT UIADD3 URZ, URZ, URZ, URZ ;  /* 0x0000003f3f3ff290 */ /* 0x000fe8000fffe03f */
[----:B------:R-:W-:Y:S01]  /*93760*/  STL.64 [R1+0x650], R28 ;  /* 0x0006501c01007387 */ /* 0x000fe20000100a00 */
[----:B------:R3:W-:Y:S02]  /*93770*/  STL.64 [R1+0x658], R30 ;  /* 0x0006581e01007387 */ /* 0x0007e40000100a00 */
[----:B------:R-:W5:Y:S02]  /*93780*/  LDL.LU.64 R246, [R1+0x3630] ;  /* 0x0036300001f67983 */ /* 0x000f640000300a00 */
[----:B------:R-:W5:Y:S01]  /*93790*/  LDL.LU.64 R244, [R1+0x3628] ;  /* 0x0036280001f47983 */ /* 0x000f620000300a00 */
[----:B------:R-:W-:Y:S01]  /*937a0*/  STL.64 [R1+0x640], R36 ;  /* 0x0006402401007387 */ /* 0x000fe20000100a00 */
[----:B------:R-:W-:Y:S02]  /*937b0*/  STL.64 [R1+0x648], R38 ;  /* 0x0006482601007387 */ /* 0x000fe40000100a00 */
[----:B------:R-:W-:Y:S02]  /*937c0*/  STL.64 [R1+0x5f0], R32 ;  /* 0x0005f02001007387 */ /* 0x000fe40000100a00 */
[----:B------:R-:W-:Y:S01]  /*937d0*/  IMAD.MOV.U32 R80, RZ, RZ, R9 ;  /* 0x000000ffff507224 */ /* 0x000fe200078e0009 */
[----:B------:R-:W-:Y:S01]  /*937e0*/  STL.64 [R1+0x5f8], R34 ;  /* 0x0005f82201007387 */ /* 0x000fe20000100a00 */
[----:B------:R-:W4:Y:S02]  /*937f0*/  LDL.LU R9, [R1+0x3620] ;  /* 0x0036200001097983 */ /* 0x000f240000300800 */
        /* <DEDUP_REMOVED lines=8> */
[----:B------:R-:W4:Y:S02]  /*93880*/  LDL.LU R10, [R1+0x361c] ;  /* 0x00361c00010a7983 */ /* 0x000f240000300800 */
[----:B------:R-:W4:Y:S01]  /*93890*/  LDL.LU R11, [R1+0x3618] ;  /* 0x00361800010b7983 */ /* 0x000f220000300800 */
[----:B------:R-:W3:Y:S01]  /*938a0*/  LDL.LU R3, [R1+0x3614] ;  /* 0x0036140001037983 */ /* 0x000ee20000300800 */
[----:B--2---:R-:W-:Y:S01]  /*938b0*/  HMMA.1688.F32.TF32 R4, R20, R142, R4 ;  /* 0x0000008e1404723c */ /* 0x004fe20000081004 */
[----:B------:R-:W-:Y:S01]  /*938c0*/  IMAD.MOV.U32 R48, RZ, RZ, R160 ;  /* 0x000000ffff307224 */ /* 0x000fe200078e00a0 */
[----:B------:R-:W-:Y:S01]  /*938d0*/  MOV R49, R191 ;  /* 0x000000bf00317202 */ /* 0x000fe20000000f00 */
[----:B------:R-:W-:-:S02]  /*938e0*/  IMAD.MOV.U32 R50, RZ, RZ, R190 ;  /* 0x000000ffff327224 */ /* 0x000fc400078e00be */
[----:B------:R-:W-:-:S03]  /*938f0*/  IMAD.MOV.U32 R51, RZ, RZ, R163 ;  /* 0x000000ffff337224 */ /* 0x000fc600078e00a3 */
[----:B-----5:R-:W-:Y:S11]  /*93900*/  HMMA.1688.F32.TF32 R28, R20, R146, R244 ;  /* 0x00000092141c723c */ /* 0x020ff600000810f4 */
[----:B------:R-:W-:Y:S11]  /*93910*/  @!UPT UIADD3 URZ, URZ, URZ, URZ ;  /* 0x0000003f3f3ff290 */ /* 0x000ff6000fffe03f */
[----:B------:R-:W-:Y:S01]  /*93920*/  @!UPT UIADD3 URZ, URZ, URZ, URZ ;  /* 0x0000003f3f3ff290 */ /* 0x000fe2000fffe03f */
[----:B------:R-:W-:Y:S01]  /*93930*/  STL.64 [R1+0x10], R28 ;  /* 0x0000101c01007387 */ /* 0x000fe20000100a00 */
[----:B------:R-:W-:Y:S02]  /*93940*/  STL.64 [R1+0x18], R30 ;  /* 0x0000181e01007387 */ /* 0x000fe40000100a00 */
[----:B------:R-:W2:Y:S02]  /*93950*/  LDL.LU R160, [R1+0x3610] ;  /* 0x0036100001a07983 */ /* 0x000ea40000300800 */
[----:B------:R1:W-:Y:S01]  /*93960*/  STL.64 [R1], R4 ;  /* 0x0000000401007387 */ /* 0x0003e20000100a00 */
[----:B------:R5:W-:Y:S01]  /*93970*/  STL.64 [R1+0x8], R6 ;  /* 0x0000080601007387 */ /* 0x000be20000100a00 */
[----:B------:R-:W2:Y:S02]  /*93980*/  LDL.LU R191, [R1+0x360c] ;  /* 0x00360c0001bf7983 */ /* 0x000ea40000300800 */
[----:B------:R-:W2:Y:S02]  /*93990*/  LDL.LU R190, [R1+0x3608] ;  /* 0x0036080001be7983 */ /* 0x000ea40000300800 */
[----:B------:R-:W2:Y:S01]  /*939a0*/  LDL.LU R163, [R1+0x3604] ;  /* 0x0036040001a37983 */ /* 0x000ea20000300800 */
[----:B-1----:R-:W-:-:S02]  /*939b0*/  MOV R4, R162 ;  /* 0x000000a200047202 */ /* 0x002fc40000000f00 */
[----:B------:R-:W2:Y:S01]  /*939c0*/  LDL.LU R162, [R1+0x3600] ;  /* 0x0036000001a27983 */ /* 0x000ea20000300800 */
[----:B------:R-:W-:Y:S02]  /*939d0*/  IMAD.MOV.U32 R5, RZ, RZ, R2 ;  /* 0x000000ffff057224 */ /* 0x000fe400078e0002 */
[----:B-----5:R-:W-:Y:S01]  /*939e0*/  IMAD.MOV.U32 R6, RZ, RZ, R0 ;  /* 0x000000ffff067224 */ /* 0x020fe200078e0000 */
[----:B------:R-:W-:-:S07]  /*939f0*/  MOV R7, R252 ;  /* 0x000000fc00077202 */ /* 0x000fce0000000f00 */
[----:B------:R-:W-:Y:S08]  /*93a00*/  HMMA.1688.F32.TF32 R4, R164, R26, R4 ;  /* 0x0000001aa404723c */ /* 0x000ff00000081004 */
[C---:B------:R-:W-:Y:S08]  /*93a10*/  HMMA.1688.F32.TF32 R244, R20.reuse, R134, R12 ;  /* 0x0000008614f4723c */ /* 0x040ff0000008100c */
[----:B----4-:R-:W-:Y:S08]  /*93a20*/  HMMA.1688.F32.TF32 R248, R20, R138, R8 ;  /* 0x0000008a14f8723c */ /* 0x010ff00000081008 */
[----:B------:R-:W-:Y:S01]  /*93a30*/  HMMA.1688.F32.TF32 R8, R164, R94, R16 ;  /* 0x0000005ea408723c */ /* 0x000fe20000081010 */
[----:B---3--:R-:W1:Y:S04]  /*93a40*/  LDSM.16.M88.4 R20, [R3+0x96180] ;  /* 0x096180000314783b */ /* 0x008e680000000200 */
[----:B------:R-:W3:Y:S04]  /*93a50*/  LDSM.16.M88.4 R16, [R3+0x98180] ;  /* 0x098180000310783b */ /* 0x000ee80000000200 */
[----:B------:R-:W2:Y:S01]  /*93a60*/  LDSM.16.M88.4 R12, [R3+0x9a180] ;  /* 0x09a18000030c783b */ /* 0x000ea20000000200 */
[----:B------:R-:W-:-:S03]  /*93a70*/  IMAD.MOV.U32 R252, RZ, RZ, c[0x0][0x188] ;  /* 0x00006200fffc7624 */ /* 0x000fc600078e00ff */
        /* <DEDUP_REMOVED lines=9> */
[----:B------:R-:W-:Y:S01]  /*93b10*/  STL.64 [R1+0x6e0], R8 ;  /* 0x0006e00801007387 */ /* 0x000fe20000100a00 */
[----:B------:R5:W-:Y:S02]  /*93b20*/  STL.64 [R1+0x6e8], R10 ;  /* 0x0006e80a01007387 */ /* 0x000be40000100a00 */
[----:B------:R-:W4:Y:S02]  /*93b30*/  LDL.LU R2, [R1+0x35fc] ;  /* 0x0035fc0001027983 */ /* 0x000f240000300800 */
[----:B------:R-:W4:Y:S01]  /*93b40*/  LDL.LU R0, [R1+0x35f8] ;  /* 0x0035f80001007983 */ /* 0x000f220000300800 */
[C---:B-----5:R-:W-:Y:S11]  /*93b50*/  HMMA.1688.F32.TF32 R8, R164.reuse, R86, R88 ;  /* 0x00000056a408723c */ /* 0x060ff60000081058 */
[----:B------:R-:W-:Y:S11]  /*93b60*/  @!UPT UIADD3 URZ, URZ, URZ, URZ ;  /* 0x0000003f3f3ff290 */ /* 0x000ff6000fffe03f */
[----:B------:R-:W-:Y:S01]  /*93b70*/  @!UPT UIADD3 URZ, URZ, URZ, URZ ;  /* 0x0000003f3f3ff290 */ /* 0x000fe2000fffe03f */
[----:B------:R-:W-:Y:S01]  /*93b80*/  STL.64 [R1+0x6d0], R8 ;  /* 0x0006d00801007387 */ /* 0x000fe20000100a00 */
[----:B------:R5:W-:Y:S02]  /*93b90*/  STL.64 [R1+0x6d8], R10 ;  /* 0x0006d80a01007387 */ /* 0x000be40000100a00 */
[----:B------:R-:W-:Y:S01]  /*93ba0*/  IMAD.SHL.U32 R252, R252, 0x80, RZ ;  /* 0x00000080fcfc7824 */ /* 0x000fe200078e00ff */
[----:B--2---:R-:W-:Y:S04]  /*93bb0*/  LDSM.16.M88.4 R128, [R160+0x80180] ;  /* 0x08018000a080783b */ /* 0x004fe80000000200 */
[----:B------:R-:W-:Y:S01]  /*93bc0*/  LDSM.16.M88.4 R124, [R160+0x82180] ;  /* 0x08218000a07c783b */ /* 0x000fe20000000200 */
[----:B-----5:R-:W-:Y:S01]  /*93bd0*/  HMMA.1688.F32.TF32 R8, R164, R74, R80 ;  /* 0x0000004aa408723c */ /* 0x020fe20000081050 */
[----:B------:R-:W-:-:S02]  /*93be0*/  SHF.L.U32 R252, R252, 0x2, RZ ;  /* 0x00000002fcfc7819 */ /* 0x000fc400000006ff */
        /* <DEDUP_REMOVED lines=10> */
[----:B------:R-:W-:Y:S03]  /*93c90*/  LDSM.16.M88.4 R80, [R160+0x98180] ;  /* 0x09818000a050783b */ /* 0x000fe60000000200 */
[----:B------:R-:W-:Y:S01]  /*93ca0*/  LDSM.16.M88.4 R76, [R160+0x9a180] ;  /* 0x09a18000a04c783b */ /* 0x000fe20000000200 */
[----:B------:R-:W-:Y:S03]  /*93cb0*/  LDSM.16.M88.4 R72, [R160+0x9c180] ;  /* 0x09c18000a048783b */ /* 0x000fe60000000200 */
[----:B------:R-:W-:Y:S04]  /*93cc0*/  LDSM.16.M88.4 R68, [R160+0x9e180] ;  /* 0x09e18000a044783b */ /* 0x000fe80000000200 */
[----:B------:R-:W-:Y:S01]  /*93cd0*/  STL.64 [R1+0x6c0], R8 ;  /* 0x0006c00801007387 */ /* 0x000fe20000100a00 */
[----:B------:R2:W-:Y:S02]  /*93ce0*/  STL.64 [R1+0x6c8], R10 ;  /* 0x0006c80a01007387 */ /* 0x0005e40000100a00 */
[----:B--2---:R-:W-:Y:S01]  /*93cf0*/  HMMA.1688.F32.TF32 R8, R164, R54, R48 ;  /* 0x00000036a408723c */ /* 0x004fe20000081030 */
[----:B------:R-:W-:Y:S04]  /*93d00*/  LDSM.16.M88.4 R52, [R3+0x86180] ;  /* 0x086180000334783b */ /* 0x000fe80000000200 */
[----:B------:R-:W-:Y:S11]  /*93d10*/  LDSM.16.M88.4 R48, [R3+0x88180] ;  /* 0x088180000330783b */ /* 0x000ff60000000200 */
[----:B------:R-:W-:Y:S07]  /*93d20*/  @!UPT UIADD3 URZ, URZ, URZ, URZ ;  /* 0x0000003f3f3ff290 */ /* 0x000fee000fffe03f */
[----:B------:R-:W-:Y:S01]  /*93d30*/  STL.64 [R1+0x6b0], R8 ;  /* 0x0006b00801007387 */ /* 0x000fe20000100a00 */
[----:B------:R-:W-:Y:S02]  /*93d40*/  STL.64 [R1+0x6b8], R10 ;  /* 0x0006b80a01007387 */ /* 0x000fe40000100a00 */
[----:B------:R-:W-:Y:S02]  /*93d50*/  STL.64 [R1+0x6a0], R4 ;  /* 0x0006a00401007387 */ /* 0x000fe40000100a00 */
[----:B------:R-:W2:Y:S01]  /*93d60*/  LDSM.16.M88.4 R8, [R3+0x9c180] ;  /* 0x09c180000308783b */ /* 0x000ea20000000200 */
[----:B------:R-:W-:Y:S03]  /*93d70*/  STL.64 [R1+0x6a8], R6 ;  /* 0x0006a80601007387 */ /* 0x000fe60000100a00 */
[----:B------:R-:W5:Y:S04]  /*93d80*/  LDSM.16.M88.4 R4, [R3+0x9e180] ;  /* 0x09e180000304783b */ /* 0x000f680000000200 */
[----:B-1----:R-:W-:Y:S02]  /*93d90*/  STL.64 [R1+0x3958], R22 ;  /* 0x0039581601007387 */ /* 0x002fe40000100a00 */
[----:B------:R-:W-:Y:S01]  /*93da0*/  STL.64 [R1+0x3950], R20 ;  /* 0x0039501401007387 */ /* 0x000fe20000100a00 */
[----:B---3--:R-:W-:Y:S01]  /*93db0*/  STL.64 [R1+0x3948], R18 ;  /* 0x0039481201007387 */ /* 0x008fe20000100a00 */
[----:B------:R-:W-:Y:S02]  /*93dc0*/  STL.64 [R1+0x3940], R16 ;  /* 0x0039401001007387 */ /* 0x000fe40000100a00 */
[----:B------:R-:W-:Y:S02]  /*93dd0*/  STL.64 [R1+0x3938], R14 ;  /* 0x0039380e01007387 */ /* 0x000fe40000100a00 */
[----:B------:R1:W-:Y:S02]  /*93de0*/  STL.64 [R1+0x3930], R12 ;  /* 0x0039300c01007387 */ /* 0x0003e40000100a00 */
[----:B-1----:R-:W3:Y:S01]  /*93df0*/  LDL.LU R12, [R1+0xb60] ;  /* 0x000b6000010c7983 */ /* 0x002ee20000300800 */
[----:B------:R-:W3:Y:S02]  /*93e00*/  LDL.LU R13, [R1+0xb64] ;  /* 0x000b6400010d7983 */ /* 0x000ee40000300800 */
[----:B------:R-:W3:Y:S02]  /*93e10*/  LDL.LU R14, [R1+0xb68] ;  /* 0x000b6800010e7983 */ /* 0x000ee40000300800 */
[----:B------:R-:W3:Y:S01]  /*93e20*/  LDL.LU R15, [R1+0xb6c] ;  /* 0x000b6c00010f7983 */ /* 0x000ee20000300800 */
[----:B------:R-:W3:Y:S01]  /*93e30*/  LDL.LU R20, [R1+0xb80] ;  /* 0x000b800001147983 */ /* 0x000ee20000300800 */
[----:B------:R-:W3:Y:S02]  /*93e40*/  LDL.LU R21, [R1+0xb84] ;  /* 0x000b840001157983 */ /* 0x000ee40000300800 */
[----:B------:R-:W3:Y:S02]  /*93e50*/  LDL.LU R22, [R1+0xb88] ;  /* 0x000b880001167983 */ /* 0x000ee40000300800 */
[----:B------:R-:W3:Y:S01]  /*93e60*/  LDL.LU R23, [R1+0xb8c] ;  /* 0x000b8c0001177983 */ /* 0x000ee20000300800 */
[----:B--2---:R-:W-:Y:S01]  /*93e70*/  STL.64 [R1+0x3928], R10 ;  /* 0x0039280a01007387 */ /* 0x004fe20000100a00 */
[----:B------:R-:W-:Y:S02]  /*93e80*/  STL.64 [R1+0x3920], R8 ;  /* 0x0039200801007387 */ /* 0x000fe40000100a00 */
[----:B-----5:R-:W-:Y:S02]  /*93e90*/  STL.64 [R1+0x3918], R6 ;  /* 0x0039180601007387 */ /* 0x020fe40000100a00 */
[----:B------:R-:W-:Y:S01]  /*93ea0*/  STL.64 [R1+0x3910], R4 ;  /* 0x0039100401007387 */ /* 0x000fe20000100a00 */
[----:B------:R-:W-:Y:S01]  /*93eb0*/  STL.64 [R1+0x3908], R250 ;  /* 0x003908fa01007387 */ /* 0x000fe20000100a00 */
[----:B------:R1:W-:Y:S03]  /*93ec0*/  STL.64 [R1+0x3900], R248 ;  /* 0x003900f801007387 */ /* 0x0003e60000100a00 */
[----:B-1----:R-:W2:Y:S01]  /*93ed0*/  LDL.LU R248, [R1+0xbf0] ;  /* 0x000bf00001f87983 */ /* 0x002ea20000300800 */
[----:B------:R-:W2:Y:S02]  /*93ee0*/  LDL.LU R249, [R1+0xbf4] ;  /* 0x000bf40001f97983 */ /* 0x000ea40000300800 */
[----:B------:R-:W2:Y:S02]  /*93ef0*/  LDL.LU R250, [R1+0xbf8] ;  /* 0x000bf80001fa7983 */ /* 0x000ea40000300800 */
[----:B------:R-:W2:Y:S01]  /*93f00*/  LDL.LU R251, [R1+0xbfc] ;  /* 0x000bfc0001fb7983 */ /* 0x000ea20000300800 */
[----:B------:R-:W-:Y:S01]  /*93f10*/  STL.64 [R1+0x38f8], R246 ;  /* 0x0038f8f601007387 */ /* 0x000fe20000100a00 */
[----:B------:R1:W-:Y:S03]  /*93f20*/  STL.64 [R1+0x38f0], R244 ;  /* 0x0038f0f401007387 */ /* 0x0003e60000100a00 */
[----:B-1----:R-:W5:Y:S01]  /*93f30*/  LDL.LU R244, [R1+0xb70] ;  /* 0x000b700001f47983 */ /* 0x002f620000300800 */
[----:B------:R-:W5:Y:S02]  /*93f40*/  LDL.LU R245, [R1+0xb74] ;  /* 0x000b740001f57983 */ /* 0x000f640000300800 */
[----:B------:R-:W5:Y:S02]  /*93f50*/  LDL.LU R246, [R1+0xb78] ;  /* 0x000b780001f67983 */ /* 0x000f640000300800 */
[----:B------:R-:W5:Y:S02]  /*93f60*/  LDL.LU R247, [R1+0xb7c] ;  /* 0x000b7c0001f77983 */ /* 0x000f640000300800 */
[----:B------:R-:W-:-:S02]  /*93f70*/  IMAD.MOV.U32 R18, RZ, RZ, R145 ;  /* 0x000000ffff127224 */ /* 0x000fc400078e0091 */
[----:B------:R-:W-:Y:S01]  /*93f80*/  IMAD.MOV.U32 R19, RZ, RZ, R144 ;  /* 0x000000ffff137224 */ /* 0x000fe200078e0090 */
[----:B------:R-:W-:Y:S01]  /*93f90*/  MOV R10, R137 ;  /* 0x00000089000a7202 */ /* 0x000fe20000000f00 */
[----:B------:R-:W-:Y:S02]  /*93fa0*/  IMAD.MOV.U32 R11, RZ, RZ, R136 ;  /* 0x000000ffff0b7224 */ /* 0x000fe400078e0088 */
[----:B------:R-:W-:Y:S01]  /*93fb0*/  IMAD.MOV.U32 R6, RZ, RZ, R133 ;  /* 0x000000ffff067224 */ /* 0x000fe200078e0085 */
[----:B------:R-:W-:Y:S01]  /*93fc0*/  MOV R7, R132 ;  /* 0x0000008400077202 */ /* 0x000fe20000000f00 */
[----:B----4-:R-:W-:Y:S01]  /*93fd0*/  STL [R1+0x3784], R2 ;  /* 0x0037840201007387 */ /* 0x010fe20000100800 */
        /* <DEDUP_REMOVED lines=12> */
[C---:B---3--:R-:W-:Y:S03]  /*940a0*/  HMMA.1688.F32.TF32 R16, R164.reuse, R18, R20 ;  /* 0x00000012a410723c */ /* 0x048fe60000081014 */
[----:B------:R-:W3:Y:S01]  /*940b0*/  LDL.LU.64 R22, [R1+0x3958] ;  /* 0x0039580001167983 */ /* 0x000ee20000300a00 */
[----:B------:R-:W4:Y:S11]  /*940c0*/  LDL.LU.64 R20, [R1+0x3950] ;  /* 0x0039500001147983 */ /* 0x000f360000300a00 */
[----:B------:R-:W-:Y:S08]  /*940d0*/  @!UPT UIADD3 URZ, URZ, URZ, URZ ;  /* 0x0000003f3f3ff290 */ /* 0x000ff0000fffe03f */
[----:B------:R-:W-:Y:S01]  /*940e0*/  STL.64 [R1+0x760], R16 ;  /* 0x0007601001007387 */ /* 0x000fe20000100a00 */
[----:B------:R1:W-:Y:S03]  /*940f0*/  STL.64 [R1+0x768], R18 ;  /* 0x0007681201007387 */ /* 0x0003e60000100a00 */
[----:B-1----:R-:W3:Y:S01]  /*94100*/  LDL.LU.64 R18, [R1+0x3948] ;  /* 0x0039480001127983 */ /* 0x002ee20000300a00 */
[----:B------:R-:W3:Y:S01]  /*94110*/  LDL.LU.64 R16, [R1+0x3940] ;  /* 0x0039400001107983 */ /* 0x000ee20000300a00 */
[C---:B-----5:R-:W-:Y:S08]  /*94120*/  HMMA.1688.F32.TF32 R244, R164.reuse, R10, R244 ;  /* 0x0000000aa4f4723c */ /* 0x060ff000000810f4 */
[C---:B------:R-:W-:Y:S08]  /*94130*/  HMMA.1688.F32.TF32 R8, R164.reuse, R242, R12 ;  /* 0x000000f2a408723c */ /* 0x040ff0000008100c */
[----:B--2---:R-:W-:Y:S01]  /*94140*/  HMMA.1688.F32.TF32 R4, R164, R6, R248 ;  /* 0x00000006a404723c */ /* 0x004fe200000810f8 */
[----:B------:R-:W-:Y:S04]  /*94150*/  LDS R242, [R161+0x36000] ;  /* 0x03600000a1f27984 */ /* 0x000fe80000000800 */
[----:B------:R-:W1:Y:S04]  /*94160*/  LDS R243, [R189+0x36000] ;  /* 0x03600000bdf37984 */ /* 0x000e680000000800 */
[----:B------:R2:W-:Y:S01]  /*94170*/  STL.64 [R1+0x680], R244 ;  /* 0x000680f401007387 */ /* 0x0005e20000100a00 */
[----:B------:R5:W-:Y:S02]  /*94180*/  STL.64 [R1+0x688], R246 ;  /* 0x000688f601007387 */ /* 0x000be40000100a00 */
[----:B------:R-:W3:Y:S02]  /*94190*/  LDL.LU R12, [R1+0xbe0] ;  /* 0x000be000010c7983 */ /* 0x000ee40000300800 */
[----:B------:R-:W3:Y:S01]  /*941a0*/  LDL.LU R13, [R1+0xbe4] ;  /* 0x000be400010d7983 */ /* 0x000ee20000300800 */
[----:B------:R-:W3:Y:S01]  /*941b0*/  LDL.LU R14, [R1+0xbe8] ;  /* 0x000be800010e7983 */ /* 0x000ee20000300800 */
[----:B------:R-:W3:Y:S02]  /*941c0*/  LDL.LU R15, [R1+0xbec] ;  /* 0x000bec00010f7983 */ /* 0x000ee40000300800 */
[----:B------:R-:W-:-:S02]  /*941d0*/  IMAD.MOV.U32 R252, RZ, RZ, R8 ;  /* 0x000000fffffc7224 */ /* 0x000fc400078e0008 */
[----:B------:R-:W-:Y:S01]  /*941e0*/  IMAD.MOV.U32 R191, RZ, RZ, R9 ;  /* 0x000000ffffbf7224 */ /* 0x000fe200078e0009 */
[----:B------:R-:W4:Y:S01]  /*941f0*/  LDL.LU R8, [R1+0xbd0] ;  /* 0x000bd00001087983 */ /* 0x000f220000300800 */
[----:B------:R-:W-:Y:S01]  /*94200*/  MOV R190, R10 ;  /* 0x0000000a00be7202 */ /* 0x000fe20000000f00 */
[----:B------:R-:W4:Y:S02]  /*94210*/  LDL.LU R9, [R1+0xbd4] ;  /* 0x000bd40001097983 */ /* 0x000f240000300800 */
[----:B------:R-:W-:Y:S01]  /*94220*/  IMAD.MOV.U32 R188, RZ, RZ, R11 ;  /* 0x000000ffffbc7224 */ /* 0x000fe200078e000b */
[----:B------:R-:W4:Y:S01]  /*94230*/  LDL.LU R10, [R1+0xbd8] ;  /* 0x000bd800010a7983 */ /* 0x000f220000300800 */
[----:B------:R-:W4:Y:S03]  /*94240*/  LDL.LU R11, [R1+0xbdc] ;  /* 0x000bdc00010b7983 */ /* 0x000f260000300800 */
[----:B------:R-:W-:Y:S01]  /*94250*/  STL [R1+0x38dc], R188 ;  /* 0x0038dcbc01007387 */ /* 0x000fe20000100800 */
[----:B------:R-:W-:Y:S02]  /*94260*/  STL [R1+0x38d8], R190 ;  /* 0x0038d8be01007387 */ /* 0x000fe40000100800 */
[----:B------:R-:W-:Y:S02]  /*94270*/  STL [R1+0x38d4], R191 ;  /* 0x0038d4bf01007387 */ /* 0x000fe40000100800 */
[----:B------:R-:W-:Y:S02]  /*94280*/  STL [R1+0x38d0], R252 ;  /* 0x0038d0fc01007387 */ /* 0x000fe40000100800 */
[----:B------:R-:W-:Y:S01]  /*94290*/  IMAD.MOV.U32 R163, RZ, RZ, R4 ;  /* 0x000000ffffa37224 */ /* 0x000fe200078e0004 */
[----:B------:R-:W-:Y:S01]  /*942a0*/  MOV R162, R5 ;  /* 0x0000000500a27202 */ /* 0x000fe20000000f00 */
[----:B------:R-:W4:Y:S01]  /*942b0*/  LDL.LU R4, [R1+0xbc0] ;  /* 0x000bc00001047983 */ /* 0x000f220000300800 */
[----:B------:R-:W-:-:S02]  /*942c0*/  IMAD.MOV.U32 R160, RZ, RZ, R6 ;  /* 0x000000ffffa07224 */ /* 0x000fc400078e0006 */
[----:B------:R-:W4:Y:S02]  /*942d0*/  LDL.LU R5, [R1+0xbc4] ;  /* 0x000bc40001057983 */ /* 0x000f240000300800 */
[----:B------:R-:W-:Y:S01]  /*942e0*/  IMAD.MOV.U32 R149, RZ, RZ, R7 ;  /* 0x000000ffff957224 */ /* 0x000fe200078e0007 */
[----:B------:R-:W4:Y:S01]  /*942f0*/  LDL.LU R6, [R1+0xbc8] ;  /* 0x000bc80001067983 */ /* 0x000f220000300800 */
[----:B------:R-:W4:Y:S02]  /*94300*/  LDL.LU R7, [R1+0xbcc] ;  /* 0x000bcc0001077983 */ /* 0x000f240000300800 */
[----:B--2---:R-:W2:Y:S02]  /*94310*/  LDL.LU R244, [R1+0xba0] ;  /* 0x000ba00001f47983 */ /* 0x004ea40000300800 */
[----:B------:R-:W2:Y:S01]  /*94320*/  LDL.LU R245, [R1+0xba4] ;  /* 0x000ba40001f57983 */ /* 0x000ea20000300800 */
[----:B-----5:R-:W2:Y:S01]  /*94330*/  LDL.LU R246, [R1+0xba8] ;  /* 0x000ba80001f67983 */ /* 0x020ea20000300800 */
[----:B------:R-:W2:Y:S02]  /*94340*/  LDL.LU R247, [R1+0xbac] ;  /* 0x000bac0001f77983 */ /* 0x000ea40000300800 */
[----:B------:R-:W5:Y:S02]  /*94350*/  LDL.LU R248, [R1+0xbb0] ;  /* 0x000bb00001f87983 */ /* 0x000f640000300800 */
[----:B------:R-:W5:Y:S01]  /*94360*/  LDL.LU R249, [R1+0xbb4] ;  /* 0x000bb40001f97983 */ /* 0x000f620000300800 */
[----:B------:R-:W5:Y:S01]  /*94370*/  LDL.LU R250, [R1+0xbb8] ;  /* 0x000bb80001fa7983 */ /* 0x000f620000300800 */
[----:B------:R-:W5:Y:S02]  /*94380*/  LDL.LU R251, [R1+0xbbc] ;  /* 0x000bbc0001fb7983 */ /* 0x000f640000300800 */
[----:B------:R-:W-:Y:S02]  /*94390*/  STL [R1+0x38ec], R149 ;  /* 0x0038ec9501007387 */ /* 0x000fe40000100800 */
[----:B------:R-:W-:Y:S01]  /*943a0*/  STL [R1+0x38e8], R160 ;  /* 0x0038e8a001007387 */ /* 0x000fe20000100800 */
[----:B------:R-:W-:Y:S01]  /*943b0*/  STL [R1+0x38e4], R162 ;  /* 0x0038e4a201007387 */ /* 0x000fe20000100800 */
[----:B------:R-:W-:Y:S01]  /*943c0*/  STL [R1+0x38e0], R163 ;  /* 0x0038e0a301007387 */ /* 0x000fe20000100800 */
[C---:B---3--:R-:W-:Y:S08]  /*943d0*/  HMMA.1688.F32.TF32 R12, R164.reuse, R158, R12 ;  /* 0x0000009ea40c723c */ /* 0x048ff0000008100c */
[----:B----4-:R-:W-:Y:S11]  /*943e0*/  HMMA.1688.F32.TF32 R8, R164, R154, R8 ;  /* 0x0000009aa408723c */ /* 0x010ff60000081008 */
[----:B------:R-:W-:Y:S05]  /*943f0*/  @!UPT UIADD3 URZ, URZ, URZ, URZ ;  /* 0x0000003f3f3ff290 */ /* 0x000fea000fffe03f */
[----:B------:R-:W-:Y:S01]  /*94400*/  IMAD.MOV.U32 R144, RZ, RZ, R14 ;  /* 0x000000ffff907224 */ /* 0x000fe200078e000e */
[----:B------:R-:W-:Y:S02]  /*94410*/  MOV R141, R15 ;  /* 0x0000000f008d7202 */ /* 0x000fe40000000f00 */
[----:B------:R-:W-:Y:S01]  /*94420*/  MOV R148, R12 ;  /* 0x0000000c00947202 */ /* 0x000fe20000000f00 */
[----:B------:R-:W-:Y:S01]  /*94430*/  IMAD.MOV.U32 R145, RZ, RZ, R13 ;  /* 0x000000ffff917224 */ /* 0x000fe200078e000d */
[----:B------:R-:W3:Y:S01]  /*94440*/  LDL.LU.64 R14, [R1+0x3938] ;  /* 0x00393800010e7983 */ /* 0x000ee20000300a00 */
[----:B------:R-:W4:Y:S02]  /*94450*/  LDL.LU.64 R12, [R1+0x3930] ;  /* 0x00393000010c7983 */ /* 0x000f240000300a00 */
[----:B------:R1:W-:Y:S02]  /*94460*/  STL.64 [R1+0x38c0], R158 ;  /* 0x0038c09e01007387 */ /* 0x0003e40000100a00 */
[----:B------:R-:W3:Y:S01]  /*94470*/  LDL.LU R156, [R1+0xb90] ;  /* 0x000b9000019c7983 */ /* 0x000ee20000300800 */
[----:B------:R-:W3:Y:S01]  /*94480*/  LDL.LU R157, [R1+0xb94] ;  /* 0x000b9400019d7983 */ /* 0x000ee20000300800 */
[----:B------:R-:W-:Y:S01]  /*94490*/  MOV R136, R10 ;  /* 0x0000000a00887202 */ /* 0x000fe20000000f00 */
[----:B------:R-:W-:-:S02]  /*944a0*/  IMAD.MOV.U32 R133, RZ, RZ, R11 ;  /* 0x000000ffff857224 */ /* 0x000fc400078e000b */
[----:B------:R-:W-:Y:S02]  /*944b0*/  IMAD.MOV.U32 R140, RZ, RZ, R8 ;  /* 0x000000ffff8c7224 */ /* 0x000fe400078e0008 */
[----:B------:R-:W-:Y:S01]  /*944c0*/  IMAD.MOV.U32 R137, RZ, RZ, R9 ;  /* 0x000000ffff897224 */ /* 0x000fe200078e0009 */
[----:B-1----:R-:W3:Y:S01]  /*944d0*/  LDL.LU R158, [R1+0xb98] ;  /* 0x000b9800019e7983 */ /* 0x002ee20000300800 */
[----:B------:R-:W3:Y:S02]  /*944e0*/  LDL.LU R159, [R1+0xb9c] ;  /* 0x000b9c00019f7983 */ /* 0x000ee40000300800 */
[----:B------:R-:W4:Y:S02]  /*944f0*/  LDL.LU.64 R10, [R1+0x3928] ;  /* 0x00392800010a7983 */ /* 0x000f240000300a00 */
[----:B------:R-:W4:Y:S01]  /*94500*/  LDL.LU.64 R8, [R1+0x3920] ;  /* 0x0039200001087983 */ /* 0x000f220000300a00 */
[----:B------:R1:W-:Y:S01]  /*94510*/  STL.64 [R1+0x38c8], R154 ;  /* 0x0038c89a01007387 */ /* 0x0003e20000100a00 */
[----:B------:R-:W4:Y:S02]  /*94520*/  LDL.LU R152, [R1+0xb50] ;  /* 0x000b500001987983 */ /* 0x000f240000300800 */
[----:B------:R-:W4:Y:S01]  /*94530*/  LDL.LU R153, [R1+0xb54] ;  /* 0x000b540001997983 */ /* 0x000f220000300800 */
[----:B-1----:R-:W4:Y:S01]  /*94540*/  LDL.LU R154, [R1+0xb58] ;  /* 0x000b5800019a7983 */ /* 0x002f220000300800 */
[----:B------:R-:W4:Y:S01]  /*94550*/  LDL.LU R155, [R1+0xb5c] ;  /* 0x000b5c00019b7983 */ /* 0x000f220000300800 */
[----:B------:R-:W-:Y:S11]  /*94560*/  HMMA.1688.F32.TF32 R4, R164, R150, R4 ;  /* 0x00000096a404723c */ /* 0x000ff60000081004 */
[----:B------:R-:W-:Y:S11]  /*94570*/  @!UPT UIADD3 URZ, URZ, URZ, URZ ;  /* 0x0000003f3f3ff290 */ /* 0x000ff6000fffe03f */
[----:B------:R-:W-:Y:S02]  /*94580*/  @!UPT UIADD3 URZ, URZ, URZ, URZ ;  /* 0x0000003f3f3ff290 */ /* 0x000fe4000fffe03f */
[----:B------:R-:W-:Y:S02]  /*94590*/  IMAD.MOV.U32 R2, RZ, RZ, R6 ;  /* 0x000000ffff027224 */ /* 0x000fe400078e0006 */
[----:B------:R-:W-:Y:S02]  /*945a0*/  IMAD.MOV.U32 R0, RZ, RZ, R7 ;  /* 0x000000ffff007224 */ /* 0x000fe400078e0007 */
[----:B------:R-:W-:Y:S01]  /*945b0*/  IMAD.MOV.U32 R132, RZ, RZ, R4 ;  /* 0x000000ffff847224 */ /* 0x000fe200078e0004 */
[----:B------:R-:W-:Y:S01]  /*945c0*/  MOV R3, R5 ;  /* 0x0000000500037202 */ /* 0x000fe20000000f00 */
[----:B------:R-:W4:Y:S01]  /*945d0*/  LDL.LU.64 R6, [R1+0x3918] ;  /* 0x0039180001067983 */ /* 0x000f220000300a00 */
[----:B------:R-:W4:Y:S01]  /*945e0*/  LDL.LU.64 R4, [R1+0x3910] ;  /* 0x0039100001047983 */ /* 0x000f220000300a00 */
[C---:B------:R-:W-:Y:S08]  /*945f0*/  HMMA.1688.F32.TF32 R232, R236.reuse, R128, R232 ;  /* 0x00000080ece8723c */ /* 0x040ff000000810e8 */
[----:B------:R-:W-:Y:S08]  /*94600*/  HMMA.1688.F32.TF32 R228, R236, R124, R228 ;  /* 0x0000007cece4723c */ /* 0x000ff000000810e4 */
[C---:B-----5:R-:W-:Y:S08]  /*94610*/  HMMA.1688.F32.TF32 R248, R164.reuse, R146, R248 ;  /* 0x00000092a4f8723c */ /* 0x060ff000000810f8 */
[----:B--2---:R-:W-:Y:S08]  /*94620*/  HMMA.1688.F32.TF32 R244, R164, R142, R244 ;  /* 0x0000008ea4f4723c */ /* 0x004ff000000810f4 */
        /* <DEDUP_REMOVED lines=34> */
[----:B------:R-:W-:Y:S01]  /*94850*/  IMAD.MOV.U32 R162, RZ, RZ, R250 ;  /* 0x000000ffffa27224 */ /* 0x000fe200078e00fa */
[----:B------:R-:W-:-:S02]  /*94860*/  MOV R163, R251 ;  /* 0x000000fb00a37202 */ /* 0x000fc40000000f00 */
[----:B------:R-:W-:Y:S01]  /*94870*/  MOV R149, R248 ;  /* 0x000000f800957202 */ /* 0x000fe20000000f00 */
[----:B------:R-:W-:Y:S01]  /*94880*/  IMAD.MOV.U32 R160, RZ, RZ, R249 ;  /* 0x000000ffffa07224 */ /* 0x000fe200078e00f9 */
[----:B------:R-:W2:Y:S01]  /*94890*/  LDL.LU.64 R250, [R1+0x3908] ;  /* 0x0039080001fa7983 */ /* 0x000ea20000300a00 */
[----:B------:R-:W2:Y:S01]  /*948a0*/  LDL.LU.64 R248, [R1+0x3900] ;  /* 0x0039000001f87983 */ /* 0x000ea20000300a00 */
[----:B------:R-:W-:Y:S01]  /*948b0*/  MOV R191, R246 ;  /* 0x000000f600bf7202 */ /* 0x000fe20000000f00 */
[----:B------:R-:W-:Y:S02]  /*948c0*/  IMAD.MOV.U32 R252, RZ, RZ, R247 ;  /* 0x000000fffffc7224 */ /* 0x000fe400078e00f7 */
[----:B------:R-:W-:Y:S02]  /*948d0*/  IMAD.MOV.U32 R188, RZ, RZ, R244 ;  /* 0x000000ffffbc7224 */ /* 0x000fe400078e00f4 */
[----:B------:R-:W-:Y:S01]  /*948e0*/  IMAD.MOV.U32 R190, RZ, RZ, R245 ;  /* 0x000000ffffbe7224 */ /* 0x000fe200078e00f5 */
[----:B------:R-:W5:Y:S01]  /*948f0*/  LDL.LU.64 R246, [R1+0x38f8] ;  /* 0x0038f80001f67983 */ /* 0x000f620000300a00 */
[----:B------:R-:W5:Y:S03]  /*94900*/  LDL.LU.64 R244, [R1+0x38f0] ;  /* 0x0038f00001f47983 */ /* 0x000f660000300a00 */
[----:B------:R-:W-:Y:S04]  /*94910*/  LDS R240, [R161+0x30080] ;  /* 0x03008000a1f07984 */ /* 0x000fe80000000800 */
[----:B------:R-:W-:Y:S04]  /*94920*/  LDS R242, [R161+0x32080] ;  /* 0x03208000a1f27984 */ /* 0x000fe80000000800 */
[----:B------:R-:W-:Y:S04]  /*94930*/  LDS R241, [R189+0x30080] ;  /* 0x03008000bdf17984 */ /* 0x000fe80000000800 */
[----:B------:R-:W-:Y:S01]  /*94940*/  LDS R243, [R189+0x32080] ;  /* 0x03208000bdf37984 */ /* 0x000fe20000000800 */
[C---:B---3--:R-:W-:Y:S08]  /*94950*/  HMMA.1688.F32.TF32 R156, R164.reuse, R138, R156 ;  /* 0x0000008aa49c723c */ /* 0x048ff0000008109c */
[----:B----4-:R-:W-:Y:S01]  /*94960*/  HMMA.1688.F32.TF32 R152, R164, R134, R152 ;  /* 0x00000086a498723c */ /* 0x010fe20000081098 */
[----:B------:R-:W-:Y:S04]  /*94970*/  LDS R164, [R161+0x38000] ;  /* 0x03800000a1a47984 */ /* 0x000fe80000000800 */
[----:B------:R-:W-:Y:S04]  /*94980*/  LDS R166, [R161+0x3a000] ;  /* 0x03a00000a1a67984 */ /* 0x000fe80000000800 */
[----:B------:R-:W-:Y:S04]  /*94990*/  LDS R165, [R189+0x38000] ;  /* 0x03800000bda57984 */ /* 0x000fe80000000800 */
[----:B------:R-:W1:Y:S02]  /*949a0*/  LDS R167, [R189+0x3a000] ;  /* 0x03a00000bda77984 */ /* 0x000e640000000800 */
        /* <DEDUP_REMOVED lines=20> */
[----:B------:R-:W-:Y:S01]  /*94af0*/  STL.64 [R1+0x16b0], R232 ;  /* 0x0016b0e801007387 */ /* 0x000fe20000100a00 */
[----:B------:R-:W-:Y:S05]  /*94b00*/  STL.64 [R1+0x16b8], R234 ;  /* 0x0016b8ea01007387 */ /* 0x000fea0000100a00 */
[----:B------:R-:W-:Y:S02]  /*94b10*/  STL.64 [R1+0x16a0], R164 ;  /* 0x0016a0a401007387 */ /* 0x000fe40000100a00 */
[----:B------:R1:W-:Y:S02]  /*94b20*/  STL.64 [R1+0x16a8], R166 ;  /* 0x0016a8a601007387 */ /* 0x0003e40000100a00 */
[C---:B-1----:R-:W-:Y:S04]  /*94b30*/  HMMA.1688.F32.TF32 R164, R236.reuse, R50, R216 ;  /* 0x00000032eca4723c */ /* 0x042fe800000810d8 */
[----:B------:R-:W-:Y:S01]  /*94b40*/  STL.64 [R1+0x1690], R224 ;  /* 0x001690e001007387 */ /* 0x000fe20000100a00 */
[----:B------:R-:W-:Y:S03]  /*94b50*/  STL.64 [R1+0x1698], R226 ;  /* 0x001698e201007387 */ /* 0x000fe60000100a00 */
[C---:B------:R-:W-:Y:S04]  /*94b60*/  HMMA.1688.F32.TF32 R212, R236.reuse, R46, R212 ;  /* 0x0000002eecd4723c */ /* 0x040fe800000810d4 */
[----:B------:R-:W-:Y:S01]  /*94b70*/  STL.64 [R1+0x1680], R220 ;  /* 0x001680dc01007387 */ /* 0x000fe20000100a00 */
[----:B------:R-:W-:Y:S03]  /*94b80*/  STL.64 [R1+0x1688], R222 ;  /* 0x001688de01007387 */ /* 0x000fe60000100a00 */
[C---:B------:R-:W-:Y:S07]  /*94b90*/  HMMA.1688.F32.TF32 R208, R236.reuse, R42, R208 ;  /* 0x0000002aecd0723c */ /* 0x040fee00000810d0 */
[----:B------:R-:W-:Y:S01]  /*94ba0*/  STL.64 [R1+0x1670], R164 ;  /* 0x001670a401007387 */ /* 0x000fe20000100a00 */
[----:B------:R1:W-:Y:S02]  /*94bb0*/  STL.64 [R1+0x1678], R166 ;  /* 0x001678a601007387 */ /* 0x0003e40000100a00 */
[C---:B-1----:R-:W-:Y:S08]  /*94bc0*/  HMMA.1688.F32.TF32 R164, R236.reuse, R38, R204 ;  /* 0x00000026eca4723c */ /* 0x042ff000000810cc */
[C---:B------:R-:W-:Y:S08]  /*94bd0*/  HMMA.1688.F32.TF32 R204, R236.reuse, R34, R200 ;  /* 0x00000022eccc723c */ /* 0x040ff000000810c8 */
[C---:B------:R-:W-:Y:S08]  /*94be0*/  HMMA.1688.F32.TF32 R200, R236.reuse, R30, R196 ;  /* 0x0000001eecc8723c */ /* 0x040ff000000810c4 */
[C---:B------:R-:W-:Y:S08]  /*94bf0*/  HMMA.1688.F32.TF32 R196, R236.reuse, R26, R192 ;  /* 0x0000001aecc4723c */ /* 0x040ff000000810c0 */
[C---:B------:R-:W-:Y:S01]  /*94c00*/  HMMA.1688.F32.TF32 R184, R236.reuse, R22, R184 ;  /* 0x00000016ecb8723c */ /* 0x040fe200000810b8 */
[----:B------:R-:W-:Y:S01]  /*94c10*/  STL.64 [R1+0x1660], R212 ;  /* 0x001660d401007387 */ /* 0x000fe20000100a00 */
[----:B------:R-:W-:Y:S02]  /*94c20*/  STL.64 [R1+0x1668], R214 ;  /* 0x001668d601007387 */ /* 0x000fe40000100a00 */
[----:B------:R-:W3:Y:S02]  /*94c30*/  LDL.LU R228, [R1+0xf0] ;  /* 0x0000f00001e47983 */ /* 0x000ee40000300800 */
[----:B------:R-:W-:Y:S01]  /*94c40*/  STL.64 [R1+0x1650], R208 ;  /* 0x001650d001007387 */ /* 0x000fe20000100a00 */
[----:B------:R-:W-:Y:S04]  /*94c50*/  STL.64 [R1+0x1658], R210 ;  /* 0x001658d201007387 */ /* 0x000fe80000100a00 */
[----:B------:R-:W-:Y:S01]  /*94c60*/  STL.64 [R1+0x1640], R164 ;  /* 0x001640a401007387 */ /* 0x000fe20000100a00 */
[----:B------:R-:W-:Y:S02]  /*94c70*/  STL.64 [R1+0x1648], R166 ;  /* 0x001648a601007387 */ /* 0x000fe40000100a00 */
[----:B------:R-:W3:Y:S02]  /*94c80*/  LDL.LU R229, [R1+0xf4] ;  /* 0x0000f40001e57983 */ /* 0x000ee40000300800 */
[----:B------:R-:W3:Y:S01]  /*94c90*/  LDL.LU R230, [R1+0xf8] ;  /* 0x0000f80001e67983 */ /* 0x000ee20000300800 */
[----:B------:R-:W3:Y:S01]  /*94ca0*/  LDL.LU R231, [R1+0xfc] ;  /* 0x0000fc0001e77983 */ /* 0x000ee20000300800 */
[----:B------:R-:W-:Y:S02]  /*94cb0*/  STL.64 [R1+0x16d0], R204 ;  /* 0x0016d0cc01007387 */ /* 0x000fe40000100a00 */
[----:B------:R-:W-:Y:S02]  /*94cc0*/  STL.64 [R1+0x16d8], R206 ;  /* 0x0016d8ce01007387 */ /* 0x000fe40000100a00 */
[----:B------:R-:W4:Y:S01]  /*94cd0*/  LDL.LU R192, [R1+0x3b0] ;  /* 0x0003b00001c07983 */ /* 0x000f220000300800 */
[----:B------:R-:W-:Y:S01]  /*94ce0*/  STL.64 [R1+0x16c0], R200 ;  /* 0x0016c0c801007387 */ /* 0x000fe20000100a00 */
[----:B------:R-:W-:Y:S02]  /*94cf0*/  STL.64 [R1+0x16c8], R202 ;  /* 0x0016c8ca01007387 */ /* 0x000fe40000100a00 */
[----:B------:R1:W-:Y:S02]  /*94d00*/  STL.64 [R1+0x1710], R196 ;  /* 0x001710c401007387 */ /* 0x0003e40000100a00 */
[----:B------:R2:W-:Y:S01]  /*94d10*/  STL.64 [R1+0x1718], R198 ;  /* 0x001718c601007387 */ /* 0x0005e20000100a00 */
[----:B------:R-:W4:Y:S01]  /*94d20*/  LDL.LU R193, [R1+0x3b4] ;  /* 0x0003b40001c17983 */ /* 0x000f220000300800 */
[----:B------:R-:W4:Y:S02]  /*94d30*/  LDL.LU R194, [R1+0x3b8] ;  /* 0x0003b80001c27983 */ /* 0x000f240000300800 */
[----:B------:R-:W4:Y:S01]  /*94d40*/  LDL.LU R195, [R1+0x3bc] ;  /* 0x0003bc0001c37983 */ /* 0x000f220000300800 */
[C---:B------:R-:W-:Y:S08]  /*94d50*/  HMMA.1688.F32.TF32 R180, R236.reuse, R18, R180 ;  /* 0x00000012ecb4723c */ /* 0x040ff000000810b4 */
[C---:B------:R-:W-:Y:S08]  /*94d60*/  HMMA.1688.F32.TF32 R176, R236.reuse, R14, R176 ;  /* 0x0000000eecb0723c */ /* 0x040ff000000810b0 */
[C---:B------:R-:W-:Y:S01]  /*94d70*/  HMMA.1688.F32.TF32 R172, R236.reuse, R10, R172 ;  /* 0x0000000aecac723c */ /* 0x040fe200000810ac */
[----:B------:R-:W-:Y:S04]  /*94d80*/  LDS R164, [R161+0x34080] ;  /* 0x03408000a1a47984 */ /* 0x000fe80000000800 */
[----:B------:R-:W-:Y:S04]  /*94d90*/  LDS R166, [R161+0x36080] ;  /* 0x03608000a1a67984 */ /* 0x000fe80000000800 */
[----:B-1----:R-:W3:Y:S01]  /*94da0*/  LDL.LU R196, [R1+0x430] ;  /* 0x0004300001c47983 */ /* 0x002ee20000300800 */
[----:B------:R1:W-:Y:S02]  /*94db0*/  STL.64 [R1+0x1700], R184 ;  /* 0x001700b801007387 */ /* 0x0003e40000100a00 */
[----:B------:R1:W-:Y:S02]  /*94dc0*/  STL.64 [R1+0x1708], R186 ;  /* 0x001708ba01007387 */ /* 0x0003e40000100a00 */
[----:B------:R-:W3:Y:S01]  /*94dd0*/  LDL.LU R197, [R1+0x434] ;  /* 0x0004340001c57983 */ /* 0x000ee20000300800 */
[----:B--2---:R-:W3:Y:S01]  /*94de0*/  LDL.LU R198, [R1+0x438] ;  /* 0x0004380001c67983 */ /* 0x004ee20000300800 */
        /* <DEDUP_REMOVED lines=30> */
[----:B------:R-:W5:Y:S01]  /*94fd0*/  LDL.LU R201, [R1+0x3f4] ;  /* 0x0003f40001c97983 */ /* 0x000f620000300800 */
[----:B------:R-:W5:Y:S01]  /*94fe0*/  LDL.LU R202, [R1+0x3f8] ;  /* 0x0003f80001ca7983 */ /* 0x000f620000300800 */
[----:B------:R-:W5:Y:S02]  /*94ff0*/  LDL.LU R203, [R1+0x3fc] ;  /* 0x0003fc0001cb7983 */ /* 0x000f640000300800 */
[----:B-1----:R-:W5:Y:S02]  /*95000*/  LDL.LU R184, [R1+0x3c0] ;  /* 0x0003c00001b87983 */ /* 0x002f640000300800 */
[----:B------:R-:W5:Y:S01]  /*95010*/  LDL.LU R185, [R1+0x3c4] ;  /* 0x0003c40001b97983 */ /* 0x000f620000300800 */
[----:B------:R-:W5:Y:S01]  /*95020*/  LDL.LU R186, [R1+0x3c8] ;  /* 0x0003c80001ba7983 */ /* 0x000f620000300800 */
[----:B------:R-:W5:Y:S02]  /*95030*/  LDL.LU R187, [R1+0x3cc] ;  /* 0x0003cc0001bb7983 */ /* 0x000f640000300800 */
[----:B------:R1:W-:Y:S02]  /*95040*/  STL.64 [R1+0x1750], R180 ;  /* 0x001750b401007387 */ /* 0x0003e40000100a00 */
[----:B------:R1:W-:Y:S01]  /*95050*/  STL.64 [R1+0x1758], R182 ;  /* 0x001758b601007387 */ /* 0x0003e20000100a00 */
[----:B------:R-:W-:Y:S04]  /*95060*/  LDS R165, [R189+0x34080] ;  /* 0x03408000bda57984 */ /* 0x000fe80000000800 */
[----:B------:R-:W2:Y:S04]  /*95070*/  LDS R167, [R189+0x36080] ;  /* 0x03608000bda77984 */ /* 0x000ea80000000800 */
[----:B-1----:R-:W5:Y:S01]  /*95080*/  LDL.LU R180, [R1+0x3d0] ;  /* 0x0003d00001b47983 */ /* 0x002f620000300800 */
[----:B------:R-:W5:Y:S02]  /*95090*/  LDL.LU R181, [R1+0x3d4] ;  /* 0x0003d40001b57983 */ /* 0x000f640000300800 */
[----:B------:R-:W5:Y:S02]  /*950a0*/  LDL.LU R182, [R1+0x3d8] ;  /* 0x0003d80001b67983 */ /* 0x000f640000300800 */
[----:B------:R-:W5:Y:S01]  /*950b0*/  LDL.LU R183, [R1+0x3dc] ;  /* 0x0003dc0001b77983 */ /* 0x000f620000300800 */
[----:B------:R1:W-:Y:S01]  /*950c0*/  STL.64 [R1+0x1740], R176 ;  /* 0x001740b001007387 */ /* 0x0003e20000100a00 */
[----:B------:R1:W-:Y:S01]  /*950d0*/  STL.64 [R1+0x1748], R178 ;  /* 0x001748b201007387 */ /* 0x0003e20000100a00 */
[----:B------:R-:W-:Y:S02]  /*950e0*/  HMMA.1688.F32.TF32 R236, R236, R6, R168 ;  /* 0x00000006ecec723c */ /* 0x000fe400000810a8 */
[----:B-1----:R-:W5:Y:S01]  /*950f0*/  LDL.LU R176, [R1+0x3e0] ;  /* 0x0003e00001b07983 */ /* 0x002f620000300800 */
[----:B------:R-:W5:Y:S02]  /*95100*/  LDL.LU R177, [R1+0x3e4] ;  /* 0x0003e40001b17983 */ /* 0x000f640000300800 */
[----:B------:R-:W5:Y:S02]  /*95110*/  LDL.LU R178, [R1+0x3e8] ;  /* 0x0003e80001b27983 */ /* 0x000f640000300800 */
[----:B------:R-:W5:Y:S01]  /*95120*/  LDL.LU R179, [R1+0x3ec] ;  /* 0x0003ec0001b37983 */ /* 0x000f620000300800 */
[----:B------:R1:W-:Y:S01]  /*95130*/  STL.64 [R1+0x1780], R172 ;  /* 0x001780ac01007387 */ /* 0x0003e20000100a00 */
[----:B------:R1:W-:Y:S03]  /*95140*/  STL.64 [R1+0x1788], R174 ;  /* 0x001788ae01007387 */ /* 0x0003e60000100a00 */
[----:B-1----:R-:W5:Y:S01]  /*95150*/  LDL.LU R172, [R1+0x410] ;  /* 0x0004100001ac7983 */ /* 0x002f620000300800 */
[----:B------:R-:W5:Y:S02]  /*95160*/  LDL.LU R173, [R1+0x414] ;  /* 0x0004140001ad7983 */ /* 0x000f640000300800 */
[----:B------:R-:W5:Y:S02]  /*95170*/  LDL.LU R174, [R1+0x418] ;  /* 0x0004180001ae7983 */ /* 0x000f640000300800 */
[----:B------:R-:W5:Y:S01]  /*95180*/  LDL.LU R175, [R1+0x41c] ;  /* 0x00041c0001af7983 */ /* 0x000f620000300800 */
[----:B------:R-:W5:Y:S05]  /*95190*/  LDL.LU R168, [R1+0x440] ;  /* 0x0004400001a87983 */ /* 0x000f6a0000300800 */
[----:B------:R-:W-:Y:S02]  /*951a0*/  STL.64 [R1+0x1770], R236 ;  /* 0x001770ec01007387 */ /* 0x000fe40000100a00 */
[----:B------:R1:W-:Y:S02]  /*951b0*/  STL.64 [R1+0x1778], R238 ;  /* 0x001778ee01007387 */ /* 0x0003e40000100a00 */
[----:B------:R-:W5:Y:S01]  /*951c0*/  LDL.LU R169, [R1+0x444] ;  /* 0x0004440001a97983 */ /* 0x000f620000300800 */
[----:B------:R-:W5:Y:S01]  /*951d0*/  LDL.LU R170, [R1+0x448] ;  /* 0x0004480001aa7983 */ /* 0x000f620000300800 */
[----:B------:R-:W5:Y:S01]  /*951e0*/  LDL.LU R171, [R1+0x44c] ;  /* 0x00044c0001ab7983 */ /* 0x000f620000300800 */
[C---:B----4-:R-:W-:Y:S08]  /*951f0*/  HMMA.1688.F32.TF32 R192, R240.reuse, R72, R192 ;  /* 0x00000048f0c0723c */ /* 0x050ff000000810c0 */
[C---:B--2---:R-:W-:Y:S08]  /*95200*/  HMMA.1688.F32.TF32 R232, R240.reuse, R128, R232 ;  /* 0x00000080f0e8723c */ /* 0x044ff000000810e8 */
[C---:B------:R-:W-:Y:S08]  /*95210*/  HMMA.1688.F32.TF32 R204, R240.reuse, R120, R204 ;  /* 0x00000078f0cc723c */ /* 0x040ff000000810cc */
[C---:B------:R-:W-:Y:S08]  /*95220*/  HMMA.1688.F32.TF32 R208, R240.reuse, R116, R208 ;  /* 0x00000074f0d0723c */ /* 0x040ff000000810d0 */
[C---:B------:R-:W-:Y:S08]  /*95230*/  HMMA.1688.F32.TF32 R212, R240.reuse, R112, R212 ;  /* 0x00000070f0d4723c */ /* 0x040ff000000810d4 */
[C---:B------:R-:W-:Y:S08]  /*95240*/  HMMA.1688.F32.TF32 R216, R240.reuse, R108, R216 ;  /* 0x0000006cf0d8723c */ /* 0x040ff000000810d8 */
[C---:B---3--:R-:W-:Y:S08]  /*95250*/  HMMA.1688.F32.TF32 R220, R240.reuse, R104, R220 ;  /* 0x00000068f0dc723c */ /* 0x048ff000000810dc */
[C---:B------:R-:W-:Y:S08]  /*95260*/  HMMA.1688.F32.TF32 R224, R240.reuse, R100, R224 ;  /* 0x00000064f0e0723c */ /* 0x040ff000000810e0 */
[C---:B------:R-:W-:Y:S08]  /*95270*/  HMMA.1688.F32.TF32 R196, R240.reuse, R92, R196 ;  /* 0x0000005cf0c4723c */ /* 0x040ff000000810c4 */
[C---:B-----5:R-:W-:Y:S08]  /*95280*/  HMMA.1688.F32.TF32 R200, R240.reuse, R88, R200 ;  /* 0x00000058f0c8723c */ /* 0x060ff000000810c8 */
[----:B------:R-:W-:Y:S08]  /*95290*/  HMMA.1688.F32.TF32 R184, R240, R76, R184 ;  /* 0x0000004cf0b8723c */ /* 0x000ff000000810b8 */
[----:B------:R-:W-:Y:S08]  /*952a0*/  HMMA.1688.F32.TF32 R232, R164, R130, R232 ;  /* 0x00000082a4e8723c */ /* 0x000ff000000810e8 */
[C---:B------:R-:W-:Y:S08]  /*952b0*/  HMMA.1688.F32.TF32 R180, R240.reuse, R80, R180 ;  /* 0x00000050f0b4723c */ /* 0x040ff000000810b4 */
[C---:B-1----:R-:W-:Y:S01]  /*952c0*/  HMMA.1688.F32.TF32 R236, R240.reuse, R124, R172 ;  /* 0x0000007cf0ec723c */ /* 0x042fe200000810ac */
[----:B------:R-:W-:Y:S04]  /*952d0*/  LDS R172, [R161+0x38080] ;  /* 0x03808000a1ac7984 */ /* 0x000fe80000000800 */
[----:B------:R-:W-:Y:S04]  /*952e0*/  LDS R174, [R161+0x3a080] ;  /* 0x03a08000a1ae7984 */ /* 0x000fe80000000800 */
[----:B------:R-:W-:Y:S04]  /*952f0*/  LDS R173, [R189+0x38080] ;  /* 0x03808000bdad7984 */ /* 0x000fe80000000800 */
[----:B------:R-:W1:Y:S01]  /*95300*/  LDS R175, [R189+0x3a080] ;  /* 0x03a08000bdaf7984 */ /* 0x000e620000000800 */
[C---:B------:R-:W-:Y:S08]  /*95310*/  HMMA.1688.F32.TF32 R168, R240.reuse, R96, R168 ;  /* 0x00000060f0a8723c */ /* 0x040ff000000810a8 */
[C---:B------:R-:W-:Y:S08]  /*95320*/  HMMA.1688.F32.TF32 R176, R240.reuse, R84, R176 ;  /* 0x00000054f0b0723c */ /* 0x040ff000000810b0 */
[----:B------:R-:W-:Y:S01]  /*95330*/  HMMA.1688.F32.TF32 R240, R240, R68, R228 ;  /* 0x00000044f0f0723c */ /* 0x000fe200000810e4 */
[----:B------:R-:W-:Y:S04]  /*95340*/  LDS R228, [R161+0x3c080] ;  /* 0x03c08000a1e47984 */ /* 0x000fe80000000800 */
[----:B------:R-:W-:Y:S04]  /*95350*/  LDS R230, [R161+0x3e080] ;  /* 0x03e08000a1e67984 */ /* 0x000fe80000000800 */
[----:B------:R-:W-:Y:S04]  /*95360*/  LDS R229, [R189+0x3c080] ;  /* 0x03c08000bde57984 */ /* 0x000fe80000000800 */
[----:B------:R-:W2:Y:S01]  /*95370*/  LDS R231, [R189+0x3e080] ;  /* 0x03e08000bde77984 */ /* 0x000ea20000000800 */
[C---:B------:R-:W-:Y:S08]  /*95380*/  HMMA.1688.F32.TF32 R204, R164.reuse, R122, R204 ;  /* 0x0000007aa4cc723c */ /* 0x040ff000000810cc */
[C---:B------:R-:W-:Y:S08]  /*95390*/  HMMA.1688.F32.TF32 R208, R164.reuse, R118, R208 ;  /* 0x00000076a4d0723c */ /* 0x040ff000000810d0 */
[----:B------:R-:W-:Y:S08]  /*953a0*/  HMMA.1688.F32.TF32 R236, R164, R126, R236 ;  /* 0x0000007ea4ec723c */ /* 0x000ff000000810ec */
[----:B-1----:R-:W-:Y:S08]  /*953b0*/  HMMA.1688.F32.TF32 R232, R172, R64, R232 ;  /* 0x00000040ace8723c */ /* 0x002ff000000810e8 */
        /* <DEDUP_REMOVED lines=14> */
[----:B------:R-:W-:Y:S01]  /*954a0*/  HMMA.1688.F32.TF32 R208, R172, R52, R208 ;  /* 0x00000034acd0723c */ /* 0x000fe200000810d0 */
[----:B------:R-:W-:Y:S04]  /*954b0*/  LDS R164, [R161+0x30100] ;  /* 0x03010000a1a47984 */ /* 0x000fe80000000800 */
[----:B------:R-:W-:Y:S04]  /*954c0*/  LDS R166, [R161+0x32100] ;  /* 0x03210000a1a67984 */ /* 0x000fe80000000800 */
[----:B------:R-:W-:Y:S04]  /*954d0*/  LDS R165, [R189+0x30100] ;  /* 0x03010000bda57984 */ /* 0x000fe80000000800 */
[----:B------:R-:W4:Y:S01]  /*954e0*/  LDS R167, [R189+0x32100] ;  /* 0x03210000bda77984 */ /* 0x000f220000000800 */
        /* <DEDUP_REMOVED lines=13> */
[C---:B------:R-:W-:Y:S01]  /*955c0*/  HMMA.1688.F32.TF32 R172, R228.reuse, R62, R236 ;  /* 0x0000003ee4ac723c */ /* 0x040fe200000810ec */
[----:B------:R-:W-:Y:S01]  /*955d0*/  STL.64 [R1+0x1560], R232 ;  /* 0x001560e801007387 */ /* 0x000fe20000100a00 */
[----:B------:R2:W-:Y:S06]  /*955e0*/  STL.64 [R1+0x1568], R234 ;  /* 0x001568ea01007387 */ /* 0x0005ec0000100a00 */
[C---:B--2---:R-:W-:Y:S08]  /*955f0*/  HMMA.1688.F32.TF32 R232, R228.reuse, R58, R204 ;  /* 0x0000003ae4e8723c */ /* 0x044ff000000810cc */
[C---:B------:R-:W-:Y:S07]  /*95600*/  HMMA.1688.F32.TF32 R204, R228.reuse, R54, R208 ;  /* 0x00000036e4cc723c */ /* 0x040fee00000810d0 */
[----:B------:R-:W-:Y:S01]  /*95610*/  STL.64 [R1+0x1550], R172 ;  /* 0x001550ac01007387 */ /* 0x000fe20000100a00 */
[----:B------:R2:W-:Y:S01]  /*95620*/  STL.64 [R1+0x1558], R174 ;  /* 0x001558ae01007387 */ /* 0x0005e20000100a00 */
[C---:B------:R-:W-:Y:S08]  /*95630*/  HMMA.1688.F32.TF32 R208, R228.reuse, R46, R216 ;  /* 0x0000002ee4d0723c */ /* 0x040ff000000810d8 */
[C---:B--2---:R-:W-:Y:S01]  /*95640*/  HMMA.1688.F32.TF32 R172, R228.reuse, R50, R212 ;  /* 0x00000032e4ac723c */ /* 0x044fe200000810d4 */
[----:B------:R-:W-:Y:S01]  /*95650*/  STL.64 [R1+0x1540], R232 ;  /* 0x001540e801007387 */ /* 0x000fe20000100a00 */
[----:B------:R-:W-:Y:S04]  /*95660*/  STL.64 [R1+0x1548], R234 ;  /* 0x001548ea01007387 */ /* 0x000fe80000100a00 */
[----:B------:R-:W-:Y:S02]  /*95670*/  STL.64 [R1+0x15b0], R204 ;  /* 0x0015b0cc01007387 */ /* 0x000fe40000100a00 */
[----:B------:R2:W-:Y:S02]  /*95680*/  STL.64 [R1+0x15b8], R206 ;  /* 0x0015b8ce01007387 */ /* 0x0005e40000100a00 */
[C---:B--2---:R-:W-:Y:S11]  /*95690*/  HMMA.1688.F32.TF32 R204, R228.reuse, R42, R220 ;  /* 0x0000002ae4cc723c */ /* 0x044ff600000810dc */
[----:B------:R-:W-:Y:S02]  /*956a0*/  @!UPT UIADD3 URZ, URZ, URZ, URZ ;  /* 0x0000003f3f3ff290 */ /* 0x000fe4000fffe03f */
[----:B------:R-:W-:Y:S01]  /*956b0*/  STL.64 [R1+0x15a0], R172 ;  /* 0x0015a0ac01007387 */ /* 0x000fe20000100a00 */
[----:B------:R2:W-:Y:S02]  /*956c0*/  STL.64 [R1+0x15a8], R174 ;  /* 0x0015a8ae01007387 */ /* 0x0005e40000100a00 */
[----:B------:R-:W-:Y:S02]  /*956d0*/  STL.64 [R1+0x1590], R208 ;  /* 0x001590d001007387 */ /* 0x000fe40000100a00 */
[----:B------:R-:W-:Y:S01]  /*956e0*/  STL.64 [R1+0x1598], R210 ;  /* 0x001598d201007387 */ /* 0x000fe20000100a00 */
[----:B------:R-:W4:Y:S01]  /*956f0*/  LDL.LU R232, [R1+0x310] ;  /* 0x0003100001e87983 */ /* 0x000f220000300800 */
[C---:B--2---:R-:W-:Y:S03]  /*95700*/  HMMA.1688.F32.TF32 R172, R228.reuse, R38, R224 ;  /* 0x00000026e4ac723c */ /* 0x044fe600000810e0 */
[----:B------:R-:W-:Y:S01]  /*95710*/  STL.64 [R1+0x1580], R204 ;  /* 0x001580cc01007387 */ /* 0x000fe20000100a00 */
[----:B------:R2:W-:Y:S04]  /*95720*/  STL.64 [R1+0x1588], R206 ;  /* 0x001588ce01007387 */ /* 0x0005e80000100a00 */
[C---:B--2---:R-:W-:Y:S08]  /*95730*/  HMMA.1688.F32.TF32 R204, R228.reuse, R34, R168 ;  /* 0x00000022e4cc723c */ /* 0x044ff000000810a8 */
[C---:B------:R-:W-:Y:S07]  /*95740*/  HMMA.1688.F32.TF32 R168, R228.reuse, R30, R196 ;  /* 0x0000001ee4a8723c */ /* 0x040fee00000810c4 */
[----:B------:R-:W-:Y:S01]  /*95750*/  STL.64 [R1+0x1570], R172 ;  /* 0x001570ac01007387 */ /* 0x000fe20000100a00 */
[----:B------:R-:W-:Y:S02]  /*95760*/  STL.64 [R1+0x1578], R174 ;  /* 0x001578ae01007387 */ /* 0x000fe40000100a00 */
[----:B------:R-:W4:Y:S02]  /*95770*/  LDL.LU R233, [R1+0x314] ;  /* 0x0003140001e97983 */ /* 0x000f240000300800 */
[----:B------:R-:W4:Y:S01]  /*95780*/  LDL.LU R234, [R1+0x318] ;  /* 0x0003180001ea7983 */ /* 0x000f220000300800 */
[----:B------:R-:W4:Y:S01]  /*95790*/  LDL.LU R235, [R1+0x31c] ;  /* 0x00031c0001eb7983 */ /* 0x000f220000300800 */
[C---:B------:R-:W-:Y:S08]  /*957a0*/  HMMA.1688.F32.TF32 R180, R228.reuse, R18, R180 ;  /* 0x00000012e4b4723c */ /* 0x040ff000000810b4 */
[C---:B------:R-:W-:Y:S08]  /*957b0*/  HMMA.1688.F32.TF32 R184, R228.reuse, R14, R184 ;  /* 0x0000000ee4b8723c */ /* 0x040ff000000810b8 */
[C---:B------:R-:W-:Y:S01]  /*957c0*/  HMMA.1688.F32.TF32 R192, R228.reuse, R10, R192 ;  /* 0x0000000ae4c0723c */ /* 0x040fe200000810c0 */
[----:B------:R-:W-:Y:S04]  /*957d0*/  LDS R172, [R161+0x34100] ;  /* 0x03410000a1ac7984 */ /* 0x000fe80000000800 */
[----:B------:R-:W-:Y:S04]  /*957e0*/  LDS R174, [R161+0x36100] ;  /* 0x03610000a1ae7984 */ /* 0x000fe80000000800 */
[----:B------:R-:W-:Y:S04]  /*957f0*/  LDS R173, [R189+0x34100] ;  /* 0x03410000bdad7984 */ /* 0x000fe80000000800 */
[----:B------:R-:W2:Y:S04]  /*95800*/  LDS R175, [R189+0x36100] ;  /* 0x03610000bdaf7984 */ /* 0x000ea80000000800 */
[----:B------:R-:W-:Y:S01]  /*95810*/  STL.64 [R1+0x15c0], R204 ;  /* 0x0015c0cc01007387 */ /* 0x000fe20000100a00 */
[----:B------:R3:W-:Y:S02]  /*95820*/  STL.64 [R1+0x15c8], R206 ;  /* 0x0015c8ce01007387 */ /* 0x0007e40000100a00 */
[----:B------:R-:W4:Y:S02]  /*95830*/  LDL.LU R196, [R1+0x3a0] ;  /* 0x0003a00001c47983 */ /* 0x000f240000300800 */
[----:B------:R-:W-:Y:S01]  /*95840*/  STL.64 [R1+0x15d0], R168 ;  /* 0x0015d0a801007387 */ /* 0x000fe20000100a00 */
[----:B------:R5:W-:Y:S01]  /*95850*/  STL.64 [R1+0x15d8], R170 ;  /* 0x0015d8aa01007387 */ /* 0x000be20000100a00 */
[----:B------:R-:W4:Y:S02]  /*95860*/  LDL.LU R197, [R1+0x3a4] ;  /* 0x0003a40001c57983 */ /* 0x000f240000300800 */
[----:B------:R-:W4:Y:S02]  /*95870*/  LDL.LU R198, [R1+0x3a8] ;  /* 0x0003a80001c67983 */ /* 0x000f240000300800 */
[----:B------:R-:W4:Y:S01]  /*95880*/  LDL.LU R199, [R1+0x3ac] ;  /* 0x0003ac0001c77983 */ /* 0x000f220000300800 */
[C---:B---3--:R-:W-:Y:S08]  /*95890*/  HMMA.1688.F32.TF32 R204, R228.reuse, R26, R200 ;  /* 0x0000001ae4cc723c */ /* 0x048ff000000810c8 */
[C---:B-----5:R-:W-:Y:S01]  /*958a0*/  HMMA.1688.F32.TF32 R168, R228.reuse, R22, R176 ;  /* 0x00000016e4a8723c */ /* 0x060fe200000810b0 */
[----:B------:R-:W3:Y:S11]  /*958b0*/  LDL.LU R200, [R1+0x490] ;  /* 0x0004900001c87983 */ /* 0x000ef60000300800 */
[----:B------:R-:W-:Y:S03]  /*958c0*/  @!UPT UIADD3 URZ, URZ, URZ, URZ ;  /* 0x0000003f3f3ff290 */ /* 0x000fe6000fffe03f */
[----:B------:R-:W-:Y:S01]  /*958d0*/  STL.64 [R1+0x1610], R204 ;  /* 0x001610cc01007387 */ /* 0x000fe20000100a00 */
[----:B------:R-:W-:Y:S07]  /*958e0*/  STL.64 [R1+0x1618], R206 ;  /* 0x001618ce01007387 */ /* 0x000fee0000100a00 */
[----:B------:R5:W-:Y:S02]  /*958f0*/  STL.64 [R1+0x1600], R168 ;  /* 0x001600a801007387 */ /* 0x000be40000100a00 */
[----:B------:R2:W-:Y:S01]  /*95900*/  STL.64 [R1+0x1608], R170 ;  /* 0x001608aa01007387 */ /* 0x0005e20000100a00 */
        /* <DEDUP_REMOVED lines=31> */
[----:B-----5:R-:W5:Y:S01]  /*95b00*/  LDL.LU R168, [R1+0x670] ;  /* 0x0006700001a87983 */ /* 0x020f620000300800 */
[----:B------:R-:W5:Y:S01]  /*95b10*/  LDL.LU R169, [R1+0x674] ;  /* 0x0006740001a97983 */ /* 0x000f620000300800 */
[----:B--2---:R-:W5:Y:S02]  /*95b20*/  LDL.LU R170, [R1+0x678] ;  /* 0x0006780001aa7983 */ /* 0x004f640000300800 */
[----:B------:R-:W5:Y:S02]  /*95b30*/  LDL.LU R171, [R1+0x67c] ;  /* 0x00067c0001ab7983 */ /* 0x000f640000300800 */
[----:B------:R-:W2:Y:S01]  /*95b40*/  LDL.LU R204, [R1+0x480] ;  /* 0x0004800001cc7983 */ /* 0x000ea20000300800 */
[----:B------:R-:W-:Y:S01]  /*95b50*/  HMMA.1688.F32.TF32 R228, R228, R6, R240 ;  /* 0x00000006e4e4723c */ /* 0x000fe200000810f0 */
[----:B------:R-:W2:Y:S01]  /*95b60*/  LDL.LU R205, [R1+0x484] ;  /* 0x0004840001cd7983 */ /* 0x000ea20000300800 */
[----:B------:R-:W2:Y:S02]  /*95b70*/  LDL.LU R206, [R1+0x488] ;  /* 0x0004880001ce7983 */ /* 0x000ea40000300800 */
[----:B------:R-:W2:Y:S02]  /*95b80*/  LDL.LU R207, [R1+0x48c] ;  /* 0x00048c0001cf7983 */ /* 0x000ea40000300800 */
[----:B------:R1:W-:Y:S01]  /*95b90*/  STL.64 [R1+0x16f0], R180 ;  /* 0x0016f0b401007387 */ /* 0x0003e20000100a00 */
[----:B------:R1:W-:Y:S04]  /*95ba0*/  STL.64 [R1+0x16f8], R182 ;  /* 0x0016f8b601007387 */ /* 0x0003e80000100a00 */
[----:B-1----:R-:W2:Y:S01]  /*95bb0*/  LDL.LU R180, [R1+0x470] ;  /* 0x0004700001b47983 */ /* 0x002ea20000300800 */
[----:B------:R-:W2:Y:S02]  /*95bc0*/  LDL.LU R181, [R1+0x474] ;  /* 0x0004740001b57983 */ /* 0x000ea40000300800 */
[----:B------:R-:W2:Y:S02]  /*95bd0*/  LDL.LU R182, [R1+0x478] ;  /* 0x0004780001b67983 */ /* 0x000ea40000300800 */
[----:B------:R-:W2:Y:S01]  /*95be0*/  LDL.LU R183, [R1+0x47c] ;  /* 0x00047c0001b77983 */ /* 0x000ea20000300800 */
[----:B------:R1:W-:Y:S01]  /*95bf0*/  STL.64 [R1+0x16e0], R184 ;  /* 0x0016e0b801007387 */ /* 0x0003e20000100a00 */
[----:B------:R1:W-:Y:S03]  /*95c00*/  STL.64 [R1+0x16e8], R186 ;  /* 0x0016e8ba01007387 */ /* 0x0003e60000100a00 */
        /* <DEDUP_REMOVED lines=10> */
[----:B------:R-:W2:Y:S01]  /*95cb0*/  LDL.LU R240, [R1+0x380] ;  /* 0x0003800001f07983 */ /* 0x000ea20000300800 */
[----:B------:R-:W-:Y:S02]  /*95cc0*/  STL.64 [R1+0x1720], R228 ;  /* 0x001720e401007387 */ /* 0x000fe40000100a00 */
[----:B------:R1:W-:Y:S02]  /*95cd0*/  STL.64 [R1+0x1728], R230 ;  /* 0x001728e601007387 */ /* 0x0003e40000100a00 */
[----:B------:R-:W2:Y:S01]  /*95ce0*/  LDL.LU R241, [R1+0x384] ;  /* 0x0003840001f17983 */ /* 0x000ea20000300800 */
[----:B------:R-:W2:Y:S01]  /*95cf0*/  LDL.LU R242, [R1+0x388] ;  /* 0x0003880001f27983 */ /* 0x000ea20000300800 */
[----:B------:R-:W2:Y:S01]  /*95d00*/  LDL.LU R243, [R1+0x38c] ;  /* 0x00038c0001f37983 */ /* 0x000ea20000300800 */
[C---:B----4-:R-:W-:Y:S08]  /*95d10*/  HMMA.1688.F32.TF32 R232, R164.reuse, R68, R232 ;  /* 0x00000044a4e8723c */ /* 0x050ff000000810e8 */
[----:B------:R-:W-:Y:S11]  /*95d20*/  HMMA.1688.F32.TF32 R196, R164, R72, R196 ;  /* 0x00000048a4c4723c */ /* 0x000ff600000810c4 */
[----:B------:R-:W-:Y:S05]  /*95d30*/  @!UPT UIADD3 URZ, URZ, URZ, URZ ;  /* 0x0000003f3f3ff290 */ /* 0x000fea000fffe03f */
[----:B------:R-:W-:Y:S08]  /*95d40*/  HMMA.1688.F32.TF32 R232, R172, R70, R232 ;  /* 0x00000046ace8723c */ /* 0x000ff000000810e8 */
[C---:B---3--:R-:W-:Y:S08]  /*95d50*/  HMMA.1688.F32.TF32 R236, R164.reuse, R128, R236 ;  /* 0x00000080a4ec723c */ /* 0x048ff000000810ec */
[C---:B-1----:R-:W-:Y:S01]  /*95d60*/  HMMA.1688.F32.TF32 R228, R164.reuse, R120, R176 ;  /* 0x00000078a4e4723c */ /* 0x042fe200000810b0 */
[----:B------:R-:W-:Y:S04]  /*95d70*/  LDS R176, [R161+0x38100] ;  /* 0x03810000a1b07984 */ /* 0x000fe80000000800 */
[----:B------:R-:W-:Y:S04]  /*95d80*/  LDS R178, [R161+0x3a100] ;  /* 0x03a10000a1b27984 */ /* 0x000fe80000000800 */
[----:B------:R-:W-:Y:S04]  /*95d90*/  LDS R177, [R189+0x38100] ;  /* 0x03810000bdb17984 */ /* 0x000fe80000000800 */
[----:B------:R-:W1:Y:S01]  /*95da0*/  LDS R179, [R189+0x3a100] ;  /* 0x03a10000bdb37984 */ /* 0x000e620000000800 */
[C---:B------:R-:W-:Y:S08]  /*95db0*/  HMMA.1688.F32.TF32 R208, R164.reuse, R116, R208 ;  /* 0x00000074a4d0723c */ /* 0x040ff000000810d0 */
[C---:B------:R-:W-:Y:S08]  /*95dc0*/  HMMA.1688.F32.TF32 R212, R164.reuse, R112, R212 ;  /* 0x00000070a4d4723c */ /* 0x040ff000000810d4 */
[C---:B------:R-:W-:Y:S08]  /*95dd0*/  HMMA.1688.F32.TF32 R216, R164.reuse, R108, R216 ;  /* 0x0000006ca4d8723c */ /* 0x040ff000000810d8 */
[C---:B------:R-:W-:Y:S08]  /*95de0*/  HMMA.1688.F32.TF32 R220, R164.reuse, R104, R220 ;  /* 0x00000068a4dc723c */ /* 0x040ff000000810dc */
[C---:B------:R-:W-:Y:S08]  /*95df0*/  HMMA.1688.F32.TF32 R224, R164.reuse, R100, R224 ;  /* 0x00000064a4e0723c */ /* 0x040ff000000810e0 */
[C---:B-----5:R-:W-:Y:S08]  /*95e00*/  HMMA.1688.F32.TF32 R168, R164.reuse, R96, R168 ;  /* 0x00000060a4a8723c */ /* 0x060ff000000810a8 */
[C---:B------:R-:W-:Y:S08]  /*95e10*/  HMMA.1688.F32.TF32 R200, R164.reuse, R92, R200 ;  /* 0x0000005ca4c8723c */ /* 0x040ff000000810c8 */
[----:B--2---:R-:W-:Y:S08]  /*95e20*/  HMMA.1688.F32.TF32 R204, R164, R88, R204 ;  /* 0x00000058a4cc723c */ /* 0x004ff000000810cc */
[----:B------:R-:W-:Y:S08]  /*95e30*/  HMMA.1688.F32.TF32 R236, R172, R130, R236 ;  /* 0x00000082acec723c */ /* 0x000ff000000810ec */
[C---:B------:R-:W-:Y:S08]  /*95e40*/  HMMA.1688.F32.TF32 R180, R164.reuse, R84, R180 ;  /* 0x00000054a4b4723c */ /* 0x040ff000000810b4 */
[C---:B------:R-:W-:Y:S08]  /*95e50*/  HMMA.1688.F32.TF32 R240, R164.reuse, R124, R240 ;  /* 0x0000007ca4f0723c */ /* 0x040ff000000810f0 */
[C---:B------:R-:W-:Y:S08]  /*95e60*/  HMMA.1688.F32.TF32 R184, R164.reuse, R80, R184 ;  /* 0x00000050a4b8723c */ /* 0x040ff000000810b8 */
[----:B------:R-:W-:Y:S08]  /*95e70*/  HMMA.1688.F32.TF32 R192, R164, R76, R192 ;  /* 0x0000004ca4c0723c */ /* 0x000ff000000810c0 */
[C---:B------:R-:W-:Y:S01]  /*95e80*/  HMMA.1688.F32.TF32 R164, R172.reuse, R122, R228 ;  /* 0x0000007aaca4723c */ /* 0x040fe200000810e4 */
[----:B------:R-:W-:Y:S04]  /*95e90*/  LDS R228, [R161+0x3c100] ;  /* 0x03c10000a1e47984 */ /* 0x000fe80000000800 */
[----:B------:R-:W-:Y:S04]  /*95ea0*/  LDS R230, [R161+0x3e100] ;  /* 0x03e10000a1e67984 */ /* 0x000fe80000000800 */
[----:B------:R-:W-:Y:S04]  /*95eb0*/  LDS R229, [R189+0x3c100] ;  /* 0x03c10000bde57984 */ /* 0x000fe80000000800 */
[----:B------:R-:W2:Y:S01]  /*95ec0*/  LDS R231, [R189+0x3e100] ;  /* 0x03e10000bde77984 */ /* 0x000ea20000000800 */
        /* <DEDUP_REMOVED lines=19> */
[----:B------:R-:W4:Y:S01]  /*96000*/  LDS R175, [R189+0x32180] ;  /* 0x03218000bdaf7984 */ /* 0x000f220000000800 */
[----:B------:R-:W-:Y:S08]  /*96010*/  HMMA.1688.F32.TF32 R240, R176, R60, R240 ;  /* 0x0000003cb0f0723c */ /* 0x000ff000000810f0 */
        /* <DEDUP_REMOVED lines=15> */
[----:B------:R-:W-:Y:S01]  /*96110*/  STL.64 [R1+0x14b0], R236 ;  /* 0x0014b0ec01007387 */ /* 0x000fe20000100a00 */
[----:B------:R-:W-:Y:S06]  /*96120*/  STL.64 [R1+0x14b8], R238 ;  /* 0x0014b8ee01007387 */ /* 0x000fec0000100a00 */
        /* <DEDUP_REMOVED lines=8> */
[C---:B------:R-:W-:Y:S08]  /*961b0*/  HMMA.1688.F32.TF32 R168, R228.reuse, R34, R168 ;  /* 0x00000022e4a8723c */ /* 0x040ff000000810a8 */
[C---:B--2---:R-:W-:Y:S08]  /*961c0*/  HMMA.1688.F32.TF32 R164, R228.reuse, R46, R216 ;  /* 0x0000002ee4a4723c */ /* 0x044ff000000810d8 */
[C---:B---3--:R-:W-:Y:S01]  /*961d0*/  HMMA.1688.F32.TF32 R208, R228.reuse, R42, R220 ;  /* 0x0000002ae4d0723c */ /* 0x048fe200000810dc */
[----:B------:R-:W-:Y:S01]  /*961e0*/  STL.64 [R1+0x1470], R176 ;  /* 0x001470b001007387 */ /* 0x000fe20000100a00 */
[----:B------:R2:W-:Y:S06]  /*961f0*/  STL.64 [R1+0x1478], R178 ;  /* 0x001478b201007387 */ /* 0x0005ec0000100a00 */
[C---:B--2---:R-:W-:Y:S07]  /*96200*/  HMMA.1688.F32.TF32 R176, R228.reuse, R38, R224 ;  /* 0x00000026e4b0723c */ /* 0x044fee00000810e0 */
[----:B------:R-:W-:Y:S01]  /*96210*/  STL.64 [R1+0x1460], R164 ;  /* 0x001460a401007387 */ /* 0x000fe20000100a00 */
[----:B------:R-:W-:Y:S07]  /*96220*/  STL.64 [R1+0x1468], R166 ;  /* 0x001468a601007387 */ /* 0x000fee0000100a00 */
[----:B------:R-:W-:Y:S02]  /*96230*/  STL.64 [R1+0x1450], R208 ;  /* 0x001450d001007387 */ /* 0x000fe40000100a00 */
[----:B------:R-:W-:Y:S01]  /*96240*/  STL.64 [R1+0x1458], R210 ;  /* 0x001458d201007387 */ /* 0x000fe20000100a00 */
        /* <DEDUP_REMOVED lines=8> */
[----:B------:R-:W-:Y:S02]  /*962d0*/  STL.64 [R1+0x14f0], R168 ;  /* 0x0014f0a801007387 */ /* 0x000fe40000100a00 */
[----:B------:R4:W-:Y:S01]  /*962e0*/  STL.64 [R1+0x14f8], R170 ;  /* 0x0014f8aa01007387 */ /* 0x0009e20000100a00 */
[C---:B---3--:R-:W-:Y:S08]  /*962f0*/  HMMA.1688.F32.TF32 R176, R228.reuse, R30, R200 ;  /* 0x0000001ee4b0723c */ /* 0x048ff000000810c8 */
[C---:B----4-:R-:W-:Y:S11]  /*96300*/  HMMA.1688.F32.TF32 R168, R228.reuse, R26, R204 ;  /* 0x0000001ae4a8723c */ /* 0x050ff600000810cc */
[----:B------:R-:W-:Y:S04]  /*96310*/  @!UPT UIADD3 URZ, URZ, URZ, URZ ;  /* 0x0000003f3f3ff290 */ /* 0x000fe8000fffe03f */
[----:B------:R-:W-:Y:S01]  /*96320*/  STL.64 [R1+0x14e0], R176 ;  /* 0x0014e0b001007387 */ /* 0x000fe20000100a00 */
[----:B------:R3:W-:Y:S07]  /*96330*/  STL.64 [R1+0x14e8], R178 ;  /* 0x0014e8b201007387 */ /* 0x0007ee0000100a00 */
[----:B------:R-:W-:Y:S02]  /*96340*/  STL.64 [R1+0x1530], R168 ;  /* 0x001530a801007387 */ /* 0x000fe40000100a00 */
[----:B------:R4:W-:Y:S01]  /*96350*/  STL.64 [R1+0x1538], R170 ;  /* 0x001538aa01007387 */ /* 0x0009e20000100a00 */
[C---:B---3--:R-:W-:Y:S08]  /*96360*/  HMMA.1688.F32.TF32 R176, R228.reuse, R18, R184 ;  /* 0x00000012e4b0723c */ /* 0x048ff000000810b8 */
[C---:B----4-:R-:W-:Y:S01]  /*96370*/  HMMA.1688.F32.TF32 R168, R228.reuse, R14, R192 ;  /* 0x0000000ee4a8723c */ /* 0x050fe200000810c0 */
[----:B------:R3:W-:Y:S01]  /*96380*/  STL.64 [R1+0x1520], R180 ;  /* 0x001520b401007387 */ /* 0x0007e20000100a00 */
[----:B------:R4:W-:Y:S03]  /*96390*/  STL.64 [R1+0x1528], R182 ;  /* 0x001528b601007387 */ /* 0x0009e60000100a00 */
[----:B---3--:R-:W4:Y:S10]  /*963a0*/  LDL.LU R180, [R1+0x600] ;  /* 0x0006000001b47983 */ /* 0x008f340000300800 */
[----:B------:R3:W-:Y:S01]  /*963b0*/  STL.64 [R1+0x15f0], R176 ;  /* 0x0015f0b001007387 */ /* 0x0007e20000100a00 */
[----:B------:R5:W-:Y:S07]  /*963c0*/  STL.64 [R1+0x15f8], R178 ;  /* 0x0015f8b201007387 */ /* 0x000bee0000100a00 */
[----:B------:R2:W-:Y:S02]  /*963d0*/  STL.64 [R1+0x15e0], R168 ;  /* 0x0015e0a801007387 */ /* 0x0005e40000100a00 */
[----:B------:R2:W-:Y:S01]  /*963e0*/  STL.64 [R1+0x15e8], R170 ;  /* 0x0015e8aa01007387 */ /* 0x0005e20000100a00 */
[----:B------:R-:W4:Y:S02]  /*963f0*/  LDL.LU R181, [R1+0x604] ;  /* 0x0006040001b57983 */ /* 0x000f240000300800 */
[----:B----4-:R-:W4:Y:S02]  /*96400*/  LDL.LU R182, [R1+0x608] ;  /* 0x0006080001b67983 */ /* 0x010f240000300800 */
[----:B------:R-:W4:Y:S01]  /*96410*/  LDL.LU R183, [R1+0x60c] ;  /* 0x00060c0001b77983 */ /* 0x000f220000300800 */
[----:B------:R-:W4:Y:S03]  /*96420*/  LDL.LU R204, [R1+0x610] ;  /* 0x0006100001cc7983 */ /* 0x000f260000300800 */
[----:B------:R-:W4:Y:S01]  /*96430*/  LDL.LU R205, [R1+0x614] ;  /* 0x0006140001cd7983 */ /* 0x000f220000300800 */
[----:B------:R-:W4:Y:S02]  /*96440*/  LDL.LU R206, [R1+0x618] ;  /* 0x0006180001ce7983 */ /* 0x000f240000300800 */
[----:B------:R-:W4:Y:S01]  /*96450*/  LDL.LU R207, [R1+0x61c] ;  /* 0x00061c0001cf7983 */ /* 0x000f220000300800 */
[----:B---3--:R-:W3:Y:S01]  /*96460*/  LDL.LU R176, [R1+0x290] ;  /* 0x0002900001b07983 */ /* 0x008ee20000300800 */
[----:B------:R-:W3:Y:S02]  /*96470*/  LDL.LU R177, [R1+0x294] ;  /* 0x0002940001b17983 */ /* 0x000ee40000300800 */
[----:B-----5:R-:W3:Y:S02]  /*96480*/  LDL.LU R178, [R1+0x298] ;  /* 0x0002980001b27983 */ /* 0x020ee40000300800 */
        /* <DEDUP_REMOVED lines=29> */
[----:B--2---:R-:W2:Y:S01]  /*96660*/  LDL.LU R168, [R1+0x630] ;  /* 0x0006300001a87983 */ /* 0x004ea20000300800 */
[----:B------:R-:W-:Y:S01]  /*96670*/  HMMA.1688.F32.TF32 R228, R228, R6, R232 ;  /* 0x00000006e4e4723c */ /* 0x000fe200000810e8 */
        /* <DEDUP_REMOVED lines=15> */
[----:B------:R1:W-:Y:S02]  /*96770*/  STL.64 [R1+0x1630], R196 ;  /* 0x001630c401007387 */ /* 0x0003e40000100a00 */
[----:B------:R1:W-:Y:S02]  /*96780*/  STL.64 [R1+0x1638], R198 ;  /* 0x001638c601007387 */ /* 0x0003e40000100a00 */
        /* <DEDUP_REMOVED lines=11> */
[C---:B------:R-:W-:Y:S08]  /*96840*/  HMMA.1688.F32.TF32 R204, R172.reuse, R88, R204 ;  /* 0x00000058accc723c */ /* 0x040ff000000810cc */
[C---:B---3--:R-:W-:Y:S08]  /*96850*/  HMMA.1688.F32.TF32 R228, R172.reuse, R120, R224 ;  /* 0x00000078ace4723c */ /* 0x048ff000000810e0 */
[C---:B-----5:R-:W-:Y:S08]  /*96860*/  HMMA.1688.F32.TF32 R240, R172.reuse, R124, R240 ;  /* 0x0000007cacf0723c */ /* 0x060ff000000810f0 */
[C---:B------:R-:W-:Y:S08]  /*96870*/  HMMA.1688.F32.TF32 R236, R172.reuse, R128, R236 ;  /* 0x00000080acec723c */ /* 0x040ff000000810ec */
[C---:B------:R-:W-:Y:S01]  /*96880*/  HMMA.1688.F32.TF32 R224, R172.reuse, R100, R176 ;  /* 0x00000064ace0723c */ /* 0x040fe200000810b0 */
        /* <DEDUP_REMOVED lines=8> */
[C---:B--2---:R-:W-:Y:S08]  /*96910*/  HMMA.1688.F32.TF32 R168, R172.reuse, R96, R168 ;  /* 0x00000060aca8723c */ /* 0x044ff000000810a8 */
[----:B------:R-:W-:Y:S08]  /*96920*/  HMMA.1688.F32.TF32 R200, R172, R92, R200 ;  /* 0x0000005cacc8723c */ /* 0x000ff000000810c8 */
[----:B------:R-:W-:Y:S08]  /*96930*/  HMMA.1688.F32.TF32 R236, R164, R130, R236 ;  /* 0x00000082a4ec723c */ /* 0x000ff000000810ec */
[C---:B------:R-:W-:Y:S08]  /*96940*/  HMMA.1688.F32.TF32 R184, R172.reuse, R80, R184 ;  /* 0x00000050acb8723c */ /* 0x040ff000000810b8 */
[----:B------:R-:W-:Y:S08]  /*96950*/  HMMA.1688.F32.TF32 R192, R172, R76, R192 ;  /* 0x0000004cacc0723c */ /* 0x000ff000000810c0 */
[----:B------:R-:W-:Y:S08]  /*96960*/  HMMA.1688.F32.TF32 R240, R164, R126, R240 ;  /* 0x0000007ea4f0723c */ /* 0x000ff000000810f0 */
[C---:B------:R-:W-:Y:S08]  /*96970*/  HMMA.1688.F32.TF32 R196, R172.reuse, R72, R196 ;  /* 0x00000048acc4723c */ /* 0x040ff000000810c4 */
[----:B------:R-:W-:Y:S08]  /*96980*/  HMMA.1688.F32.TF32 R232, R172, R68, R232 ;  /* 0x00000044ace8723c */ /* 0x000ff000000810e8 */
[----:B------:R-:W-:Y:S01]  /*96990*/  HMMA.1688.F32.TF32 R172, R164, R122, R228 ;  /* 0x0000007aa4ac723c */ /* 0x000fe200000810e4 */
[----:B------:R-:W-:Y:S04]  /*969a0*/  LDS R228, [R161+0x3c180] ;  /* 0x03c18000a1e47984 */ /* 0x000fe80000000800 */
[----:B------:R-:W-:Y:S04]  /*969b0*/  LDS R230, [R161+0x3e180] ;  /* 0x03e18000a1e67984 */ /* 0x000fe80000000800 */
[----:B------:R-:W-:Y:S04]  /*969c0*/  LDS R229, [R189+0x3c180] ;  /* 0x03c18000bde57984 */ /* 0x000fe80000000800 */
[----:B------:R-:W2:Y:S01]  /*969d0*/  LDS R231, [R189+0x3e180] ;  /* 0x03e18000bde77984 */ /* 0x000ea20000000800 */
        /* <DEDUP_REMOVED lines=28> */
[----:B--2---:R-:W-:Y:S08]  /*96ba0*/  HMMA.1688.F32.TF32 R236, R228, R66, R236 ;  /* 0x00000042e4ec723c */ /* 0x004ff000000810ec */
[C---:B------:R-:W-:Y:S08]  /*96bb0*/  HMMA.1688.F32.TF32 R180, R176.reuse, R20, R180 ;  /* 0x00000014b0b4723c */ /* 0x040ff000000810b4 */
[C---:B------:R-:W-:Y:S08]  /*96bc0*/  HMMA.1688.F32.TF32 R184, R176.reuse, R16, R184 ;  /* 0x00000010b0b8723c */ /* 0x040ff000000810b8 */
[C---:B------:R-:W-:Y:S08]  /*96bd0*/  HMMA.1688.F32.TF32 R192, R176.reuse, R12, R192 ;  /* 0x0000000cb0c0723c */ /* 0x040ff000000810c0 */
[C---:B------:R-:W-:Y:S08]  /*96be0*/  HMMA.1688.F32.TF32 R196, R176.reuse, R8, R196 ;  /* 0x00000008b0c4723c */ /* 0x040ff000000810c4 */
[----:B------:R-:W-:Y:S08]  /*96bf0*/  HMMA.1688.F32.TF32 R232, R176, R4, R232 ;  /* 0x00000004b0e8723c */ /* 0x000ff000000810e8 */
[C---:B------:R-:W-:Y:S08]  /*96c00*/  HMMA.1688.F32.TF32 R176, R228.reuse, R62, R240 ;  /* 0x0000003ee4b0723c */ /* 0x040ff000000810f0 */
[C---:B------:R-:W-:Y:S08]  /*96c10*/  HMMA.1688.F32.TF32 R172, R228.reuse, R58, R172 ;  /* 0x0000003ae4ac723c */ /* 0x040ff000000810ac */
[C---:B------:R-:W-:Y:S01]  /*96c20*/  HMMA.1688.F32.TF32 R208, R228.reuse, R54, R208 ;  /* 0x00000036e4d0723c */ /* 0x040fe200000810d0 */
[----:B------:R-:W-:Y:S01]  /*96c30*/  STL.64 [R1+0x13b0], R236 ;  /* 0x0013b0ec01007387 */ /* 0x000fe20000100a00 */
[----:B------:R-:W-:Y:S05]  /*96c40*/  STL.64 [R1+0x13b8], R238 ;  /* 0x0013b8ee01007387 */ /* 0x000fea0000100a00 */
        /* <DEDUP_REMOVED lines=384> */
[C---:B----4-:R-:W-:Y:S01]  /*98450*/  HMMA.1688.F32.TF32 R168, R228.reuse, R22, R180 ;  /* 0x00000016e4a8723c */ /* 0x050fe200000810b4 */
[----:B------:R3:W-:Y:S01]  /*98460*/  STL.64 [R1+0x400], R200 ;  /* 0x000400c801007387 */ /* 0x0007e20000100a00 */
[----:B------:R4:W-:Y:S03]  /*98470*/  STL.64 [R1+0x408], R202 ;  /* 0x000408ca01007387 */ /* 0x0009e60000100a00 */
[----:B---3--:R-:W3:Y:S10]  /*98480*/  LDL.LU R200, [R1+0x640] ;  /* 0x0006400001c87983 */ /* 0x008ef40000300800 */
[----:B------:R5:W-:Y:S01]  /*98490*/  STL.64 [R1+0x430], R176 ;  /* 0x000430b001007387 */ /* 0x000be20000100a00 */
[----:B------:R1:W-:Y:S07]  /*984a0*/  STL.64 [R1+0x438], R178 ;  /* 0x000438b201007387 */ /* 0x0003ee0000100a00 */
[----:B------:R1:W-:Y:S02]  /*984b0*/  STL.64 [R1+0x420], R168 ;  /* 0x000420a801007387 */ /* 0x0003e40000100a00 */
[----:B------:R2:W-:Y:S01]  /*984c0*/  STL.64 [R1+0x428], R170 ;  /* 0x000428aa01007387 */ /* 0x0005e20000100a00 */
[----:B------:R-:W3:Y:S01]  /*984d0*/  LDL.LU R201, [R1+0x644] ;  /* 0x0006440001c97983 */ /* 0x000ee20000300800 */
[----:B----4-:R-:W3:Y:S02]  /*984e0*/  LDL.LU R202, [R1+0x648] ;  /* 0x0006480001ca7983 */ /* 0x010ee40000300800 */
[----:B------:R-:W3:Y:S01]  /*984f0*/  LDL.LU R203, [R1+0x64c] ;  /* 0x00064c0001cb7983 */ /* 0x000ee20000300800 */
[----:B-----5:R-:W4:Y:S01]  /*98500*/  LDL.LU R176, [R1+0x30] ;  /* 0x0000300001b07983 */ /* 0x020f220000300800 */
[----:B------:R-:W4:Y:S02]  /*98510*/  LDL.LU R177, [R1+0x34] ;  /* 0x0000340001b17983 */ /* 0x000f240000300800 */
[----:B-1----:R-:W4:Y:S02]  /*98520*/  LDL.LU R178, [R1+0x38] ;  /* 0x0000380001b27983 */ /* 0x002f240000300800 */
[----:B------:R-:W4:Y:S01]  /*98530*/  LDL.LU R179, [R1+0x3c] ;  /* 0x00003c0001b37983 */ /* 0x000f220000300800 */
[----:B------:R-:W5:Y:S01]  /*98540*/  LDL.LU R216, [R1+0x50] ;  /* 0x0000500001d87983 */ /* 0x000f620000300800 */
[----:B------:R-:W5:Y:S02]  /*98550*/  LDL.LU R217, [R1+0x54] ;  /* 0x0000540001d97983 */ /* 0x000f640000300800 */
[----:B------:R-:W5:Y:S02]  /*98560*/  LDL.LU R218, [R1+0x58] ;  /* 0x0000580001da7983 */ /* 0x000f640000300800 */
[----:B------:R-:W5:Y:S01]  /*98570*/  LDL.LU R219, [R1+0x5c] ;  /* 0x00005c0001db7983 */ /* 0x000f620000300800 */
        /* <DEDUP_REMOVED lines=44> */
[----:B-1----:R-:W2:Y:S01]  /*98840*/  LDL.LU R192, [R1] ;  /* 0x0000000001c07983 */ /* 0x002ea20000300800 */
[----:B------:R-:W2:Y:S02]  /*98850*/  LDL.LU R193, [R1+0x4] ;  /* 0x0000040001c17983 */ /* 0x000ea40000300800 */
[----:B------:R-:W2:Y:S02]  /*98860*/  LDL.LU R194, [R1+0x8] ;  /* 0x0000080001c27983 */ /* 0x000ea40000300800 */
[----:B------:R-:W2:Y:S01]  /*98870*/  LDL.LU R195, [R1+0xc] ;  /* 0x00000c0001c37983 */ /* 0x000ea20000300800 */
[----:B------:R-:W-:Y:S01]  /*98880*/  STL.64 [R1+0x1310], R196 ;  /* 0x001310c401007387 */ /* 0x000fe20000100a00 */
[----:B------:R1:W-:Y:S02]  /*98890*/  STL.64 [R1+0x1318], R198 ;  /* 0x001318c601007387 */ /* 0x0003e40000100a00 */
[----:B-1----:R-:W-:Y:S08]  /*988a0*/  HMMA.1688.F32.TF32 R196, R228, R6, R232 ;  /* 0x00000006e4c4723c */ /* 0x002ff000000810e8 */
[C---:B------:R-:W-:Y:S11]  /*988b0*/  HMMA.1688.F32.TF32 R232, R164.reuse, R68, R244 ;  /* 0x00000044a4e8723c */ /* 0x040ff600000810f4 */
[----:B------:R-:W-:Y:S04]  /*988c0*/  @!UPT UIADD3 URZ, URZ, URZ, URZ ;  /* 0x0000003f3f3ff290 */ /* 0x000fe8000fffe03f */
[----:B------:R-:W-:Y:S01]  /*988d0*/  STL.64 [R1+0x1300], R196 ;  /* 0x001300c401007387 */ /* 0x000fe20000100a00 */
[----:B------:R1:W-:Y:S02]  /*988e0*/  STL.64 [R1+0x1308], R198 ;  /* 0x001308c601007387 */ /* 0x0003e40000100a00 */
[----:B-1----:R-:W-:Y:S08]  /*988f0*/  HMMA.1688.F32.TF32 R196, R164, R72, R248 ;  /* 0x00000048a4c4723c */ /* 0x002ff000000810f8 */
[C---:B------:R-:W-:Y:S11]  /*98900*/  HMMA.1688.F32.TF32 R232, R172.reuse, R70, R232 ;  /* 0x00000046ace8723c */ /* 0x040ff600000810e8 */
[----:B------:R-:W-:Y:S05]  /*98910*/  @!UPT UIADD3 URZ, URZ, URZ, URZ ;  /* 0x0000003f3f3ff290 */ /* 0x000fea000fffe03f */
[----:B------:R-:W-:Y:S01]  /*98920*/  HMMA.1688.F32.TF32 R196, R172, R74, R196 ;  /* 0x0000004aacc4723c */ /* 0x000fe200000810c4 */
[----:B------:R-:W-:Y:S01]  /*98930*/  MOV R248, R188 ;  /* 0x000000bc00f87202 */ /* 0x000fe20000000f00 */
[----:B------:R-:W-:Y:S02]  /*98940*/  IMAD.MOV.U32 R249, RZ, RZ, R190 ;  /* 0x000000fffff97224 */ /* 0x000fe400078e00be */
[----:B------:R-:W-:Y:S01]  /*98950*/  IMAD.MOV.U32 R250, RZ, RZ, R191 ;  /* 0x000000fffffa7224 */ /* 0x000fe200078e00bf */
[----:B------:R-:W-:-:S03]  /*98960*/  MOV R251, R252 ;  /* 0x000000fc00fb7202 */ /* 0x000fc60000000f00 */
[C---:B---3--:R-:W-:Y:S08]  /*98970*/  HMMA.1688.F32.TF32 R200, R164.reuse, R92, R200 ;  /* 0x0000005ca4c8723c */ /* 0x048ff000000810c8 */
[C---:B----4-:R-:W-:Y:S08]  /*98980*/  HMMA.1688.F32.TF32 R240, R164.reuse, R124, R240 ;  /* 0x0000007ca4f0723c */ /* 0x050ff000000810f0 */
        /* <DEDUP_REMOVED lines=13> */
[C---:B------:R-:W-:Y:S08]  /*98a60*/  HMMA.1688.F32.TF32 R236, R172.reuse, R130, R236 ;  /* 0x00000082acec723c */ /* 0x040ff000000810ec */
[----:B------:R-:W-:Y:S08]  /*98a70*/  HMMA.1688.F32.TF32 R240, R172, R126, R240 ;  /* 0x0000007eacf0723c */ /* 0x000ff000000810f0 */
        /* <DEDUP_REMOVED lines=9> */
[C---:B-1----:R-:W-:Y:S08]  /*98b10*/  HMMA.1688.F32.TF32 R236, R176.reuse, R64, R236 ;  /* 0x00000040b0ec723c */ /* 0x042ff000000810ec */
[----:B------:R-:W-:Y:S08]  /*98b20*/  HMMA.1688.F32.TF32 R240, R176, R60, R240 ;  /* 0x0000003cb0f0723c */ /* 0x000ff000000810f0 */
        /* <DEDUP_REMOVED lines=26> */
[C---:B--2---:R-:W-:Y:S08]  /*98cd0*/  HMMA.1688.F32.TF32 R244, R228.reuse, R66, R236 ;  /* 0x00000042e4f4723c */ /* 0x044ff000000810ec */
[----:B------:R-:W-:Y:S08]  /*98ce0*/  HMMA.1688.F32.TF32 R236, R228, R62, R240 ;  /* 0x0000003ee4ec723c */ /* 0x000ff000000810f0 */
[C---:B------:R-:W-:Y:S08]  /*98cf0*/  HMMA.1688.F32.TF32 R184, R176.reuse, R16, R184 ;  /* 0x00000010b0b8723c */ /* 0x040ff000000810b8 */
[----:B------:R-:W-:Y:S08]  /*98d00*/  HMMA.1688.F32.TF32 R192, R176, R12, R192 ;  /* 0x0000000cb0c0723c */ /* 0x000ff000000810c0 */
        /* <DEDUP_REMOVED lines=9> */
[C---:B--2---:R-:W-:Y:S05]  /*98da0*/  HMMA.1688.F32.TF32 R176, R228.reuse, R46, R216 ;  /* 0x0000002ee4b0723c */ /* 0x044fea00000810d8 */
[----:B------:R-:W-:Y:S01]  /*98db0*/  STL.64 [R1+0x4a0], R164 ;  /* 0x0004a0a401007387 */ /* 0x000fe20000100a00 */
[----:B------:R2:W-:Y:S07]  /*98dc0*/  STL.64 [R1+0x4a8], R166 ;  /* 0x0004a8a601007387 */ /* 0x0005ee0000100a00 */
[----:B------:R-:W-:Y:S02]  /*98dd0*/  STL.64 [R1+0x4b0], R208 ;  /* 0x0004b0d001007387 */ /* 0x000fe40000100a00 */
[----:B------:R-:W-:Y:S01]  /*98de0*/  STL.64 [R1+0x4b8], R210 ;  /* 0x0004b8d201007387 */ /* 0x000fe20000100a00 */
[C---:B--2---:R-:W-:Y:S08]  /*98df0*/  HMMA.1688.F32.TF32 R164, R228.reuse, R42, R220 ;  /* 0x0000002ae4a4723c */ /* 0x044ff000000810dc */
[C---:B------:R-:W-:Y:S01]  /*98e00*/  HMMA.1688.F32.TF32 R168, R228.reuse, R34, R168 ;  /* 0x00000022e4a8723c */ /* 0x040fe200000810a8 */
[----:B------:R-:W-:Y:S01]  /*98e10*/  STL.64 [R1+0x4c0], R176 ;  /* 0x0004c0b001007387 */ /* 0x000fe20000100a00 */
[----:B------:R2:W-:Y:S06]  /*98e20*/  STL.64 [R1+0x4c8], R178 ;  /* 0x0004c8b201007387 */ /* 0x0005ec0000100a00 */
[----:B--2---:R-:W-:Y:S01]  /*98e30*/  HMMA.1688.F32.TF32 R176, R228, R38, R224 ;  /* 0x00000026e4b0723c */ /* 0x004fe200000810e0 */
[----:B------:R-:W-:-:S02]  /*98e40*/  IMAD.MOV.U32 R244, RZ, RZ, R149 ;  /* 0x000000fffff47224 */ /* 0x000fc400078e0095 */
[----:B------:R-:W2:Y:S04]  /*98e50*/  LDL.LU R149, [R1+0x38ec] ;  /* 0x0038ec0001957983 */ /* 0x000ea80000300800 */
[----:B------:R-:W-:Y:S02]  /*98e60*/  STL.64 [R1+0x4d0], R164 ;  /* 0x0004d0a401007387 */ /* 0x000fe40000100a00 */
[----:B------:R-:W-:Y:S01]  /*98e70*/  STL.64 [R1+0x4d8], R166 ;  /* 0x0004d8a601007387 */ /* 0x000fe20000100a00 */
[----:B------:R-:W-:Y:S01]  /*98e80*/  MOV R245, R160 ;  /* 0x000000a000f57202 */ /* 0x000fe20000000f00 */
[----:B------:R-:W-:Y:S01]  /*98e90*/  IMAD.MOV.U32 R246, RZ, RZ, R162 ;  /* 0x000000fffff67224 */ /* 0x000fe200078e00a2 */
[----:B------:R-:W3:Y:S01]  /*98ea0*/  LDL.LU R160, [R1+0x38e8] ;  /* 0x0038e80001a07983 */ /* 0x000ee20000300800 */
[----:B------:R-:W4:Y:S02]  /*98eb0*/  LDL.LU R162, [R1+0x38e4] ;  /* 0x0038e40001a27983 */ /* 0x000f240000300800 */
[----:B------:R-:W-:Y:S01]  /*98ec0*/  IMAD.MOV.U32 R247, RZ, RZ, R163 ;  /* 0x000000fffff77224 */ /* 0x000fe200078e00a3 */
[C---:B------:R-:W-:Y:S01]  /*98ed0*/  HMMA.1688.F32.TF32 R200, R228.reuse, R30, R200 ;  /* 0x0000001ee4c8723c */ /* 0x040fe200000810c8 */
[----:B------:R-:W5:Y:S01]  /*98ee0*/  LDL.LU R163, [R1+0x38e0] ;  /* 0x0038e00001a37983 */ /* 0x000f620000300800 */
[----:B------:R-:W2:Y:S02]  /*98ef0*/  LDL.LU R188, [R1+0x38dc] ;  /* 0x0038dc0001bc7983 */ /* 0x000ea40000300800 */
[----:B------:R-:W3:Y:S02]  /*98f00*/  LDL.LU R190, [R1+0x38d8] ;  /* 0x0038d80001be7983 */ /* 0x000ee40000300800 */
[----:B------:R-:W4:Y:S01]  /*98f10*/  LDL.LU R191, [R1+0x38d4] ;  /* 0x0038d40001bf7983 */ /* 0x000f220000300800 */
[----:B------:R-:W5:Y:S01]  /*98f20*/  LDL.LU R252, [R1+0x38d0] ;  /* 0x0038d00001fc7983 */ /* 0x000f620000300800 */
[C---:B------:R-:W-:Y:S08]  /*98f30*/  HMMA.1688.F32.TF32 R204, R228.reuse, R26, R204 ;  /* 0x0000001ae4cc723c */ /* 0x040ff000000810cc */
[C---:B------:R-:W-:Y:S08]  /*98f40*/  HMMA.1688.F32.TF32 R180, R228.reuse, R22, R180 ;  /* 0x00000016e4b4723c */ /* 0x040ff000000810b4 */
[C---:B------:R-:W-:Y:S01]  /*98f50*/  HMMA.1688.F32.TF32 R184, R228.reuse, R18, R184 ;  /* 0x00000012e4b8723c */ /* 0x040fe200000810b8 */
[----:B------:R-:W-:Y:S04]  /*98f60*/  LDS R164, [R161+0x34380] ;  /* 0x03438000a1a47984 */ /* 0x000fe80000000800 */
[----:B------:R1:W-:Y:S01]  /*98f70*/  STL.64 [R1+0x4e0], R176 ;  /* 0x0004e0b001007387 */ /* 0x0003e20000100a00 */
[----:B------:R1:W-:Y:S03]  /*98f80*/  STL.64 [R1+0x4e8], R178 ;  /* 0x0004e8b201007387 */ /* 0x0003e60000100a00 */
[----:B------:R-:W-:Y:S04]  /*98f90*/  LDS R166, [R161+0x36380] ;  /* 0x03638000a1a67984 */ /* 0x000fe80000000800 */
[----:B------:R-:W-:Y:S04]  /*98fa0*/  LDS R165, [R189+0x34380] ;  /* 0x03438000bda57984 */ /* 0x000fe80000000800 */
[----:B------:R-:W1:Y:S04]  /*98fb0*/  LDS R167, [R189+0x36380] ;  /* 0x03638000bda77984 */ /* 0x000e680000000800 */
[----:B-1----:R-:W5:Y:S01]  /*98fc0*/  LDL.LU R176, [R1+0x760] ;  /* 0x0007600001b07983 */ /* 0x002f620000300800 */
[----:B------:R-:W-:Y:S02]  /*98fd0*/  STL.64 [R1+0x4f0], R168 ;  /* 0x0004f0a801007387 */ /* 0x000fe40000100a00 */
[----:B------:R-:W-:Y:S02]  /*98fe0*/  STL.64 [R1+0x4f8], R170 ;  /* 0x0004f8aa01007387 */ /* 0x000fe40000100a00 */
        /* <DEDUP_REMOVED lines=35> */
[C---:B-1----:R-:W-:Y:S08]  /*99220*/  HMMA.1688.F32.TF32 R184, R228.reuse, R14, R192 ;  /* 0x0000000ee4b8723c */ /* 0x042ff000000810c0 */
[C---:B------:R-:W-:Y:S01]  /*99230*/  HMMA.1688.F32.TF32 R192, R228.reuse, R10, R196 ;  /* 0x0000000ae4c0723c */ /* 0x040fe200000810c4 */
[----:B------:R-:W-:Y:S11]  /*99240*/  MOV R200, R148 ;  /* 0x0000009400c87202 */ /* 0x000ff60000000f00 */
[----:B------:R-:W-:Y:S03]  /*99250*/  @!UPT UIADD3 URZ, URZ, URZ, URZ ;  /* 0x0000003f3f3ff290 */ /* 0x000fe6000fffe03f */
[----:B------:R-:W-:Y:S01]  /*99260*/  STL.64 [R1+0x600], R184 ;  /* 0x000600b801007387 */ /* 0x000fe20000100a00 */
[----:B------:R1:W-:Y:S02]  /*99270*/  STL.64 [R1+0x608], R186 ;  /* 0x000608ba01007387 */ /* 0x0003e40000100a00 */
[----:B-1----:R-:W-:Y:S01]  /*99280*/  HMMA.1688.F32.TF32 R184, R228, R6, R232 ;  /* 0x00000006e4b8723c */ /* 0x002fe200000810e8 */
        /* <DEDUP_REMOVED lines=11> */
[----:B------:R-:W-:Y:S01]  /*99340*/  STL.64 [R1+0x620], R192 ;  /* 0x000620c001007387 */ /* 0x000fe20000100a00 */
[----:B------:R1:W-:Y:S01]  /*99350*/  STL.64 [R1+0x628], R194 ;  /* 0x000628c201007387 */ /* 0x0003e20000100a00 */
[C---:B------:R-:W-:Y:S08]  /*99360*/  HMMA.1688.F32.TF32 R200, R172.reuse, R92, R200 ;  /* 0x0000005cacc8723c */ /* 0x040ff000000810c8 */
[C---:B------:R-:W-:Y:S08]  /*99370*/  HMMA.1688.F32.TF32 R204, R172.reuse, R88, R204 ;  /* 0x00000058accc723c */ /* 0x040ff000000810cc */
[C---:B------:R-:W-:Y:S08]  /*99380*/  HMMA.1688.F32.TF32 R180, R172.reuse, R84, R180 ;  /* 0x00000054acb4723c */ /* 0x040ff000000810b4 */
[C---:B------:R-:W-:Y:S08]  /*99390*/  HMMA.1688.F32.TF32 R196, R172.reuse, R72, R156 ;  /* 0x00000048acc4723c */ /* 0x040ff0000008109c */
[C---:B------:R-:W-:Y:S08]  /*993a0*/  HMMA.1688.F32.TF32 R232, R172.reuse, R68, R152 ;  /* 0x00000044ace8723c */ /* 0x040ff00000081098 */
[C---:B-1----:R-:W-:Y:S01]  /*993b0*/  HMMA.1688.F32.TF32 R192, R172.reuse, R76, R248 ;  /* 0x0000004cacc0723c */ /* 0x042fe200000810f8 */
[----:B------:R-:W-:Y:S01]  /*993c0*/  STL.64 [R1+0x610], R184 ;  /* 0x000610b801007387 */ /* 0x000fe20000100a00 */
[----:B------:R1:W-:Y:S02]  /*993d0*/  STL.64 [R1+0x618], R186 ;  /* 0x000618ba01007387 */ /* 0x0003e40000100a00 */
[----:B------:R-:W5:Y:S02]  /*993e0*/  LDL.LU R156, [R1+0xc80] ;  /* 0x000c8000019c7983 */ /* 0x000f640000300800 */
[----:B------:R-:W5:Y:S01]  /*993f0*/  LDL.LU R157, [R1+0xc84] ;  /* 0x000c8400019d7983 */ /* 0x000f620000300800 */
[----:B------:R-:W5:Y:S01]  /*99400*/  LDL.LU R158, [R1+0xc88] ;  /* 0x000c8800019e7983 */ /* 0x000f620000300800 */
[----:B------:R-:W5:Y:S01]  /*99410*/  LDL.LU R159, [R1+0xc8c] ;  /* 0x000c8c00019f7983 */ /* 0x000f620000300800 */
[----:B-1----:R-:W-:Y:S08]  /*99420*/  HMMA.1688.F32.TF32 R184, R172, R80, R244 ;  /* 0x00000050acb8723c */ /* 0x002ff000000810f4 */
[C---:B------:R-:W-:Y:S08]  /*99430*/  HMMA.1688.F32.TF32 R200, R164.reuse, R94, R200 ;  /* 0x0000005ea4c8723c */ /* 0x040ff000000810c8 */
[C---:B------:R-:W-:Y:S08]  /*99440*/  HMMA.1688.F32.TF32 R204, R164.reuse, R90, R204 ;  /* 0x0000005aa4cc723c */ /* 0x040ff000000810cc */
[C---:B------:R-:W-:Y:S08]  /*99450*/  HMMA.1688.F32.TF32 R180, R164.reuse, R86, R180 ;  /* 0x00000056a4b4723c */ /* 0x040ff000000810b4 */
[C---:B------:R-:W-:Y:S08]  /*99460*/  HMMA.1688.F32.TF32 R192, R164.reuse, R78, R192 ;  /* 0x0000004ea4c0723c */ /* 0x040ff000000810c0 */
[C---:B------:R-:W-:Y:S08]  /*99470*/  HMMA.1688.F32.TF32 R196, R164.reuse, R74, R196 ;  /* 0x0000004aa4c4723c */ /* 0x040ff000000810c4 */
[C---:B------:R-:W-:Y:S01]  /*99480*/  HMMA.1688.F32.TF32 R232, R164.reuse, R70, R232 ;  /* 0x00000046a4e8723c */ /* 0x040fe200000810e8 */
[----:B------:R-:W5:Y:S01]  /*99490*/  LDL.LU R244, [R1+0xc90] ;  /* 0x000c900001f47983 */ /* 0x000f620000300800 */
[----:B------:R-:W5:Y:S02]  /*994a0*/  LDL.LU R245, [R1+0xc94] ;  /* 0x000c940001f57983 */ /* 0x000f640000300800 */
[----:B------:R-:W5:Y:S02]  /*994b0*/  LDL.LU R246, [R1+0xc98] ;  /* 0x000c980001f67983 */ /* 0x000f640000300800 */
[----:B------:R-:W5:Y:S01]  /*994c0*/  LDL.LU R247, [R1+0xc9c] ;  /* 0x000c9c0001f77983 */ /* 0x000f620000300800 */
[----:B------:R-:W5:Y:S04]  /*994d0*/  LDL.64 R154, [R1+0x1b8] ;  /* 0x0001b800019a7983 */ /* 0x000f680000100a00 */
[----:B------:R-:W5:Y:S01]  /*994e0*/  LDL.64 R250, [R1+0x1a8] ;  /* 0x0001a80001fa7983 */ /* 0x000f620000100a00 */
[----:B------:R-:W-:Y:S01]  /*994f0*/  HMMA.1688.F32.TF32 R184, R164, R82, R184 ;  /* 0x00000052a4b8723c */ /* 0x000fe200000810b8 */
[----:B--2---:R-:W-:Y:S01]  /*99500*/  IMAD.MOV.U32 R219, RZ, RZ, R188 ;  /* 0x000000ffffdb7224 */ /* 0x004fe200078e00bc */
[----:B---3--:R-:W-:Y:S01]  /*99510*/  MOV R218, R190 ;  /* 0x000000be00da7202 */ /* 0x008fe20000000f00 */
[----:B----4-:R-:W-:-:S02]  /*99520*/  IMAD.MOV.U32 R217, RZ, RZ, R191 ;  /* 0x000000ffffd97224 */ /* 0x010fc400078e00bf */
[----:B-----5:R-:W-:Y:S02]  /*99530*/  IMAD.MOV.U32 R216, RZ, RZ, R252 ;  /* 0x000000ffffd87224 */ /* 0x020fe400078e00fc */
[----:B------:R-:W-:Y:S01]  /*99540*/  IMAD.MOV.U32 R168, RZ, RZ, R163 ;  /* 0x000000ffffa87224 */ /* 0x000fe200078e00a3 */
[----:B------:R-:W-:Y:S01]  /*99550*/  MOV R169, R162 ;  /* 0x000000a200a97202 */ /* 0x000fe20000000f00 */
[----:B------:R-:W-:Y:S02]  /*99560*/  IMAD.MOV.U32 R170, RZ, RZ, R160 ;  /* 0x000000ffffaa7224 */ /* 0x000fe400078e00a0 */
[----:B------:R-:W-:-:S07]  /*99570*/  IMAD.MOV.U32 R171, RZ, RZ, R149 ;  /* 0x000000ffffab7224 */ /* 0x000fce00078e0095 */
        /* <DEDUP_REMOVED lines=19> */
[----:B------:R-:W2:Y:S01]  /*996b0*/  LDS R231, [R189+0x3e380] ;  /* 0x03e38000bde77984 */ /* 0x000ea20000000800 */
[----:B------:R-:W-:Y:S08]  /*996c0*/  HMMA.1688.F32.TF32 R208, R164, R118, R208 ;  /* 0x00000076a4d0723c */ /* 0x000ff000000810d0 */
[C---:B-1----:R-:W-:Y:S08]  /*996d0*/  HMMA.1688.F32.TF32 R236, R176.reuse, R64, R236 ;  /* 0x00000040b0ec723c */ /* 0x042ff000000810ec */
[C---:B------:R-:W-:Y:S08]  /*996e0*/  HMMA.1688.F32.TF32 R240, R176.reuse, R60, R240 ;  /* 0x0000003cb0f0723c */ /* 0x040ff000000810f0 */
[----:B------:R-:W-:Y:S08]  /*996f0*/  HMMA.1688.F32.TF32 R172, R176, R56, R172 ;  /* 0x00000038b0ac723c */ /* 0x000ff000000810ac */
        /* <DEDUP_REMOVED lines=16> */
[----:B------:R-:W1:Y:S01]  /*99800*/  LDS R167, [R189+0x2e400] ;  /* 0x02e40000bda77984 */ /* 0x000e620000000800 */
[C---:B--2---:R-:W-:Y:S08]  /*99810*/  HMMA.1688.F32.TF32 R236, R228.reuse, R66, R236 ;  /* 0x00000042e4ec723c */ /* 0x044ff000000810ec */
[C---:B------:R-:W-:Y:S08]  /*99820*/  HMMA.1688.F32.TF32 R240, R228.reuse, R62, R240 ;  /* 0x0000003ee4f0723c */ /* 0x040ff000000810f0 */
[----:B------:R-:W-:Y:S08]  /*99830*/  HMMA.1688.F32.TF32 R172, R228, R58, R172 ;  /* 0x0000003ae4ac723c */ /* 0x000ff000000810ac */
[C---:B------:R-:W-:Y:S08]  /*99840*/  HMMA.1688.F32.TF32 R212, R176.reuse, R48, R212 ;  /* 0x00000030b0d4723c */ /* 0x040ff000000810d4 */
[C---:B------:R-:W-:Y:S08]  /*99850*/  HMMA.1688.F32.TF32 R216, R176.reuse, R44, R216 ;  /* 0x0000002cb0d8723c */ /* 0x040ff000000810d8 */
[C---:B------:R-:W-:Y:S08]  /*99860*/  HMMA.1688.F32.TF32 R220, R176.reuse, R40, R220 ;  /* 0x00000028b0dc723c */ /* 0x040ff000000810dc */
[C---:B------:R-:W-:Y:S08]  /*99870*/  HMMA.1688.F32.TF32 R224, R176.reuse, R36, R224 ;  /* 0x00000024b0e0723c */ /* 0x040ff000000810e0 */
[----:B------:R-:W-:Y:S01]  /*99880*/  HMMA.1688.F32.TF32 R168, R176, R32, R168 ;  /* 0x00000020b0a8723c */ /* 0x000fe200000810a8 */
[----:B------:R-:W2:Y:S07]  /*99890*/  LDL.64 R178, [R1+0x1c8] ;  /* 0x0001c80001b27983 */ /* 0x000eae0000100a00 */
[C---:B------:R-:W-:Y:S01]  /*998a0*/  HMMA.1688.F32.TF32 R180, R228.reuse, R22, R180 ;  /* 0x00000016e4b4723c */ /* 0x040fe200000810b4 */
[----:B------:R-:W-:Y:S04]  /*998b0*/  LDS R176, [R161+0x34400] ;  /* 0x03440000a1b07984 */ /* 0x000fe80000000800 */
[----:B------:R-:W-:Y:S04]  /*998c0*/  LDS R177, [R189+0x34400] ;  /* 0x03440000bdb17984 */ /* 0x000fe80000000800 */
[----:B------:R3:W-:Y:S01]  /*998d0*/  STL.64 [R1+0x5a0], R236 ;  /* 0x0005a0ec01007387 */ /* 0x0007e20000100a00 */
[----:B------:R4:W-:Y:S03]  /*998e0*/  STL.64 [R1+0x5a8], R238 ;  /* 0x0005a8ee01007387 */ /* 0x0009e60000100a00 */
[----:B---3--:R-:W2:Y:S01]  /*998f0*/  LDL.LU R236, [R1+0xca0] ;  /* 0x000ca00001ec7983 */ /* 0x008ea20000300800 */
[----:B------:R-:W2:Y:S02]  /*99900*/  LDL.LU R237, [R1+0xca4] ;  /* 0x000ca40001ed7983 */ /* 0x000ea40000300800 */
[----:B----4-:R-:W2:Y:S02]  /*99910*/  LDL.LU R238, [R1+0xca8] ;  /* 0x000ca80001ee7983 */ /* 0x010ea40000300800 */
[----:B------:R-:W2:Y:S01]  /*99920*/  LDL.LU R239, [R1+0xcac] ;  /* 0x000cac0001ef7983 */ /* 0x000ea20000300800 */
[----:B------:R-:W-:Y:S01]  /*99930*/  STL.64 [R1+0x590], R240 ;  /* 0x000590f001007387 */ /* 0x000fe20000100a00 */
[----:B------:R3:W-:Y:S03]  /*99940*/  STL.64 [R1+0x598], R242 ;  /* 0x000598f201007387 */ /* 0x0007e60000100a00 */
[----:B---3--:R-:W3:Y:S01]  /*99950*/  LDL.64 R242, [R1+0x1d8] ;  /* 0x0001d80001f27983 */ /* 0x008ee20000100a00 */
[----:B------:R-:W-:Y:S02]  /*99960*/  STL.64 [R1+0x510], R172 ;  /* 0x000510ac01007387 */ /* 0x000fe40000100a00 */
[----:B------:R4:W-:Y:S02]  /*99970*/  STL.64 [R1+0x518], R174 ;  /* 0x000518ae01007387 */ /* 0x0009e40000100a00 */
[C---:B----4-:R-:W-:Y:S01]  /*99980*/  HMMA.1688.F32.TF32 R172, R228.reuse, R54, R208 ;  /* 0x00000036e4ac723c */ /* 0x050fe200000810d0 */
[----:B------:R-:W4:Y:S11]  /*99990*/  LDL.LU R208, [R1+0xcb0] ;  /* 0x000cb00001d07983 */ /* 0x000f360000300800 */
[----:B------:R-:W-:Y:S11]  /*999a0*/  @!UPT UIADD3 URZ, URZ, URZ, URZ ;  /* 0x0000003f3f3ff290 */ /* 0x000ff6000fffe03f */
[----:B------:R-:W-:Y:S01]  /*999b0*/  STL.64 [R1+0x5f0], R172 ;  /* 0x0005f0ac01007387 */ /* 0x000fe20000100a00 */
[----:B------:R5:W-:Y:S02]  /*999c0*/  STL.64 [R1+0x5f8], R174 ;  /* 0x0005f8ae01007387 */ /* 0x000be40000100a00 */
[----:B------:R-:W4:Y:S02]  /*999d0*/  LDL.LU R209, [R1+0xcb4] ;  /* 0x000cb40001d17983 */ /* 0x000f240000300800 */
[----:B------:R-:W4:Y:S01]  /*999e0*/  LDL.LU R210, [R1+0xcb8] ;  /* 0x000cb80001d27983 */ /* 0x000f220000300800 */
[----:B------:R-:W4:Y:S01]  /*999f0*/  LDL.LU R211, [R1+0xcbc] ;  /* 0x000cbc0001d37983 */ /* 0x000f220000300800 */
[C---:B------:R-:W-:Y:S08]  /*99a00*/  HMMA.1688.F32.TF32 R212, R228.reuse, R50, R212 ;  /* 0x00000032e4d4723c */ /* 0x040ff000000810d4 */
[C---:B-----5:R-:W-:Y:S08]  /*99a10*/  HMMA.1688.F32.TF32 R172, R228.reuse, R46, R216 ;  /* 0x0000002ee4ac723c */ /* 0x060ff000000810d8 */
[C---:B------:R-:W-:Y:S07]  /*99a20*/  HMMA.1688.F32.TF32 R216, R228.reuse, R42, R220 ;  /* 0x0000002ae4d8723c */ /* 0x040fee00000810dc */
[----:B------:R-:W-:Y:S01]  /*99a30*/  STL.64 [R1+0x5e0], R212 ;  /* 0x0005e0d401007387 */ /* 0x000fe20000100a00 */
[----:B------:R5:W-:Y:S02]  /*99a40*/  STL.64 [R1+0x5e8], R214 ;  /* 0x0005e8d601007387 */ /* 0x000be40000100a00 */
[----:B-----5:R-:W-:Y:S05]  /*99a50*/  HMMA.1688.F32.TF32 R212, R228, R38, R224 ;  /* 0x00000026e4d4723c */ /* 0x020fea00000810e0 */
[----:B------:R-:W-:Y:S01]  /*99a60*/  STL.64 [R1+0x5d0], R172 ;  /* 0x0005d0ac01007387 */ /* 0x000fe20000100a00 */
[----:B------:R-:W-:Y:S07]  /*99a70*/  STL.64 [R1+0x5d8], R174 ;  /* 0x0005d8ae01007387 */ /* 0x000fee0000100a00 */
[----:B------:R-:W-:Y:S02]  /*99a80*/  STL.64 [R1+0x5c0], R216 ;  /* 0x0005c0d801007387 */ /* 0x000fe40000100a00 */
[----:B------:R-:W-:Y:S02]  /*99a90*/  STL.64 [R1+0x5c8], R218 ;  /* 0x0005c8da01007387 */ /* 0x000fe40000100a00 */
[----:B------:R-:W-:-:S02]  /*99aa0*/  IMAD.MOV.U32 R136, RZ, RZ, R154 ;  /* 0x000000ffff887224 */ /* 0x000fc400078e009a */
[----:B------:R-:W-:Y:S01]  /*99ab0*/  IMAD.MOV.U32 R133, RZ, RZ, R155 ;  /* 0x000000ffff857224 */ /* 0x000fe200078e009b */
[----:B-1----:R-:W-:Y:S01]  /*99ac0*/  HMMA.1688.F32.TF32 R224, R164, R250, R156 ;  /* 0x000000faa4e0723c */ /* 0x002fe2000008109c */
[----:B------:R-:W-:Y:S04]  /*99ad0*/  LDS R172, [R161+0x30400] ;  /* 0x03040000a1ac7984 */ /* 0x000fe80000000800 */
[----:B------:R-:W-:Y:S04]  /*99ae0*/  LDS R174, [R161+0x32400] ;  /* 0x03240000a1ae7984 */ /* 0x000fe80000000800 */
[----:B------:R-:W-:Y:S04]  /*99af0*/  LDS R173, [R189+0x30400] ;  /* 0x03040000bdad7984 */ /* 0x000fe80000000800 */
[----:B------:R-:W1:Y:S04]  /*99b00*/  LDS R175, [R189+0x32400] ;  /* 0x03240000bdaf7984 */ /* 0x000e680000000800 */
[----:B------:R-:W-:Y:S01]  /*99b10*/  STL.64 [R1+0x5b0], R212 ;  /* 0x0005b0d401007387 */ /* 0x000fe20000100a00 */
[----:B------:R5:W-:Y:S02]  /*99b20*/  STL.64 [R1+0x5b8], R214 ;  /* 0x0005b8d601007387 */ /* 0x000be40000100a00 */
[C---:B-----5:R-:W-:Y:S08]  /*99b30*/  HMMA.1688.F32.TF32 R212, R228.reuse, R34, R168 ;  /* 0x00000022e4d4723c */ /* 0x060ff000000810a8 */
[C---:B------:R-:W-:Y:S08]  /*99b40*/  HMMA.1688.F32.TF32 R168, R228.reuse, R30, R200 ;  /* 0x0000001ee4a8723c */ /* 0x040ff000000810c8 */
[C---:B------:R-:W-:Y:S07]  /*99b50*/  HMMA.1688.F32.TF32 R200, R228.reuse, R26, R204 ;  /* 0x0000001ae4c8723c */ /* 0x040fee00000810cc */
[----:B------:R-:W-:Y:S01]  /*99b60*/  STL.64 [R1+0x1170], R212 ;  /* 0x001170d401007387 */ /* 0x000fe20000100a00 */
[----:B------:R-:W-:Y:S07]  /*99b70*/  STL.64 [R1+0x1178], R214 ;  /* 0x001178d601007387 */ /* 0x000fee0000100a00 */
[----:B------:R-:W-:Y:S02]  /*99b80*/  STL.64 [R1+0x1190], R168 ;  /* 0x001190a801007387 */ /* 0x000fe40000100a00 */
[----:B------:R5:W-:Y:S02]  /*99b90*/  STL.64 [R1+0x1198], R170 ;  /* 0x001198aa01007387 */ /* 0x000be40000100a00 */
[C---:B-----5:R-:W-:Y:S04]  /*99ba0*/  HMMA.1688.F32.TF32 R168, R228.reuse, R18, R184 ;  /* 0x00000012e4a8723c */ /* 0x060fe800000810b8 */
[----:B------:R-:W-:Y:S01]  /*99bb0*/  STL.64 [R1+0x11c0], R200 ;  /* 0x0011c0c801007387 */ /* 0x000fe20000100a00 */
[----:B------:R-:W-:Y:S03]  /*99bc0*/  STL.64 [R1+0x11c8], R202 ;  /* 0x0011c8ca01007387 */ /* 0x000fe60000100a00 */
[C---:B------:R-:W-:Y:S01]  /*99bd0*/  HMMA.1688.F32.TF32 R184, R228.reuse, R14, R192 ;  /* 0x0000000ee4b8723c */ /* 0x040fe200000810c0 */
[----:B------:R-:W-:Y:S01]  /*99be0*/  STL.64 [R1+0x11b0], R180 ;  /* 0x0011b0b401007387 */ /* 0x000fe20000100a00 */
[----:B------:R5:W-:Y:S06]  /*99bf0*/  STL.64 [R1+0x11b8], R182 ;  /* 0x0011b8b601007387 */ /* 0x000bec0000100a00 */
[C---:B-----5:R-:W-:Y:S07]  /*99c00*/  HMMA.1688.F32.TF32 R180, R228.reuse, R10, R196 ;  /* 0x0000000ae4b4723c */ /* 0x060fee00000810c4 */
[----:B------:R-:W-:Y:S01]  /*99c10*/  STL.64 [R1+0x1200], R168 ;  /* 0x001200a801007387 */ /* 0x000fe20000100a00 */
[----:B------:R5:W-:Y:S02]  /*99c20*/  STL.64 [R1+0x1208], R170 ;  /* 0x001208aa01007387 */ /* 0x000be40000100a00 */
[----:B-----5:R-:W-:Y:S05]  /*99c30*/  HMMA.1688.F32.TF32 R168, R228, R6, R232 ;  /* 0x00000006e4a8723c */ /* 0x020fea00000810e8 */
[----:B------:R-:W-:Y:S01]  /*99c40*/  STL.64 [R1+0x11f0], R184 ;  /* 0x0011f0b801007387 */ /* 0x000fe20000100a00 */
[----:B------:R-:W-:Y:S07]  /*99c50*/  STL.64 [R1+0x11f8], R186 ;  /* 0x0011f8ba01007387 */ /* 0x000fee0000100a00 */
[----:B------:R-:W-:Y:S02]  /*99c60*/  STL.64 [R1+0x1290], R180 ;  /* 0x001290b401007387 */ /* 0x000fe40000100a00 */
[----:B------:R-:W-:Y:S08]  /*99c70*/  STL.64 [R1+0x1298], R182 ;  /* 0x001298b601007387 */ /* 0x000ff00000100a00 */
[----:B------:R5:W-:Y:S01]  /*99c80*/  STL.64 [R1+0x1280], R168 ;  /* 0x001280a801007387 */ /* 0x000be20000100a00 */
[----:B------:R1:W-:Y:S01]  /*99c90*/  STL.64 [R1+0x1288], R170 ;  /* 0x001288aa01007387 */ /* 0x0003e20000100a00 */
[----:B---3--:R-:W-:Y:S01]  /*99ca0*/  MOV R2, R242 ;  /* 0x000000f200027202 */ /* 0x008fe20000000f00 */
[----:B------:R-:W-:Y:S01]  /*99cb0*/  IMAD.MOV.U32 R0, RZ, RZ, R243 ;  /* 0x000000ffff007224 */ /* 0x000fe200078e00f3 */
[C---:B----4-:R-:W-:Y:S08]  /*99cc0*/  HMMA.1688.F32.TF32 R232, R164.reuse, R242, R208 ;  /* 0x000000f2a4e8723c */ /* 0x050ff000000810d0 */
[C---:B------:R-:W-:Y:S01]  /*99cd0*/  HMMA.1688.F32.TF32 R240, R164.reuse, R154, R244 ;  /* 0x0000009aa4f0723c */ /* 0x040fe200000810f4 */
        /* <DEDUP_REMOVED lines=20> */
[----:B------:R-:W3:Y:S01]  /*99e20*/  LDL.64 R154, [R1+0x198] ;  /* 0x00019800019a7983 */ /* 0x000ee20000100a00 */
[----:B------:R-:W4:Y:S02]  /*99e30*/  LDL.LU R212, [R1+0xc60] ;  /* 0x000c600001d47983 */ /* 0x000f240000300800 */
[----:B------:R-:W4:Y:S02]  /*99e40*/  LDL.LU R213, [R1+0xc64] ;  /* 0x000c640001d57983 */ /* 0x000f240000300800 */
[----:B------:R-:W4:Y:S01]  /*99e50*/  LDL.LU R214, [R1+0xc68] ;  /* 0x000c680001d67983 */ /* 0x000f220000300800 */
[----:B------:R-:W4:Y:S01]  /*99e60*/  LDL.LU R215, [R1+0xc6c] ;  /* 0x000c6c0001d77983 */ /* 0x000f220000300800 */
[----:B------:R-:W4:Y:S02]  /*99e70*/  LDL.64 R158, [R1+0x188] ;  /* 0x00018800019e7983 */ /* 0x000f240000100a00 */
[----:B------:R-:W4:Y:S02]  /*99e80*/  LDL.LU R216, [R1+0xc50] ;  /* 0x000c500001d87983 */ /* 0x000f240000300800 */
[----:B------:R-:W4:Y:S01]  /*99e90*/  LDL.LU R217, [R1+0xc54] ;  /* 0x000c540001d97983 */ /* 0x000f220000300800 */
[----:B------:R-:W4:Y:S01]  /*99ea0*/  LDL.LU R218, [R1+0xc58] ;  /* 0x000c580001da7983 */ /* 0x000f220000300800 */
[C---:B--2---:R-:W-:Y:S01]  /*99eb0*/  HMMA.1688.F32.TF32 R236, R164.reuse, R178, R236 ;  /* 0x000000b2a4ec723c */ /* 0x044fe200000810ec */
[----:B------:R-:W-:Y:S01]  /*99ec0*/  IMAD.MOV.U32 R132, RZ, RZ, R178 ;  /* 0x000000ffff847224 */ /* 0x000fe200078e00b2 */
[----:B------:R-:W-:Y:S01]  /*99ed0*/  MOV R3, R179 ;  /* 0x000000b300037202 */ /* 0x000fe20000000f00 */
[----:B------:R-:W2:Y:S01]  /*99ee0*/  LDL.LU R219, [R1+0xc5c] ;  /* 0x000c5c0001db7983 */ /* 0x000ea20000300800 */
[----:B------:R-:W2:Y:S02]  /*99ef0*/  LDL.64 R178, [R1+0x168] ;  /* 0x0001680001b27983 */ /* 0x000ea40000100a00 */
[----:B-----5:R-:W5:Y:S02]  /*99f00*/  LDL.LU R168, [R1+0xd20] ;  /* 0x000d200001a87983 */ /* 0x020f640000300800 */
[----:B------:R-:W5:Y:S01]  /*99f10*/  LDL.LU R169, [R1+0xd24] ;  /* 0x000d240001a97983 */ /* 0x000f620000300800 */
[----:B-1----:R-:W5:Y:S01]  /*99f20*/  LDL.LU R170, [R1+0xd28] ;  /* 0x000d280001aa7983 */ /* 0x002f620000300800 */
[----:B------:R-:W5:Y:S02]  /*99f30*/  LDL.LU R171, [R1+0xd2c] ;  /* 0x000d2c0001ab7983 */ /* 0x000f640000300800 */
[----:B------:R-:W5:Y:S02]  /*99f40*/  LDL.64 R230, [R1+0x158] ;  /* 0x0001580001e67983 */ /* 0x000f640000100a00 */
        /* <DEDUP_REMOVED lines=16> */
[----:B------:R1:W-:Y:S02]  /*9a050*/  STL.64 [R1+0x38a8], R250 ;  /* 0x0038a8fa01007387 */ /* 0x0003e40000100a00 */
[----:B-1----:R-:W5:Y:S01]  /*9a060*/  LDL.64 R250, [R1+0x178] ;  /* 0x0001780001fa7983 */ /* 0x002f620000100a00 */
[----:B---3--:R-:W-:Y:S01]  /*9a070*/  HMMA.1688.F32.TF32 R208, R164, R154, R208 ;  /* 0x0000009aa4d0723c */ /* 0x008fe200000810d0 */
[----:B------:R-:W-:Y:S01]  /*9a080*/  MOV R140, R154 ;  /* 0x0000009a008c7202 */ /* 0x000fe20000000f00 */
[----:B------:R-:W-:-:S06]  /*9a090*/  IMAD.MOV.U32 R137, RZ, RZ, R155 ;  /* 0x000000ffff897224 */ /* 0x000fcc00078e009b */
[C---:B----4-:R-:W-:Y:S01]  /*9a0a0*/  HMMA.1688.F32.TF32 R212, R164.reuse, R158, R212 ;  /* 0x0000009ea4d4723c */ /* 0x050fe200000810d4 */
[----:B------:R-:W3:Y:S01]  /*9a0b0*/  LDL.LU.64 R154, [R1+0x38c8] ;  /* 0x0038c800019a7983 */ /* 0x000ee20000300a00 */
[----:B------:R-:W-:Y:S01]  /*9a0c0*/  IMAD.MOV.U32 R144, RZ, RZ, R158 ;  /* 0x000000ffff907224 */ /* 0x000fe200078e009e */
[----:B------:R-:W-:Y:S02]  /*9a0d0*/  MOV R141, R159 ;  /* 0x0000009f008d7202 */ /* 0x000fe40000000f00 */
[----:B------:R-:W4:Y:S03]  /*9a0e0*/  LDL.LU.64 R158, [R1+0x38c0] ;  /* 0x0038c000019e7983 */ /* 0x000f260000300a00 */
[C---:B--2---:R-:W-:Y:S01]  /*9a0f0*/  HMMA.1688.F32.TF32 R220, R164.reuse, R178, R220 ;  /* 0x000000b2a4dc723c */ /* 0x044fe200000810dc */
[----:B------:R-:W-:Y:S01]  /*9a100*/  MOV R152, R178 ;  /* 0x000000b200987202 */ /* 0x000fe20000000f00 */
[----:B------:R-:W-:Y:S01]  /*9a110*/  IMAD.MOV.U32 R149, RZ, RZ, R179 ;  /* 0x000000ffff957224 */ /* 0x000fe200078e00b3 */
[----:B------:R-:W-:Y:S04]  /*9a120*/  LDS R178, [R161+0x36400] ;  /* 0x03640000a1b27984 */ /* 0x000fe80000000800 */
[----:B------:R-:W1:Y:S01]  /*9a130*/  LDS R179, [R189+0x36400] ;  /* 0x03640000bdb37984 */ /* 0x000e620000000800 */
[----:B-----5:R-:W-:Y:S01]  /*9a140*/  HMMA.1688.F32.TF32 R168, R164, R230, R168 ;  /* 0x000000e6a4a8723c */ /* 0x020fe200000810a8 */
[----:B------:R-:W-:Y:S01]  /*9a150*/  IMAD.MOV.U32 R156, RZ, RZ, R230 ;  /* 0x000000ffff9c7224 */ /* 0x000fe200078e00e6 */
[----:B------:R-:W-:-:S06]  /*9a160*/  MOV R153, R231 ;  /* 0x000000e700997202 */ /* 0x000fcc0000000f00 */
[C---:B------:R-:W-:Y:S08]  /*9a170*/  HMMA.1688.F32.TF32 R200, R164.reuse, R150, R200 ;  /* 0x00000096a4c8723c */ /* 0x040ff000000810c8 */
[C---:B------:R-:W-:Y:S08]  /*9a180*/  HMMA.1688.F32.TF32 R192, R164.reuse, R142, R192 ;  /* 0x0000008ea4c0723c */ /* 0x040ff000000810c0 */
[C---:B------:R-:W-:Y:S08]  /*9a190*/  HMMA.1688.F32.TF32 R228, R164.reuse, R134, R244 ;  /* 0x00000086a4e4723c */ /* 0x040ff000000810f4 */
[----:B------:R-:W-:Y:S08]  /*9a1a0*/  HMMA.1688.F32.TF32 R204, R164, R146, R204 ;  /* 0x00000092a4cc723c */ /* 0x000ff000000810cc */
[----:B------:R-:W-:Y:S08]  /*9a1b0*/  HMMA.1688.F32.TF32 R232, R172, R128, R232 ;  /* 0x00000080ace8723c */ /* 0x000ff000000810e8 */
        /* <DEDUP_REMOVED lines=13> */
[----:B-1----:R-:W-:Y:S08]  /*9a290*/  HMMA.1688.F32.TF32 R232, R176, R130, R232 ;  /* 0x00000082b0e8723c */ /* 0x002ff000000810e8 */
        /* <DEDUP_REMOVED lines=13> */
[----:B------:R-:W-:-:S02]  /*9a370*/  IMAD.MOV.U32 R148, RZ, RZ, R250 ;  /* 0x000000ffff947224 */ /* 0x000fc400078e00fa */
[----:B------:R-:W-:-:S05]  /*9a380*/  IMAD.MOV.U32 R145, RZ, RZ, R251 ;  /* 0x000000ffff917224 */ /* 0x000fca00078e00fb */
[C---:B---3--:R-:W-:Y:S08]  /*9a390*/  HMMA.1688.F32.TF32 R184, R164.reuse, R154, R184 ;  /* 0x0000009aa4b8723c */ /* 0x048ff000000810b8 */
[----:B----4-:R-:W-:Y:S08]  /*9a3a0*/  HMMA.1688.F32.TF32 R180, R164, R158, R180 ;  /* 0x0000009ea4b4723c */ /* 0x010ff000000810b4 */
[C---:B------:R-:W-:Y:S01]  /*9a3b0*/  HMMA.1688.F32.TF32 R164, R172.reuse, R116, R224 ;  /* 0x00000074aca4723c */ /* 0x040fe200000810e0 */
[----:B------:R-:W-:Y:S04]  /*9a3c0*/  LDS R224, [R161+0x38400] ;  /* 0x03840000a1e07984 */ /* 0x000fe80000000800 */
[----:B------:R-:W-:Y:S04]  /*9a3d0*/  LDS R226, [R161+0x3a400] ;  /* 0x03a40000a1e27984 */ /* 0x000fe80000000800 */
[----:B------:R-:W-:Y:S04]  /*9a3e0*/  LDS R225, [R189+0x38400] ;  /* 0x03840000bde17984 */ /* 0x000fe80000000800 */
[----:B------:R-:W1:Y:S01]  /*9a3f0*/  LDS R227, [R189+0x3a400] ;  /* 0x03a40000bde37984 */ /* 0x000e620000000800 */
[C---:B------:R-:W-:Y:S08]  /*9a400*/  HMMA.1688.F32.TF32 R184, R172.reuse, R88, R184 ;  /* 0x00000058acb8723c */ /* 0x040ff000000810b8 */
[----:B------:R-:W-:Y:S01]  /*9a410*/  HMMA.1688.F32.TF32 R180, R172, R92, R180 ;  /* 0x0000005cacb4723c */ /* 0x000fe200000810b4 */
[----:B------:R-:W-:Y:S04]  /*9a420*/  LDS R172, [R161+0x3c400] ;  /* 0x03c40000a1ac7984 */ /* 0x000fe80000000800 */
[----:B------:R-:W-:Y:S04]  /*9a430*/  LDS R174, [R161+0x3e400] ;  /* 0x03e40000a1ae7984 */ /* 0x000fe80000000800 */
[----:B------:R-:W-:Y:S04]  /*9a440*/  LDS R173, [R189+0x3c400] ;  /* 0x03c40000bdad7984 */ /* 0x000fe80000000800 */
[----:B------:R-:W2:Y:S01]  /*9a450*/  LDS R175, [R189+0x3e400] ;  /* 0x03e40000bdaf7984 */ /* 0x000ea20000000800 */
[----:B------:R-:W-:Y:S08]  /*9a460*/  HMMA.1688.F32.TF32 R164, R176, R118, R164 ;  /* 0x00000076b0a4723c */ /* 0x000ff000000810a4 */
[----:B-1----:R-:W-:Y:S08]  /*9a470*/  HMMA.1688.F32.TF32 R232, R224, R64, R232 ;  /* 0x00000040e0e8723c */ /* 0x002ff000000810e8 */
        /* <DEDUP_REMOVED lines=14> */
[C---:B------:R-:W-:Y:S01]  /*9a560*/  HMMA.1688.F32.TF32 R228, R224.reuse, R4, R228 ;  /* 0x00000004e0e4723c */ /* 0x040fe200000810e4 */
[----:B------:R-:W-:Y:S04]  /*9a570*/  STL.64 [R1+0x3890], R158 ;  /* 0x0038909e01007387 */ /* 0x000fe80000100a00 */
[----:B------:R-:W-:Y:S04]  /*9a580*/  LDS R176, [R161+0x2c480] ;  /* 0x02c48000a1b07984 */ /* 0x000fe80000000800 */
[----:B------:R-:W-:Y:S04]  /*9a590*/  LDS R178, [R161+0x2e480] ;  /* 0x02e48000a1b27984 */ /* 0x000fe80000000800 */
[----:B------:R-:W-:Y:S04]  /*9a5a0*/  LDS R177, [R189+0x2c480] ;  /* 0x02c48000bdb17984 */ /* 0x000fe80000000800 */
[----:B------:R-:W2:Y:S01]  /*9a5b0*/  LDS R179, [R189+0x2e480] ;  /* 0x02e48000bdb37984 */ /* 0x000ea20000000800 */
[C---:B------:R-:W-:Y:S08]  /*9a5c0*/  HMMA.1688.F32.TF32 R180, R224.reuse, R28, R180 ;  /* 0x0000001ce0b4723c */ /* 0x040ff000000810b4 */
[----:B------:R-:W-:Y:S08]  /*9a5d0*/  HMMA.1688.F32.TF32 R184, R224, R24, R184 ;  /* 0x00000018e0b8723c */ /* 0x000ff000000810b8 */
[C---:B--2---:R-:W-:Y:S01]  /*9a5e0*/  HMMA.1688.F32.TF32 R224, R172.reuse, R66, R232 ;  /* 0x00000042ace0723c */ /* 0x044fe200000810e8 */
[----:B------:R-:W-:Y:S01]  /*9a5f0*/  STL.64 [R1+0x3898], R154 ;  /* 0x0038989a01007387 */ /* 0x000fe20000100a00 */
[----:B------:R-:W-:Y:S02]  /*9a600*/  STL.64 [R1+0x38a0], R150 ;  /* 0x0038a09601007387 */ /* 0x000fe40000100a00 */
[----:B------:R-:W-:Y:S04]  /*9a610*/  STL.64 [R1+0x38b0], R146 ;  /* 0x0038b09201007387 */ /* 0x000fe80000100a00 */
[C---:B------:R-:W-:Y:S01]  /*9a620*/  HMMA.1688.F32.TF32 R236, R172.reuse, R62, R236 ;  /* 0x0000003eacec723c */ /* 0x040fe200000810ec */
[----:B------:R-:W-:Y:S07]  /*9a630*/  STL.64 [R1+0x38b8], R142 ;  /* 0x0038b88e01007387 */ /* 0x000fee0000100a00 */
[C---:B------:R-:W-:Y:S08]  /*9a640*/  HMMA.1688.F32.TF32 R232, R172.reuse, R58, R240 ;  /* 0x0000003aace8723c */ /* 0x040ff000000810f0 */
[C---:B------:R-:W-:Y:S01]  /*9a650*/  HMMA.1688.F32.TF32 R212, R172.reuse, R46, R212 ;  /* 0x0000002eacd4723c */ /* 0x040fe200000810d4 */
[----:B------:R-:W-:Y:S01]  /*9a660*/  STL.64 [R1+0x580], R224 ;  /* 0x000580e001007387 */ /* 0x000fe20000100a00 */
[----:B------:R2:W-:Y:S06]  /*9a670*/  STL.64 [R1+0x588], R226 ;  /* 0x000588e201007387 */ /* 0x0005ec0000100a00 */
[C---:B--2---:R-:W-:Y:S08]  /*9a680*/  HMMA.1688.F32.TF32 R224, R172.reuse, R54, R164 ;  /* 0x00000036ace0723c */ /* 0x044ff000000810a4 */
[C---:B------:R-:W-:Y:S08]  /*9a690*/  HMMA.1688.F32.TF32 R164, R172.reuse, R50, R208 ;  /* 0x00000032aca4723c */ /* 0x040ff000000810d0 */
[C---:B------:R-:W-:Y:S01]  /*9a6a0*/  HMMA.1688.F32.TF32 R208, R172.reuse, R42, R216 ;  /* 0x0000002aacd0723c */ /* 0x040fe200000810d8 */
[----:B------:R-:W-:Y:S01]  /*9a6b0*/  STL.64 [R1+0x680], R236 ;  /* 0x000680ec01007387 */ /* 0x000fe20000100a00 */
[----:B------:R-:W-:Y:S02]  /*9a6c0*/  STL.64 [R1+0x688], R238 ;  /* 0x000688ee01007387 */ /* 0x000fe40000100a00 */
[----:B------:R-:W-:Y:S02]  /*9a6d0*/  STL.64 [R1+0x690], R232 ;  /* 0x000690e801007387 */ /* 0x000fe40000100a00 */
[----:B------:R-:W-:Y:S01]  /*9a6e0*/  STL.64 [R1+0x698], R234 ;  /* 0x000698ea01007387 */ /* 0x000fe20000100a00 */
[----:B------:R-:W-:Y:S01]  /*9a6f0*/  STL.64 [R1+0x6a0], R224 ;  /* 0x0006a0e001007387 */ /* 0x000fe20000100a00 */
[----:B------:R-:W-:Y:S07]  /*9a700*/  STL.64 [R1+0x6a8], R226 ;  /* 0x0006a8e201007387 */ /* 0x000fee0000100a00 */
[----:B------:R-:W-:Y:S02]  /*9a710*/  STL.64 [R1+0x6c0], R164 ;  /* 0x0006c0a401007387 */ /* 0x000fe40000100a00 */
[----:B------:R2:W-:Y:S01]  /*9a720*/  STL.64 [R1+0x6c8], R166 ;  /* 0x0006c8a601007387 */ /* 0x0005e20000100a00 */
[----:B------:R-:W-:Y:S01]  /*9a730*/  STL.64 [R1+0x6d0], R212 ;  /* 0x0006d0d401007387 */ /* 0x000fe20000100a00 */
[----:B------:R-:W-:Y:S02]  /*9a740*/  STL.64 [R1+0x6d8], R214 ;  /* 0x0006d8d601007387 */ /* 0x000fe40000100a00 */
[----:B------:R-:W3:Y:S02]  /*9a750*/  LDL.LU R244, [R1+0xab0] ;  /* 0x000ab00001f47983 */ /* 0x000ee40000300800 */
[----:B------:R-:W-:Y:S01]  /*9a760*/  STL.64 [R1+0x6e0], R208 ;  /* 0x0006e0d001007387 */ /* 0x000fe20000100a00 */
[----:B------:R4:W-:Y:S01]  /*9a770*/  STL.64 [R1+0x6e8], R210 ;  /* 0x0006e8d201007387 */ /* 0x0009e20000100a00 */
[C---:B--2---:R-:W-:Y:S08]  /*9a780*/  HMMA.1688.F32.TF32 R164, R172.reuse, R38, R220 ;  /* 0x00000026aca4723c */ /* 0x044ff000000810dc */
[C---:B----4-:R-:W-:Y:S08]  /*9a790*/  HMMA.1688.F32.TF32 R208, R172.reuse, R34, R168 ;  /* 0x00000022acd0723c */ /* 0x050ff000000810a8 */
[C---:B------:R-:W-:Y:S08]  /*9a7a0*/  HMMA.1688.F32.TF32 R168, R172.reuse, R30, R180 ;  /* 0x0000001eaca8723c */ /* 0x040ff000000810b4 */
[C---:B------:R-:W-:Y:S08]  /*9a7b0*/  HMMA.1688.F32.TF32 R184, R172.reuse, R26, R184 ;  /* 0x0000001aacb8723c */ /* 0x040ff000000810b8 */
[----:B------:R-:W-:Y:S01]  /*9a7c0*/  HMMA.1688.F32.TF32 R180, R172, R22, R200 ;  /* 0x00000016acb4723c */ /* 0x000fe200000810c8 */
[----:B------:R-:W-:Y:S01]  /*9a7d0*/  STL.64 [R1+0x710], R164 ;  /* 0x000710a401007387 */ /* 0x000fe20000100a00 */
[----:B------:R-:W-:Y:S02]  /*9a7e0*/  STL.64 [R1+0x718], R166 ;  /* 0x000718a601007387 */ /* 0x000fe40000100a00 */
[----:B------:R-:W3:Y:S02]  /*9a7f0*/  LDL.LU R245, [R1+0xab4] ;  /* 0x000ab40001f57983 */ /* 0x000ee40000300800 */
[----:B------:R-:W3:Y:S01]  /*9a800*/  LDL.LU R246, [R1+0xab8] ;  /* 0x000ab80001f67983 */ /* 0x000ee20000300800 */
[----:B------:R-:W3:Y:S01]  /*9a810*/  LDL.LU R247, [R1+0xabc] ;  /* 0x000abc0001f77983 */ /* 0x000ee20000300800 */
[----:B------:R-:W-:Y:S02]  /*9a820*/  STL.64 [R1+0x720], R208 ;  /* 0x000720d001007387 */ /* 0x000fe40000100a00 */
[----:B------:R-:W-:Y:S02]  /*9a830*/  STL.64 [R1+0x728], R210 ;  /* 0x000728d201007387 */ /* 0x000fe40000100a00 */
[----:B------:R-:W-:Y:S01]  /*9a840*/  STL.64 [R1+0x750], R168 ;  /* 0x000750a801007387 */ /* 0x000fe20000100a00 */
[----:B------:R2:W-:Y:S01]  /*9a850*/  STL.64 [R1+0x758], R170 ;  /* 0x000758aa01007387 */ /* 0x0005e20000100a00 */
[----:B------:R-:W-:Y:S01]  /*9a860*/  MOV R222, R152 ;  /* 0x0000009800de7202 */ /* 0x000fe20000000f00 */
[----:B------:R-:W-:-:S02]  /*9a870*/  IMAD.MOV.U32 R218, RZ, RZ, R148 ;  /* 0x000000ffffda7224 */ /* 0x000fc400078e0094 */
[----:B------:R-:W-:Y:S02]  /*9a880*/  IMAD.MOV.U32 R223, RZ, RZ, R149 ;  /* 0x000000ffffdf7224 */ /* 0x000fe400078e0095 */
[----:B------:R-:W-:Y:S01]  /*9a890*/  IMAD.MOV.U32 R214, RZ, RZ, R144 ;  /* 0x000000ffffd67224 */ /* 0x000fe200078e0090 */
[----:B------:R-:W-:Y:S01]  /*9a8a0*/  MOV R219, R145 ;  /* 0x0000009100db7202 */ /* 0x000fe20000000f00 */
[----:B------:R-:W-:Y:S01]  /*9a8b0*/  IMAD.MOV.U32 R215, RZ, RZ, R141 ;  /* 0x000000ffffd77224 */ /* 0x000fe200078e008d */
[C---:B------:R-:W-:Y:S08]  /*9a8c0*/  HMMA.1688.F32.TF32 R192, R172.reuse, R14, R192 ;  /* 0x0000000eacc0723c */ /* 0x040ff000000810c0 */
[C---:B--2---:R-:W-:Y:S01]  /*9a8d0*/  HMMA.1688.F32.TF32 R168, R172.reuse, R18, R204 ;  /* 0x00000012aca8723c */ /* 0x044fe200000810cc */
[----:B------:R-:W-:Y:S01]  /*9a8e0*/  STL.64 [R1+0x760], R184 ;  /* 0x000760b801007387 */ /* 0x000fe20000100a00 */
[----:B------:R-:W-:Y:S02]  /*9a8f0*/  STL.64 [R1+0x768], R186 ;  /* 0x000768ba01007387 */ /* 0x000fe40000100a00 */
[----:B------:R-:W2:Y:S02]  /*9a900*/  LDL.LU R200, [R1+0xaf0] ;  /* 0x000af00001c87983 */ /* 0x000ea40000300800 */
[----:B------:R4:W-:Y:S01]  /*9a910*/  STL.64 [R1+0x10f0], R180 ;  /* 0x0010f0b401007387 */ /* 0x0009e20000100a00 */
[----:B------:R5:W-:Y:S01]  /*9a920*/  STL.64 [R1+0x10f8], R182 ;  /* 0x0010f8b601007387 */ /* 0x000be20000100a00 */
[C---:B------:R-:W-:Y:S08]  /*9a930*/  HMMA.1688.F32.TF32 R196, R172.reuse, R10, R196 ;  /* 0x0000000aacc4723c */ /* 0x040ff000000810c4 */
[----:B------:R-:W-:Y:S01]  /*9a940*/  HMMA.1688.F32.TF32 R228, R172, R6, R228 ;  /* 0x00000006ace4723c */ /* 0x000fe200000810e4 */
[----:B------:R-:W-:Y:S01]  /*9a950*/  MOV R234, R2 ;  /* 0x0000000200ea7202 */ /* 0x000fe20000000f00 */
[----:B------:R-:W-:-:S02]  /*9a960*/  IMAD.MOV.U32 R235, RZ, RZ, R0 ;  /* 0x000000ffffeb7224 */ /* 0x000fc400078e0000 */
[----:B------:R-:W-:Y:S02]  /*9a970*/  IMAD.MOV.U32 R238, RZ, RZ, R132 ;  /* 0x000000ffffee7224 */ /* 0x000fe400078e0084 */
        /* <DEDUP_REMOVED lines=8> */
[----:B------:R5:W-:Y:S02]  /*9aa00*/  STL.64 [R1+0x1118], R170 ;  /* 0x001118aa01007387 */ /* 0x000be40000100a00 */
[----:B------:R-:W2:Y:S02]  /*9aa10*/  LDL.LU R201, [R1+0xaf4] ;  /* 0x000af40001c97983 */ /* 0x000ea40000300800 */
[----:B------:R-:W2:Y:S01]  /*9aa20*/  LDL.LU R202, [R1+0xaf8] ;  /* 0x000af80001ca7983 */ /* 0x000ea20000300800 */
[----:B------:R-:W2:Y:S01]  /*9aa30*/  LDL.LU R203, [R1+0xafc] ;  /* 0x000afc0001cb7983 */ /* 0x000ea20000300800 */
[----:B----4-:R-:W4:Y:S02]  /*9aa40*/  LDL.LU R180, [R1+0xb10] ;  /* 0x000b100001b47983 */ /* 0x010f240000300800 */
[----:B------:R-:W4:Y:S02]  /*9aa50*/  LDL.LU R181, [R1+0xb14] ;  /* 0x000b140001b57983 */ /* 0x000f240000300800 */
[----:B-----5:R-:W4:Y:S01]  /*9aa60*/  LDL.LU R182, [R1+0xb18] ;  /* 0x000b180001b67983 */ /* 0x020f220000300800 */
[----:B------:R-:W4:Y:S01]  /*9aa70*/  LDL.LU R183, [R1+0xb1c] ;  /* 0x000b1c0001b77983 */ /* 0x000f220000300800 */
[----:B------:R-:W-:-:S03]  /*9aa80*/  IMAD.MOV.U32 R170, RZ, RZ, R156 ;  /* 0x000000ffffaa7224 */ /* 0x000fc600078e009c */
[----:B------:R-:W2:Y:S01]  /*9aa90*/  LDL.LU R156, [R1+0xc00] ;  /* 0x000c0000019c7983 */ /* 0x000ea20000300800 */
[----:B------:R-:W2:Y:S02]  /*9aaa0*/  LDL.LU R157, [R1+0xc04] ;  /* 0x000c0400019d7983 */ /* 0x000ea40000300800 */
[----:B------:R-:W2:Y:S02]  /*9aab0*/  LDL.LU R158, [R1+0xc08] ;  /* 0x000c0800019e7983 */ /* 0x000ea40000300800 */
[----:B------:R-:W2:Y:S02]  /*9aac0*/  LDL.LU R159, [R1+0xc0c] ;  /* 0x000c0c00019f7983 */ /* 0x000ea40000300800 */
[----:B------:R-:W-:Y:S01]  /*9aad0*/  IMAD.MOV.U32 R171, RZ, RZ, R153 ;  /* 0x000000ffffab7224 */ /* 0x000fe200078e0099 */
        /* <DEDUP_REMOVED lines=14> */
[----:B------:R-:W2:Y:S01]  /*9abc0*/  LDL.LU R146, [R1+0xd68] ;  /* 0x000d680001927983 */ /* 0x000ea20000300800 */
[----:B------:R-:W-:Y:S01]  /*9abd0*/  MOV R210, R140 ;  /* 0x0000008c00d27202 */ /* 0x000fe20000000f00 */
        /* <DEDUP_REMOVED lines=17> */
[----:B------:R5:W-:Y:S02]  /*9acf0*/  STL.64 [R1+0x1100], R192 ;  /* 0x001100c001007387 */ /* 0x000be40000100a00 */
[----:B------:R5:W-:Y:S02]  /*9ad00*/  STL.64 [R1+0x1108], R194 ;  /* 0x001108c201007387 */ /* 0x000be40000100a00 */
[----:B-----5:R-:W5:Y:S01]  /*9ad10*/  LDL.LU R192, [R1+0xad0] ;  /* 0x000ad00001c07983 */ /* 0x020f620000300800 */
[----:B------:R-:W5:Y:S02]  /*9ad20*/  LDL.LU R193, [R1+0xad4] ;  /* 0x000ad40001c17983 */ /* 0x000f640000300800 */
[----:B------:R-:W5:Y:S02]  /*9ad30*/  LDL.LU R194, [R1+0xad8] ;  /* 0x000ad80001c27983 */ /* 0x000f640000300800 */
[----:B------:R-:W5:Y:S01]  /*9ad40*/  LDL.LU R195, [R1+0xadc] ;  /* 0x000adc0001c37983 */ /* 0x000f620000300800 */
[----:B------:R1:W-:Y:S01]  /*9ad50*/  STL.64 [R1+0x1130], R196 ;  /* 0x001130c401007387 */ /* 0x0003e20000100a00 */
[----:B------:R1:W-:Y:S03]  /*9ad60*/  STL.64 [R1+0x1138], R198 ;  /* 0x001138c601007387 */ /* 0x0003e60000100a00 */
[----:B-1----:R-:W4:Y:S01]  /*9ad70*/  LDL.LU R196, [R1+0xac0] ;  /* 0x000ac00001c47983 */ /* 0x002f220000300800 */
[----:B------:R-:W4:Y:S02]  /*9ad80*/  LDL.LU R197, [R1+0xac4] ;  /* 0x000ac40001c57983 */ /* 0x000f240000300800 */
[----:B------:R-:W4:Y:S02]  /*9ad90*/  LDL.LU R198, [R1+0xac8] ;  /* 0x000ac80001c67983 */ /* 0x000f240000300800 */
[----:B------:R-:W4:Y:S01]  /*9ada0*/  LDL.LU R199, [R1+0xacc] ;  /* 0x000acc0001c77983 */ /* 0x000f220000300800 */
[----:B------:R-:W4:Y:S01]  /*9adb0*/  LDL.LU R172, [R1+0xb40] ;  /* 0x000b400001ac7983 */ /* 0x000f220000300800 */
[----:B------:R1:W-:Y:S02]  /*9adc0*/  STL.64 [R1+0x1120], R228 ;  /* 0x001120e401007387 */ /* 0x0003e40000100a00 */
[----:B------:R1:W-:Y:S02]  /*9add0*/  STL.64 [R1+0x1128], R230 ;  /* 0x001128e601007387 */ /* 0x0003e40000100a00 */
[----:B------:R-:W4:Y:S01]  /*9ade0*/  LDL.LU R173, [R1+0xb44] ;  /* 0x000b440001ad7983 */ /* 0x000f220000300800 */
[----:B------:R-:W4:Y:S01]  /*9adf0*/  LDL.LU R174, [R1+0xb48] ;  /* 0x000b480001ae7983 */ /* 0x000f220000300800 */
[----:B------:R-:W4:Y:S03]  /*9ae00*/  LDL.LU R175, [R1+0xb4c] ;  /* 0x000b4c0001af7983 */ /* 0x000f260000300800 */
[----:B-1----:R-:W5:Y:S01]  /*9ae10*/  LDL.LU R228, [R1+0xb30] ;  /* 0x000b300001e47983 */ /* 0x002f620000300800 */
[----:B------:R-:W5:Y:S02]  /*9ae20*/  LDL.LU R229, [R1+0xb34] ;  /* 0x000b340001e57983 */ /* 0x000f640000300800 */
[----:B------:R-:W5:Y:S02]  /*9ae30*/  LDL.LU R230, [R1+0xb38] ;  /* 0x000b380001e67983 */ /* 0x000f640000300800 */
[----:B------:R-:W5:Y:S02]  /*9ae40*/  LDL.LU R231, [R1+0xb3c] ;  /* 0x000b3c0001e77983 */ /* 0x000f640000300800 */
[----:B------:R-:W-:Y:S01]  /*9ae50*/  IMAD.MOV.U32 R211, RZ, RZ, R137 ;  /* 0x000000ffffd37224 */ /* 0x000fe200078e0089 */
[C---:B--2---:R-:W-:Y:S08]  /*9ae60*/  HMMA.1688.F32.TF32 R240, R176.reuse, R242, R248 ;  /* 0x000000f2b0f0723c */ /* 0x044ff000000810f8 */
[C---:B------:R-:W-:Y:S08]  /*9ae70*/  HMMA.1688.F32.TF32 R236, R176.reuse, R238, R144 ;  /* 0x000000eeb0ec723c */ /* 0x040ff00000081090 */
[C---:B---3--:R-:W-:Y:S01]  /*9ae80*/  HMMA.1688.F32.TF32 R232, R176.reuse, R234, R140 ;  /* 0x000000eab0e8723c */ /* 0x048fe2000008108c */
[----:B------:R-:W2:Y:S01]  /*9ae90*/  LDL.LU.64 R142, [R1+0x38b8] ;  /* 0x0038b800018e7983 */ /* 0x000ea20000300a00 */
[----:B------:R-:W3:Y:S02]  /*9aea0*/  LDL.LU.64 R146, [R1+0x38b0] ;  /* 0x0038b00001927983 */ /* 0x000ee40000300a00 */
[----:B------:R-:W2:Y:S04]  /*9aeb0*/  LDL.LU.64 R250, [R1+0x38a8] ;  /* 0x0038a80001fa7983 */ /* 0x000ea80000300a00 */
[C---:B------:R-:W-:Y:S01]  /*9aec0*/  HMMA.1688.F32.TF32 R208, R176.reuse, R210, R148 ;  /* 0x000000d2b0d0723c */ /* 0x040fe20000081094 */
[----:B------:R-:W3:Y:S07]  /*9aed0*/  LDL.LU.64 R150, [R1+0x38a0] ;  /* 0x0038a00001967983 */ /* 0x000eee0000300a00 */
[C---:B------:R-:W-:Y:S01]  /*9aee0*/  HMMA.1688.F32.TF32 R212, R176.reuse, R214, R152 ;  /* 0x000000d6b0d4723c */ /* 0x040fe20000081098 */
[----:B------:R-:W3:Y:S07]  /*9aef0*/  LDL.LU.64 R154, [R1+0x3898] ;  /* 0x00389800019a7983 */ /* 0x000eee0000300a00 */
[----:B------:R-:W-:Y:S01]  /*9af00*/  HMMA.1688.F32.TF32 R216, R176, R218, R156 ;  /* 0x000000dab0d8723c */ /* 0x000fe2000008109c */
[----:B------:R-:W3:Y:S07]  /*9af10*/  LDL.LU.64 R158, [R1+0x3890] ;  /* 0x00389000019e7983 */ /* 0x000eee0000300a00 */
[C---:B------:R-:W-:Y:S08]  /*9af20*/  HMMA.1688.F32.TF32 R236, R164.reuse, R124, R236 ;  /* 0x0000007ca4ec723c */ /* 0x040ff000000810ec */
[----:B------:R-:W-:Y:S08]  /*9af30*/  HMMA.1688.F32.TF32 R232, R164, R128, R232 ;  /* 0x00000080a4e8723c */ /* 0x000ff000000810e8 */
[C---:B----4-:R-:W-:Y:S01]  /*9af40*/  HMMA.1688.F32.TF32 R220, R176.reuse, R222, R172 ;  /* 0x000000deb0dc723c */ /* 0x050fe200000810ac */
[----:B------:R-:W-:Y:S04]  /*9af50*/  LDS R172, [R161+0x34480] ;  /* 0x03448000a1ac7984 */ /* 0x000fe80000000800 */
[----:B------:R-:W-:Y:S04]  /*9af60*/  LDS R174, [R161+0x36480] ;  /* 0x03648000a1ae7984 */ /* 0x000fe80000000800 */
[----:B------:R-:W-:Y:S04]  /*9af70*/  LDS R173, [R189+0x34480] ;  /* 0x03448000bdad7984 */ /* 0x000fe80000000800 */
[----:B------:R-:W1:Y:S01]  /*9af80*/  LDS R175, [R189+0x36480] ;  /* 0x03648000bdaf7984 */ /* 0x000e620000000800 */
[C---:B------:R-:W-:Y:S08]  /*9af90*/  HMMA.1688.F32.TF32 R196, R176.reuse, R138, R196 ;  /* 0x0000008ab0c4723c */ /* 0x040ff000000810c4 */
[C---:B-----5:R-:W-:Y:S08]  /*9afa0*/  HMMA.1688.F32.TF32 R168, R176.reuse, R170, R228 ;  /* 0x000000aab0a8723c */ /* 0x060ff000000810e4 */
        /* <DEDUP_REMOVED lines=20> */
[C---:B---3--:R-:W-:Y:S08]  /*9b0f0*/  HMMA.1688.F32.TF32 R180, R176.reuse, R158, R180 ;  /* 0x0000009eb0b4723c */ /* 0x048ff000000810b4 */
        /* <DEDUP_REMOVED lines=17> */
[----:B------:R-:W2:Y:S01]  /*9b210*/  LDS R167, [R189+0x3e480] ;  /* 0x03e48000bda77984 */ /* 0x000ea20000000800 */
[C---:B-1----:R-:W-:Y:S08]  /*9b220*/  HMMA.1688.F32.TF32 R232, R224.reuse, R64, R232 ;  /* 0x00000040e0e8723c */ /* 0x042ff000000810e8 */
[----:B------:R-:W-:Y:S08]  /*9b230*/  HMMA.1688.F32.TF32 R236, R224, R60, R236 ;  /* 0x0000003ce0ec723c */ /* 0x000ff000000810ec */
        /* <DEDUP_REMOVED lines=8> */
[----:B------:R1:W-:Y:S02]  /*9b2c0*/  STL.64 [R1+0x3888], R154 ;  /* 0x0038889a01007387 */ /* 0x0003e40000100a00 */
[----:B------:R-:W3:Y:S02]  /*9b2d0*/  LDL.LU R244, [R1+0xa70] ;  /* 0x000a700001f47983 */ /* 0x000ee40000300800 */
[----:B------:R-:W3:Y:S01]  /*9b2e0*/  LDL.LU R245, [R1+0xa74] ;  /* 0x000a740001f57983 */ /* 0x000ee20000300800 */
[----:B------:R-:W3:Y:S01]  /*9b2f0*/  LDL.LU R246, [R1+0xa78] ;  /* 0x000a780001f67983 */ /* 0x000ee20000300800 */
[----:B------:R-:W3:Y:S02]  /*9b300*/  LDL.LU R247, [R1+0xa7c] ;  /* 0x000a7c0001f77983 */ /* 0x000ee40000300800 */
[----:B------:R-:W4:Y:S02]  /*9b310*/  LDL.LU R152, [R1+0xa80] ;  /* 0x000a800001987983 */ /* 0x000f240000300800 */
[----:B------:R-:W4:Y:S01]  /*9b320*/  LDL.LU R153, [R1+0xa84] ;  /* 0x000a840001997983 */ /* 0x000f220000300800 */
[----:B------:R-:W-:Y:S08]  /*9b330*/  HMMA.1688.F32.TF32 R208, R224, R48, R208 ;  /* 0x00000030e0d0723c */ /* 0x000ff000000810d0 */
[C---:B--2---:R-:W-:Y:S08]  /*9b340*/  HMMA.1688.F32.TF32 R232, R164.reuse, R66, R232 ;  /* 0x00000042a4e8723c */ /* 0x044ff000000810e8 */
[----:B------:R-:W-:Y:S08]  /*9b350*/  HMMA.1688.F32.TF32 R236, R164, R62, R236 ;  /* 0x0000003ea4ec723c */ /* 0x000ff000000810ec */
[C---:B------:R-:W-:Y:S08]  /*9b360*/  HMMA.1688.F32.TF32 R176, R224.reuse, R52, R176 ;  /* 0x00000034e0b0723c */ /* 0x040ff000000810b0 */
[C---:B------:R-:W-:Y:S01]  /*9b370*/  HMMA.1688.F32.TF32 R212, R224.reuse, R44, R212 ;  /* 0x0000002ce0d4723c */ /* 0x040fe200000810d4 */
[----:B-1----:R-:W4:Y:S01]  /*9b380*/  LDL.LU R154, [R1+0xa88] ;  /* 0x000a8800019a7983 */ /* 0x002f220000300800 */
[----:B------:R-:W4:Y:S06]  /*9b390*/  LDL.LU R155, [R1+0xa8c] ;  /* 0x000a8c00019b7983 */ /* 0x000f2c0000300800 */
        /* <DEDUP_REMOVED lines=10> */
[----:B------:R-:W2:Y:S04]  /*9b440*/  LDL.64 R158, [R1+0x1b8] ;  /* 0x0001b800019e7983 */ /* 0x000ea80000100a00 */
[----:B------:R-:W5:Y:S04]  /*9b450*/  LDL.64 R226, [R1+0x1c8] ;  /* 0x0001c80001e27983 */ /* 0x000f680000100a00 */
[----:B------:R-:W-:Y:S04]  /*9b460*/  LDS R172, [R161+0x2c500] ;  /* 0x02c50000a1ac7984 */ /* 0x000fe80000000800 */
[----:B------:R-:W-:Y:S04]  /*9b470*/  LDS R174, [R161+0x2e500] ;  /* 0x02e50000a1ae7984 */ /* 0x000fe80000000800 */
[----:B------:R-:W-:Y:S04]  /*9b480*/  LDS R173, [R189+0x2c500] ;  /* 0x02c50000bdad7984 */ /* 0x000fe80000000800 */
[----:B------:R1:W-:Y:S01]  /*9b490*/  STL.64 [R1+0x10a0], R232 ;  /* 0x0010a0e801007387 */ /* 0x0003e20000100a00 */
[----:B------:R1:W-:Y:S01]  /*9b4a0*/  STL.64 [R1+0x10a8], R234 ;  /* 0x0010a8ea01007387 */ /* 0x0003e20000100a00 */
[C---:B------:R-:W-:Y:S02]  /*9b4b0*/  HMMA.1688.F32.TF32 R240, R164.reuse, R58, R240 ;  /* 0x0000003aa4f0723c */ /* 0x040fe400000810f0 */
[----:B------:R-:W2:Y:S04]  /*9b4c0*/  LDS R175, [R189+0x2e500] ;  /* 0x02e50000bdaf7984 */ /* 0x000ea80000000800 */
[----:B-1----:R-:W3:Y:S01]  /*9b4d0*/  LDL.LU R232, [R1+0xaa0] ;  /* 0x000aa00001e87983 */ /* 0x002ee20000300800 */
[----:B------:R-:W3:Y:S02]  /*9b4e0*/  LDL.LU R233, [R1+0xaa4] ;  /* 0x000aa40001e97983 */ /* 0x000ee40000300800 */
[----:B------:R-:W3:Y:S02]  /*9b4f0*/  LDL.LU R234, [R1+0xaa8] ;  /* 0x000aa80001ea7983 */ /* 0x000ee40000300800 */
[----:B------:R-:W3:Y:S01]  /*9b500*/  LDL.LU R235, [R1+0xaac] ;  /* 0x000aac0001eb7983 */ /* 0x000ee20000300800 */
[----:B------:R1:W-:Y:S01]  /*9b510*/  STL.64 [R1+0x1090], R236 ;  /* 0x001090ec01007387 */ /* 0x0003e20000100a00 */
[----:B------:R1:W-:Y:S03]  /*9b520*/  STL.64 [R1+0x1098], R238 ;  /* 0x001098ee01007387 */ /* 0x0003e60000100a00 */
[----:B-1----:R-:W3:Y:S01]  /*9b530*/  LDL.LU R236, [R1+0xa90] ;  /* 0x000a900001ec7983 */ /* 0x002ee20000300800 */
[----:B------:R-:W3:Y:S02]  /*9b540*/  LDL.LU R237, [R1+0xa94] ;  /* 0x000a940001ed7983 */ /* 0x000ee40000300800 */
[----:B------:R-:W3:Y:S02]  /*9b550*/  LDL.LU R238, [R1+0xa98] ;  /* 0x000a980001ee7983 */ /* 0x000ee40000300800 */
[----:B------:R-:W3:Y:S02]  /*9b560*/  LDL.LU R239, [R1+0xa9c] ;  /* 0x000a9c0001ef7983 */ /* 0x000ee40000300800 */
[----:B------:R-:W-:Y:S01]  /*9b570*/  STL.64 [R1+0x1080], R240 ;  /* 0x001080f001007387 */ /* 0x000fe20000100a00 */
[----:B------:R1:W-:Y:S03]  /*9b580*/  STL.64 [R1+0x1088], R242 ;  /* 0x001088f201007387 */ /* 0x0003e60000100a00 */
[----:B-1----:R-:W4:Y:S01]  /*9b590*/  LDL.64 R242, [R1+0x1d8] ;  /* 0x0001d80001f27983 */ /* 0x002f220000100a00 */
[C---:B------:R-:W-:Y:S08]  /*9b5a0*/  HMMA.1688.F32.TF32 R176, R164.reuse, R54, R176 ;  /* 0x00000036a4b0723c */ /* 0x040ff000000810b0 */
[C---:B------:R-:W-:Y:S08]  /*9b5b0*/  HMMA.1688.F32.TF32 R208, R164.reuse, R50, R208 ;  /* 0x00000032a4d0723c */ /* 0x040ff000000810d0 */
[C---:B------:R-:W-:Y:S07]  /*9b5c0*/  HMMA.1688.F32.TF32 R168, R164.reuse, R34, R168 ;  /* 0x00000022a4a8723c */ /* 0x040fee00000810a8 */
[----:B------:R-:W-:Y:S01]  /*9b5d0*/  STL.64 [R1+0x1070], R176 ;  /* 0x001070b001007387 */ /* 0x000fe20000100a00 */
[----:B------:R1:W-:Y:S07]  /*9b5e0*/  STL.64 [R1+0x1078], R178 ;  /* 0x001078b201007387 */ /* 0x0003ee0000100a00 */
[----:B------:R-:W-:Y:S02]  /*9b5f0*/  STL.64 [R1+0x1060], R208 ;  /* 0x001060d001007387 */ /* 0x000fe40000100a00 */
[----:B------:R1:W-:Y:S02]  /*9b600*/  STL.64 [R1+0x1068], R210 ;  /* 0x001068d201007387 */ /* 0x0003e40000100a00 */
[C---:B-1----:R-:W-:Y:S08]  /*9b610*/  HMMA.1688.F32.TF32 R176, R164.reuse, R46, R212 ;  /* 0x0000002ea4b0723c */ /* 0x042ff000000810d4 */
[C---:B------:R-:W-:Y:S08]  /*9b620*/  HMMA.1688.F32.TF32 R212, R164.reuse, R42, R216 ;  /* 0x0000002aa4d4723c */ /* 0x040ff000000810d8 */
[C---:B------:R-:W-:Y:S07]  /*9b630*/  HMMA.1688.F32.TF32 R208, R164.reuse, R38, R220 ;  /* 0x00000026a4d0723c */ /* 0x040fee00000810dc */
[----:B------:R-:W-:Y:S01]  /*9b640*/  STL.64 [R1+0x1050], R176 ;  /* 0x001050b001007387 */ /* 0x000fe20000100a00 */
[----:B------:R-:W-:Y:S07]  /*9b650*/  STL.64 [R1+0x1058], R178 ;  /* 0x001058b201007387 */ /* 0x000fee0000100a00 */
[----:B------:R-:W-:Y:S02]  /*9b660*/  STL.64 [R1+0x830], R212 ;  /* 0x000830d401007387 */ /* 0x000fe40000100a00 */
[----:B------:R-:W-:Y:S06]  /*9b670*/  STL.64 [R1+0x838], R214 ;  /* 0x000838d601007387 */ /* 0x000fec0000100a00 */
[----:B------:R-:W-:Y:S01]  /*9b680*/  STL.64 [R1+0x1040], R208 ;  /* 0x001040d001007387 */ /* 0x000fe20000100a00 */
[----:B------:R1:W-:Y:S02]  /*9b690*/  STL.64 [R1+0x1048], R210 ;  /* 0x001048d201007387 */ /* 0x0003e40000100a00 */
[----:B------:R-:W-:Y:S02]  /*9b6a0*/  STL.64 [R1+0x1030], R168 ;  /* 0x001030a801007387 */ /* 0x000fe40000100a00 */
[----:B------:R1:W-:Y:S02]  /*9b6b0*/  STL.64 [R1+0x1038], R170 ;  /* 0x001038aa01007387 */ /* 0x0003e40000100a00 */
[----:B------:R-:W-:Y:S01]  /*9b6c0*/  IMAD.MOV.U32 R140, RZ, RZ, R250 ;  /* 0x000000ffff8c7224 */ /* 0x000fe200078e00fa */
[----:B------:R-:W-:Y:S01]  /*9b6d0*/  MOV R137, R251 ;  /* 0x000000fb00897202 */ /* 0x000fe20000000f00 */
[----:B------:R-:W-:Y:S04]  /*9b6e0*/  LDS R176, [R161+0x30500] ;  /* 0x03050000a1b07984 */ /* 0x000fe80000000800 */
[----:B------:R-:W-:Y:S04]  /*9b6f0*/  LDS R178, [R161+0x32500] ;  /* 0x03250000a1b27984 */ /* 0x000fe80000000800 */
[----:B------:R-:W-:Y:S04]  /*9b700*/  LDS R177, [R189+0x30500] ;  /* 0x03050000bdb17984 */ /* 0x000fe80000000800 */
[----:B------:R-:W2:Y:S01]  /*9b710*/  LDS R179, [R189+0x32500] ;  /* 0x03250000bdb37984 */ /* 0x000ea20000000800 */
[C---:B-1----:R-:W-:Y:S08]  /*9b720*/  HMMA.1688.F32.TF32 R208, R164.reuse, R30, R180 ;  /* 0x0000001ea4d0723c */ /* 0x042ff000000810b4 */
[C---:B------:R-:W-:Y:S08]  /*9b730*/  HMMA.1688.F32.TF32 R180, R164.reuse, R26, R184 ;  /* 0x0000001aa4b4723c */ /* 0x040ff000000810b8 */
[C---:B------:R-:W-:Y:S08]  /*9b740*/  HMMA.1688.F32.TF32 R168, R164.reuse, R22, R200 ;  /* 0x00000016a4a8723c */ /* 0x040ff000000810c8 */
[C---:B------:R-:W-:Y:S01]  /*9b750*/  HMMA.1688.F32.TF32 R184, R164.reuse, R18, R204 ;  /* 0x00000012a4b8723c */ /* 0x040fe200000810cc */
[----:B------:R-:W-:Y:S01]  /*9b760*/  STL.64 [R1+0x1020], R208 ;  /* 0x001020d001007387 */ /* 0x000fe20000100a00 */
[----:B------:R-:W-:Y:S05]  /*9b770*/  STL.64 [R1+0x1028], R210 ;  /* 0x001028d201007387 */ /* 0x000fea0000100a00 */
[----:B------:R-:W-:Y:S02]  /*9b780*/  STL.64 [R1+0x1010], R180 ;  /* 0x001010b401007387 */ /* 0x000fe40000100a00 */
[----:B------:R1:W-:Y:S06]  /*9b790*/  STL.64 [R1+0x1018], R182 ;  /* 0x001018b601007387 */ /* 0x0003ec0000100a00 */
[----:B------:R-:W-:Y:S01]  /*9b7a0*/  STL.64 [R1+0x8a0], R168 ;  /* 0x0008a0a801007387 */ /* 0x000fe20000100a00 */
[----:B------:R1:W-:Y:S02]  /*9b7b0*/  STL.64 [R1+0x8a8], R170 ;  /* 0x0008a8aa01007387 */ /* 0x0003e40000100a00 */
[C---:B-1----:R-:W-:Y:S08]  /*9b7c0*/  HMMA.1688.F32.TF32 R180, R164.reuse, R14, R192 ;  /* 0x0000000ea4b4723c */ /* 0x042ff000000810c0 */
[C---:B------:R-:W-:Y:S08]  /*9b7d0*/  HMMA.1688.F32.TF32 R168, R164.reuse, R10, R196 ;  /* 0x0000000aa4a8723c */ /* 0x040ff000000810c4 */
[----:B------:R-:W-:Y:S01]  /*9b7e0*/  HMMA.1688.F32.TF32 R164, R164, R6, R228 ;  /* 0x00000006a4a4723c */ /* 0x000fe200000810e4 */
[----:B------:R1:W-:Y:S01]  /*9b7f0*/  STL.64 [R1+0x10c0], R184 ;  /* 0x0010c0b801007387 */ /* 0x0003e20000100a00 */
[----:B------:R1:W-:Y:S05]  /*9b800*/  STL.64 [R1+0x10c8], R186 ;  /* 0x0010c8ba01007387 */ /* 0x0003ea0000100a00 */
[----:B------:R-:W-:Y:S01]  /*9b810*/  STL.64 [R1+0x10b0], R180 ;  /* 0x0010b0b401007387 */ /* 0x000fe20000100a00 */
[----:B------:R-:W-:Y:S07]  /*9b820*/  STL.64 [R1+0x10b8], R182 ;  /* 0x0010b8b601007387 */ /* 0x000fee0000100a00 */
[----:B------:R-:W-:Y:S02]  /*9b830*/  STL.64 [R1+0x10e0], R168 ;  /* 0x0010e0a801007387 */ /* 0x000fe40000100a00 */
[----:B------:R-:W-:Y:S06]  /*9b840*/  STL.64 [R1+0x10e8], R170 ;  /* 0x0010e8aa01007387 */ /* 0x000fec0000100a00 */
[----:B------:R-:W-:Y:S01]  /*9b850*/  STL.64 [R1+0x10d0], R164 ;  /* 0x0010d0a401007387 */ /* 0x000fe20000100a00 */
[----:B------:R1:W-:Y:S03]  /*9b860*/  STL.64 [R1+0x10d8], R166 ;  /* 0x0010d8a601007387 */ /* 0x0003e60000100a00 */
[----:B------:R-:W-:Y:S04]  /*9b870*/  LDS R168, [R161+0x34500] ;  /* 0x03450000a1a87984 */ /* 0x000fe80000000800 */
[----:B------:R-:W-:Y:S01]  /*9b880*/  LDS R169, [R189+0x34500] ;  /* 0x03450000bda97984 */ /* 0x000fe20000000800 */
[----:B-----5:R-:W-:-:S02]  /*9b890*/  IMAD.MOV.U32 R132, RZ, RZ, R226 ;  /* 0x000000ffff847224 */ /* 0x020fc400078e00e2 */
[----:B------:R-:W-:Y:S01]  /*9b8a0*/  IMAD.MOV.U32 R3, RZ, RZ, R227 ;  /* 0x000000ffff037224 */ /* 0x000fe200078e00e3 */
[----:B--2---:R-:W-:Y:S01]  /*9b8b0*/  MOV R136, R158 ;  /* 0x0000009e00887202 */ /* 0x004fe20000000f00 */
[----:B------:R-:W-:Y:S01]  /*9b8c0*/  IMAD.MOV.U32 R133, RZ, RZ, R159 ;  /* 0x000000ffff857224 */ /* 0x000fe200078e009f */
[C---:B---3--:R-:W-:Y:S08]  /*9b8d0*/  HMMA.1688.F32.TF32 R236, R172.reuse, R226, R236 ;  /* 0x000000e2acec723c */ /* 0x048ff000000810ec */
[C---:B------:R-:W-:Y:S01]  /*9b8e0*/  HMMA.1688.F32.TF32 R224, R172.reuse, R250, R244 ;  /* 0x000000faace0723c */ /* 0x040fe200000810f4 */
        /* <DEDUP_REMOVED lines=17> */
[----:B------:R-:W2:Y:S01]  /*9ba00*/  LDL.LU R209, [R1+0xa64] ;  /* 0x000a640001d17983 */ /* 0x000ea20000300800 */
[C---:B----4-:R-:W-:Y:S01]  /*9ba10*/  HMMA.1688.F32.TF32 R232, R172.reuse, R242, R232 ;  /* 0x000000f2ace8723c */ /* 0x050fe200000810e8 */
[----:B------:R-:W-:Y:S01]  /*9ba20*/  IMAD.MOV.U32 R2, RZ, RZ, R242 ;  /* 0x000000ffff027224 */ /* 0x000fe200078e00f2 */
[----:B------:R-:W-:Y:S01]  /*9ba30*/  MOV R0, R243 ;  /* 0x000000f300007202 */ /* 0x000fe20000000f00 */
[----:B------:R-:W2:Y:S05]  /*9ba40*/  LDL.LU R210, [R1+0xa68] ;  /* 0x000a680001d27983 */ /* 0x000eaa0000300800 */
[C---:B------:R-:W-:Y:S01]  /*9ba50*/  HMMA.1688.F32.TF32 R240, R172.reuse, R158, R152 ;  /* 0x0000009eacf0723c */ /* 0x040fe20000081098 */
[----:B------:R-:W2:Y:S02]  /*9ba60*/  LDL.LU R211, [R1+0xa6c] ;  /* 0x000a6c0001d37983 */ /* 0x000ea40000300800 */
[----:B------:R-:W2:Y:S01]  /*9ba70*/  LDL.64 R154, [R1+0x198] ;  /* 0x00019800019a7983 */ /* 0x000ea20000100a00 */
[----:B------:R-:W4:Y:S01]  /*9ba80*/  LDL.LU R212, [R1+0xa50] ;  /* 0x000a500001d47983 */ /* 0x000f220000300800 */
[----:B------:R-:W4:Y:S02]  /*9ba90*/  LDL.LU R213, [R1+0xa54] ;  /* 0x000a540001d57983 */ /* 0x000f240000300800 */
[----:B------:R-:W4:Y:S02]  /*9baa0*/  LDL.LU R214, [R1+0xa58] ;  /* 0x000a580001d67983 */ /* 0x000f240000300800 */
[----:B------:R-:W4:Y:S01]  /*9bab0*/  LDL.LU R215, [R1+0xa5c] ;  /* 0x000a5c0001d77983 */ /* 0x000f220000300800 */
[----:B------:R-:W4:Y:S04]  /*9bac0*/  LDL.64 R158, [R1+0x188] ;  /* 0x00018800019e7983 */ /* 0x000f280000100a00 */
[----:B------:R-:W3:Y:S01]  /*9bad0*/  LDL.64 R166, [R1+0x178] ;  /* 0x0001780001a67983 */ /* 0x000ee20000100a00 */
[----:B------:R-:W3:Y:S02]  /*9bae0*/  LDL.LU R220, [R1+0xa20] ;  /* 0x000a200001dc7983 */ /* 0x000ee40000300800 */
[----:B------:R-:W3:Y:S02]  /*9baf0*/  LDL.LU R221, [R1+0xa24] ;  /* 0x000a240001dd7983 */ /* 0x000ee40000300800 */
[----:B------:R-:W3:Y:S01]  /*9bb00*/  LDL.LU R222, [R1+0xa28] ;  /* 0x000a280001de7983 */ /* 0x000ee20000300800 */
[----:B------:R-:W3:Y:S01]  /*9bb10*/  LDL.LU R223, [R1+0xa2c] ;  /* 0x000a2c0001df7983 */ /* 0x000ee20000300800 */
[----:B------:R-:W3:Y:S02]  /*9bb20*/  LDL.64 R170, [R1+0x168] ;  /* 0x0001680001aa7983 */ /* 0x000ee40000100a00 */
[----:B------:R-:W5:Y:S02]  /*9bb30*/  LDL.LU R228, [R1+0xa10] ;  /* 0x000a100001e47983 */ /* 0x000f640000300800 */
[----:B------:R-:W5:Y:S01]  /*9bb40*/  LDL.LU R229, [R1+0xa14] ;  /* 0x000a140001e57983 */ /* 0x000f620000300800 */
[----:B------:R-:W5:Y:S01]  /*9bb50*/  LDL.LU R230, [R1+0xa18] ;  /* 0x000a180001e67983 */ /* 0x000f620000300800 */
        /* <DEDUP_REMOVED lines=17> */
[----:B------:R-:W5:Y:S01]  /*9bc70*/  LDL.LU R251, [R1+0x9ac] ;  /* 0x0009ac0001fb7983 */ /* 0x000f620000300800 */
[----:B--2---:R-:W-:Y:S01]  /*9bc80*/  HMMA.1688.F32.TF32 R208, R172, R154, R208 ;  /* 0x0000009aacd0723c */ /* 0x004fe200000810d0 */
[----:B------:R-:W-:-:S02]  /*9bc90*/  IMAD.MOV.U32 R144, RZ, RZ, R154 ;  /* 0x000000ffff907224 */ /* 0x000fc400078e009a */
[----:B------:R-:W-:-:S05]  /*9bca0*/  IMAD.MOV.U32 R141, RZ, RZ, R155 ;  /* 0x000000ffff8d7224 */ /* 0x000fca00078e009b */
[C---:B----4-:R-:W-:Y:S01]  /*9bcb0*/  HMMA.1688.F32.TF32 R212, R172.reuse, R158, R212 ;  /* 0x0000009eacd4723c */ /* 0x050fe200000810d4 */
[----:B------:R-:W2:Y:S01]  /*9bcc0*/  LDL.LU.64 R154, [R1+0x3888] ;  /* 0x00388800019a7983 */ /* 0x000ea20000300a00 */
[----:B------:R-:W-:Y:S01]  /*9bcd0*/  MOV R148, R158 ;  /* 0x0000009e00947202 */ /* 0x000fe20000000f00 */
[----:B------:R-:W-:Y:S02]  /*9bce0*/  IMAD.MOV.U32 R145, RZ, RZ, R159 ;  /* 0x000000ffff917224 */ /* 0x000fe400078e009f */
[----:B------:R-:W4:Y:S03]  /*9bcf0*/  LDL.LU.64 R158, [R1+0x3880] ;  /* 0x00388000019e7983 */ /* 0x000f260000300a00 */
[C---:B---3--:R-:W-:Y:S01]  /*9bd00*/  HMMA.1688.F32.TF32 R220, R172.reuse, R170, R220 ;  /* 0x000000aaacdc723c */ /* 0x048fe200000810dc */
[----:B------:R-:W-:Y:S02]  /*9bd10*/  IMAD.MOV.U32 R156, RZ, RZ, R170 ;  /* 0x000000ffff9c7224 */ /* 0x000fe400078e00aa */
[----:B------:R-:W-:Y:S01]  /*9bd20*/  IMAD.MOV.U32 R153, RZ, RZ, R171 ;  /* 0x000000ffff997224 */ /* 0x000fe200078e00ab */
[----:B------:R-:W-:Y:S04]  /*9bd30*/  LDS R170, [R161+0x36500] ;  /* 0x03650000a1aa7984 */ /* 0x000fe80000000800 */
[----:B------:R-:W1:Y:S01]  /*9bd40*/  LDS R171, [R189+0x36500] ;  /* 0x03650000bdab7984 */ /* 0x000e620000000800 */
[----:B------:R-:W-:Y:S01]  /*9bd50*/  HMMA.1688.F32.TF32 R216, R172, R166, R216 ;  /* 0x000000a6acd8723c */ /* 0x000fe200000810d8 */
[----:B------:R-:W-:Y:S01]  /*9bd60*/  IMAD.MOV.U32 R152, RZ, RZ, R166 ;  /* 0x000000ffff987224 */ /* 0x000fe200078e00a6 */
[----:B------:R-:W-:-:S06]  /*9bd70*/  MOV R149, R167 ;  /* 0x000000a700957202 */ /* 0x000fcc0000000f00 */
[----:B-----5:R-:W-:Y:S01]  /*9bd80*/  HMMA.1688.F32.TF32 R164, R172, R198, R228 ;  /* 0x000000c6aca4723c */ /* 0x020fe200000810e4 */
[----:B------:R-:W-:Y:S01]  /*9bd90*/  MOV R160, R198 ;  /* 0x000000c600a07202 */ /* 0x000fe20000000f00 */
[----:B------:R-:W-:-:S06]  /*9bda0*/  IMAD.MOV.U32 R157, RZ, RZ, R199 ;  /* 0x000000ffff9d7224 */ /* 0x000fcc00078e00c7 */
        /* <DEDUP_REMOVED lines=65> */
[----:B------:R-:W3:Y:S01]  /*9c1c0*/  LDS R171, [R189+0x2e580] ;  /* 0x02e58000bdab7984 */ /* 0x000ee20000000800 */
[C---:B------:R-:W-:Y:S08]  /*9c1d0*/  HMMA.1688.F32.TF32 R180, R224.reuse, R28, R180 ;  /* 0x0000001ce0b4723c */ /* 0x040ff000000810b4 */
[----:B------:R-:W-:Y:S08]  /*9c1e0*/  HMMA.1688.F32.TF32 R184, R224, R24, R184 ;  /* 0x00000018e0b8723c */ /* 0x000ff000000810b8 */
[C---:B--2---:R-:W-:Y:S01]  /*9c1f0*/  HMMA.1688.F32.TF32 R224, R176.reuse, R66, R232 ;  /* 0x00000042b0e0723c */ /* 0x044fe200000810e8 */
[----:B------:R-:W-:Y:S01]  /*9c200*/  STL.64 [R1+0x3858], R154 ;  /* 0x0038589a01007387 */ /* 0x000fe20000100a00 */
[----:B------:R-:W-:Y:S02]  /*9c210*/  STL.64 [R1+0x3860], R150 ;  /* 0x0038609601007387 */ /* 0x000fe40000100a00 */
[----:B------:R-:W-:Y:S02]  /*9c220*/  STL.64 [R1+0x3868], R146 ;  /* 0x0038689201007387 */ /* 0x000fe40000100a00 */
[----:B------:R-:W-:Y:S01]  /*9c230*/  STL.64 [R1+0x3870], R142 ;  /* 0x0038708e01007387 */ /* 0x000fe20000100a00 */
[----:B------:R-:W-:Y:S01]  /*9c240*/  STL.64 [R1+0x3878], R138 ;  /* 0x0038788a01007387 */ /* 0x000fe20000100a00 */
[----:B------:R-:W-:Y:S02]  /*9c250*/  STL [R1+0x378c], R66 ;  /* 0x00378c4201007387 */ /* 0x000fe40000100800 */
[----:B------:R-:W-:Y:S11]  /*9c260*/  STL [R1+0x3788], R67 ;  /* 0x0037884301007387 */ /* 0x000ff60000100800 */
[----:B------:R-:W-:Y:S02]  /*9c270*/  @!UPT UIADD3 URZ, URZ, URZ, URZ ;  /* 0x0000003f3f3ff290 */ /* 0x000fe4000fffe03f */
[----:B------:R-:W-:Y:S01]  /*9c280*/  STL.64 [R1+0x9c0], R224 ;  /* 0x0009c0e001007387 */ /* 0x000fe20000100a00 */
[----:B------:R2:W-:Y:S02]  /*9c290*/  STL.64 [R1+0x9c8], R226 ;  /* 0x0009c8e201007387 */ /* 0x0005e40000100a00 */
[C---:B--2---:R-:W-:Y:S01]  /*9c2a0*/  HMMA.1688.F32.TF32 R224, R176.reuse, R62, R236 ;  /* 0x0000003eb0e0723c */ /* 0x044fe200000810ec */
[----:B------:R-:W-:Y:S01]  /*9c2b0*/  STL [R1+0x3794], R62 ;  /* 0x0037943e01007387 */ /* 0x000fe20000100800 */
[----:B------:R-:W-:Y:S06]  /*9c2c0*/  STL [R1+0x3790], R63 ;  /* 0x0037903f01007387 */ /* 0x000fec0000100800 */
[C---:B------:R-:W-:Y:S11]  /*9c2d0*/  HMMA.1688.F32.TF32 R172, R176.reuse, R54, R172 ;  /* 0x00000036b0ac723c */ /* 0x040ff600000810ac */
[----:B------:R-:W-:Y:S04]  /*9c2e0*/  @!UPT UIADD3 URZ, URZ, URZ, URZ ;  /* 0x0000003f3f3ff290 */ /* 0x000fe8000fffe03f */
[----:B------:R-:W-:Y:S01]  /*9c2f0*/  STL.64 [R1+0x9b0], R224 ;  /* 0x0009b0e001007387 */ /* 0x000fe20000100a00 */
[----:B------:R2:W-:Y:S02]  /*9c300*/  STL.64 [R1+0x9b8], R226 ;  /* 0x0009b8e201007387 */ /* 0x0005e40000100a00 */
[C---:B--2---:R-:W-:Y:S01]  /*9c310*/  HMMA.1688.F32.TF32 R224, R176.reuse, R58, R240 ;  /* 0x0000003ab0e0723c */ /* 0x044fe200000810f0 */
[----:B------:R-:W-:Y:S01]  /*9c320*/  STL [R1+0x379c], R58 ;  /* 0x00379c3a01007387 */ /* 0x000fe20000100800 */
[----:B------:R-:W-:Y:S11]  /*9c330*/  STL [R1+0x3798], R59 ;  /* 0x0037983b01007387 */ /* 0x000ff60000100800 */
[----:B------:R-:W-:Y:S10]  /*9c340*/  @!UPT UIADD3 URZ, URZ, URZ, URZ ;  /* 0x0000003f3f3ff290 */ /* 0x000ff4000fffe03f */
[----:B------:R-:W-:Y:S01]  /*9c350*/  STL.64 [R1+0x9a0], R224 ;  /* 0x0009a0e001007387 */ /* 0x000fe20000100a00 */
[----:B------:R-:W-:Y:S02]  /*9c360*/  STL.64 [R1+0x9a8], R226 ;  /* 0x0009a8e201007387 */ /* 0x000fe40000100a00 */
[----:B------:R-:W-:Y:S02]  /*9c370*/  STL [R1+0x37a4], R54 ;  /* 0x0037a43601007387 */ /* 0x000fe40000100800 */
[----:B------:R-:W-:Y:S01]  /*9c380*/  STL [R1+0x37a0], R55 ;  /* 0x0037a03701007387 */ /* 0x000fe20000100800 */
[----:B------:R-:W-:Y:S01]  /*9c390*/  STL.64 [R1+0xeb0], R172 ;  /* 0x000eb0ac01007387 */ /* 0x000fe20000100a00 */
[----:B------:R2:W-:Y:S02]  /*9c3a0*/  STL.64 [R1+0xeb8], R174 ;  /* 0x000eb8ae01007387 */ /* 0x0005e40000100a00 */
[C---:B--2---:R-:W-:Y:S01]  /*9c3b0*/  HMMA.1688.F32.TF32 R172, R176.reuse, R50, R208 ;  /* 0x00000032b0ac723c */ /* 0x044fe200000810d0 */
[----:B------:R-:W-:Y:S01]  /*9c3c0*/  STL [R1+0x37ac], R50 ;  /* 0x0037ac3201007387 */ /* 0x000fe20000100800 */
[----:B------:R-:W-:Y:S11]  /*9c3d0*/  STL [R1+0x37a8], R51 ;  /* 0x0037a83301007387 */ /* 0x000ff60000100800 */
[----:B------:R-:W-:Y:S10]  /*9c3e0*/  @!UPT UIADD3 URZ, URZ, URZ, URZ ;  /* 0x0000003f3f3ff290 */ /* 0x000ff4000fffe03f */
        /* <DEDUP_REMOVED lines=15> */
[----:B--2---:R-:W-:Y:S01]  /*9c4e0*/  HMMA.1688.F32.TF32 R172, R176, R38, R220 ;  /* 0x00000026b0ac723c */ /* 0x004fe200000810dc */
        /* <DEDUP_REMOVED lines=9> */
[----:B------:R-:W-:Y:S01]  /*9c580*/  IMAD.MOV.U32 R222, RZ, RZ, R156 ;  /* 0x000000ffffde7224 */ /* 0x000fe200078e009c */
[----:B------:R-:W-:Y:S01]  /*9c590*/  MOV R218, R152 ;  /* 0x0000009800da7202 */ /* 0x000fe20000000f00 */
[----:B------:R-:W-:-:S02]  /*9c5a0*/  IMAD.MOV.U32 R223, RZ, RZ, R153 ;  /* 0x000000ffffdf7224 */ /* 0x000fc400078e0099 */
[----:B------:R-:W-:Y:S01]  /*9c5b0*/  IMAD.MOV.U32 R210, RZ, RZ, R144 ;  /* 0x000000ffffd27224 */ /* 0x000fe200078e0090 */
[----:B------:R-:W-:Y:S02]  /*9c5c0*/  MOV R215, R145 ;  /* 0x0000009100d77202 */ /* 0x000fe40000000f00 */
[----:B------:R-:W-:Y:S01]  /*9c5d0*/  MOV R226, R140 ;  /* 0x0000008c00e27202 */ /* 0x000fe20000000f00 */
[----:B------:R-:W-:Y:S02]  /*9c5e0*/  IMAD.MOV.U32 R211, RZ, RZ, R141 ;  /* 0x000000ffffd37224 */ /* 0x000fe400078e008d */
[----:B------:R-:W-:Y:S02]  /*9c5f0*/  IMAD.MOV.U32 R242, RZ, RZ, R136 ;  /* 0x000000fffff27224 */ /* 0x000fe400078e0088 */
[----:B------:R-:W-:Y:S02]  /*9c600*/  IMAD.MOV.U32 R227, RZ, RZ, R137 ;  /* 0x000000ffffe37224 */ /* 0x000fe400078e0089 */
[----:B------:R-:W-:-:S02]  /*9c610*/  IMAD.MOV.U32 R214, RZ, RZ, R148 ;  /* 0x000000ffffd67224 */ /* 0x000fc400078e0094 */
[----:B------:R-:W-:Y:S01]  /*9c620*/  IMAD.MOV.U32 R219, RZ, RZ, R149 ;  /* 0x000000ffffdb7224 */ /* 0x000fe200078e0095 */
[C---:B--2---:R-:W-:Y:S01]  /*9c630*/  HMMA.1688.F32.TF32 R164, R176.reuse, R30, R180 ;  /* 0x0000001eb0a4723c */ /* 0x044fe200000810b4 */
[----:B------:R-:W-:Y:S01]  /*9c640*/  STL [R1+0x37d4], R30 ;  /* 0x0037d41e01007387 */ /* 0x000fe20000100800 */
[----:B------:R-:W-:Y:S06]  /*9c650*/  STL [R1+0x37d0], R31 ;  /* 0x0037d01f01007387 */ /* 0x000fec0000100800 */
[C---:B------:R-:W-:Y:S08]  /*9c660*/  HMMA.1688.F32.TF32 R192, R176.reuse, R14, R192 ;  /* 0x0000000eb0c0723c */ /* 0x040ff000000810c0 */
[C---:B------:R-:W-:Y:S08]  /*9c670*/  HMMA.1688.F32.TF32 R196, R176.reuse, R10, R196 ;  /* 0x0000000ab0c4723c */ /* 0x040ff000000810c4 */
[----:B------:R-:W-:Y:S01]  /*9c680*/  HMMA.1688.F32.TF32 R228, R176, R6, R228 ;  /* 0x00000006b0e4723c */ /* 0x000fe200000810e4 */
[----:B------:R-:W-:Y:S01]  /*9c690*/  MOV R234, R2 ;  /* 0x0000000200ea7202 */ /* 0x000fe20000000f00 */
[----:B------:R-:W-:-:S02]  /*9c6a0*/  IMAD.MOV.U32 R235, RZ, RZ, R0 ;  /* 0x000000ffffeb7224 */ /* 0x000fc400078e0000 */
        /* <DEDUP_REMOVED lines=9> */
[C---:B---3--:R-:W-:Y:S01]  /*9c740*/  HMMA.1688.F32.TF32 R164, R176.reuse, R26, R184 ;  /* 0x0000001ab0a4723c */ /* 0x048fe200000810b8 */
[----:B------:R-:W-:Y:S01]  /*9c750*/  STL [R1+0x37dc], R26 ;  /* 0x0037dc1a01007387 */ /* 0x000fe20000100800 */
[----:B------:R-:W-:Y:S11]  /*9c760*/  STL [R1+0x37d8], R27 ;  /* 0x0037d81b01007387 */ /* 0x000ff60000100800 */
[----:B------:R-:W-:Y:S10]  /*9c770*/  @!UPT UIADD3 URZ, URZ, URZ, URZ ;  /* 0x0000003f3f3ff290 */ /* 0x000ff4000fffe03f */
        /* <DEDUP_REMOVED lines=8> */
[----:B------:R-:W4:Y:S01]  /*9c800*/  LDL.LU R244, [R1+0x8b0] ;  /* 0x0008b00001f47983 */ /* 0x000f220000300800 */
[----:B---3--:R-:W-:Y:S11]  /*9c810*/  HMMA.1688.F32.TF32 R164, R176, R18, R204 ;  /* 0x00000012b0a4723c */ /* 0x008ff600000810cc */
[----:B------:R-:W-:Y:S11]  /*9c820*/  @!UPT UIADD3 URZ, URZ, URZ, URZ ;  /* 0x0000003f3f3ff290 */ /* 0x000ff6000fffe03f */
[----:B------:R-:W-:Y:S01]  /*9c830*/  @!UPT UIADD3 URZ, URZ, URZ, URZ ;  /* 0x0000003f3f3ff290 */ /* 0x000fe2000fffe03f */
[----:B------:R-:W-:Y:S01]  /*9c840*/  STL.64 [R1+0xf80], R164 ;  /* 0x000f80a401007387 */ /* 0x000fe20000100a00 */
[----:B------:R3:W-:Y:S02]  /*9c850*/  STL.64 [R1+0xf88], R166 ;  /* 0x000f88a601007387 */ /* 0x0007e40000100a00 */
[----:B------:R-:W4:Y:S02]  /*9c860*/  LDL.LU R245, [R1+0x8b4] ;  /* 0x0008b40001f57983 */ /* 0x000f240000300800 */
[----:B------:R-:W4:Y:S01]  /*9c870*/  LDL.LU R246, [R1+0x8b8] ;  /* 0x0008b80001f67983 */ /* 0x000f220000300800 */
[----:B------:R-:W4:Y:S01]  /*9c880*/  LDL.LU R247, [R1+0x8bc] ;  /* 0x0008bc0001f77983 */ /* 0x000f220000300800 */
        /* <DEDUP_REMOVED lines=20> */
[----:B---3--:R-:W-:-:S03]  /*9c9d0*/  MOV R167, R157 ;  /* 0x0000009d00a77202 */ /* 0x008fc60000000f00 */
[----:B------:R-:W3:Y:S01]  /*9c9e0*/  LDL.LU R156, [R1+0x940] ;  /* 0x00094000019c7983 */ /* 0x000ee20000300800 */
[----:B------:R-:W3:Y:S03]  /*9c9f0*/  LDL.LU R157, [R1+0x944] ;  /* 0x00094400019d7983 */ /* 0x000ee60000300800 */
        /* <DEDUP_REMOVED lines=22> */
[----:B------:R-:W-:Y:S02]  /*9cb60*/  STL [R1+0x37ec], R18 ;  /* 0x0037ec1201007387 */ /* 0x000fe40000100800 */
[----:B------:R-:W-:Y:S01]  /*9cb70*/  STL [R1+0x37e8], R19 ;  /* 0x0037e81301007387 */ /* 0x000fe20000100800 */
[----:B------:R5:W-:Y:S01]  /*9cb80*/  STL.64 [R1+0xf70], R192 ;  /* 0x000f70c001007387 */ /* 0x000be20000100a00 */
[----:B------:R5:W-:Y:S03]  /*9cb90*/  STL.64 [R1+0xf78], R194 ;  /* 0x000f78c201007387 */ /* 0x000be60000100a00 */
[----:B-----5:R-:W5:Y:S01]  /*9cba0*/  LDL.LU R192, [R1+0x8c0] ;  /* 0x0008c00001c07983 */ /* 0x020f620000300800 */
[----:B------:R-:W5:Y:S02]  /*9cbb0*/  LDL.LU R193, [R1+0x8c4] ;  /* 0x0008c40001c17983 */ /* 0x000f640000300800 */
[----:B------:R-:W5:Y:S02]  /*9cbc0*/  LDL.LU R194, [R1+0x8c8] ;  /* 0x0008c80001c27983 */ /* 0x000f640000300800 */
[----:B------:R-:W5:Y:S01]  /*9cbd0*/  LDL.LU R195, [R1+0x8cc] ;  /* 0x0008cc0001c37983 */ /* 0x000f620000300800 */
[----:B------:R-:W-:Y:S01]  /*9cbe0*/  STL [R1+0x37f4], R14 ;  /* 0x0037f40e01007387 */ /* 0x000fe20000100800 */
[----:B------:R-:W-:Y:S02]  /*9cbf0*/  STL [R1+0x37f0], R15 ;  /* 0x0037f00f01007387 */ /* 0x000fe40000100800 */
[----:B------:R1:W-:Y:S02]  /*9cc00*/  STL.64 [R1+0x1000], R196 ;  /* 0x001000c401007387 */ /* 0x0003e40000100a00 */
[----:B------:R1:W-:Y:S02]  /*9cc10*/  STL.64 [R1+0x1008], R198 ;  /* 0x001008c601007387 */ /* 0x0003e40000100a00 */
[----:B-1----:R-:W5:Y:S01]  /*9cc20*/  LDL.LU R196, [R1+0x910] ;  /* 0x0009100001c47983 */ /* 0x002f620000300800 */
[----:B------:R-:W5:Y:S02]  /*9cc30*/  LDL.LU R197, [R1+0x914] ;  /* 0x0009140001c57983 */ /* 0x000f640000300800 */
[----:B------:R-:W5:Y:S02]  /*9cc40*/  LDL.LU R198, [R1+0x918] ;  /* 0x0009180001c67983 */ /* 0x000f640000300800 */
[----:B------:R-:W5:Y:S01]  /*9cc50*/  LDL.LU R199, [R1+0x91c] ;  /* 0x00091c0001c77983 */ /* 0x000f620000300800 */
[----:B------:R-:W-:Y:S01]  /*9cc60*/  STL [R1+0x37fc], R10 ;  /* 0x0037fc0a01007387 */ /* 0x000fe20000100800 */
[----:B------:R-:W-:Y:S02]  /*9cc70*/  STL [R1+0x37f8], R11 ;  /* 0x0037f80b01007387 */ /* 0x000fe40000100800 */
[----:B------:R-:W5:Y:S02]  /*9cc80*/  LDL.LU R176, [R1+0x930] ;  /* 0x0009300001b07983 */ /* 0x000f640000300800 */
[----:B------:R1:W-:Y:S01]  /*9cc90*/  STL.64 [R1+0xff0], R228 ;  /* 0x000ff0e401007387 */ /* 0x0003e20000100a00 */
[----:B------:R1:W-:Y:S01]  /*9cca0*/  STL.64 [R1+0xff8], R230 ;  /* 0x000ff8e601007387 */ /* 0x0003e20000100a00 */
[----:B------:R-:W5:Y:S02]  /*9ccb0*/  LDL.LU R177, [R1+0x934] ;  /* 0x0009340001b17983 */ /* 0x000f640000300800 */
[----:B------:R-:W5:Y:S02]  /*9ccc0*/  LDL.LU R178, [R1+0x938] ;  /* 0x0009380001b27983 */ /* 0x000f640000300800 */
[----:B------:R-:W5:Y:S01]  /*9ccd0*/  LDL.LU R179, [R1+0x93c] ;  /* 0x00093c0001b37983 */ /* 0x000f620000300800 */
[----:B-1----:R-:W5:Y:S01]  /*9cce0*/  LDL.LU R228, [R1+0x920] ;  /* 0x0009200001e47983 */ /* 0x002f620000300800 */
[----:B------:R-:W5:Y:S02]  /*9ccf0*/  LDL.LU R229, [R1+0x924] ;  /* 0x0009240001e57983 */ /* 0x000f640000300800 */
[----:B------:R-:W5:Y:S02]  /*9cd00*/  LDL.LU R230, [R1+0x928] ;  /* 0x0009280001e67983 */ /* 0x000f640000300800 */
[----:B------:R-:W5:Y:S01]  /*9cd10*/  LDL.LU R231, [R1+0x92c] ;  /* 0x00092c0001e77983 */ /* 0x000f620000300800 */
[----:B------:R-:W-:Y:S01]  /*9cd20*/  STL [R1+0x3804], R6 ;  /* 0x0038040601007387 */ /* 0x000fe20000100800 */
[----:B------:R-:W-:Y:S01]  /*9cd30*/  STL [R1+0x3800], R7 ;  /* 0x0038000701007387 */ /* 0x000fe20000100800 */
[C---:B---3--:R-:W-:Y:S08]  /*9cd40*/  HMMA.1688.F32.TF32 R212, R168.reuse, R214, R156 ;  /* 0x000000d6a8d4723c */ /* 0x048ff0000008109c */
[C---:B------:R-:W-:Y:S08]  /*9cd50*/  HMMA.1688.F32.TF32 R208, R168.reuse, R210, R152 ;  /* 0x000000d2a8d0723c */ /* 0x040ff00000081098 */
[C---:B------:R-:W-:Y:S08]  /*9cd60*/  HMMA.1688.F32.TF32 R240, R168.reuse, R242, R144 ;  /* 0x000000f2a8f0723c */ /* 0x040ff00000081090 */
[C---:B--2---:R-:W-:Y:S08]  /*9cd70*/  HMMA.1688.F32.TF32 R236, R168.reuse, R238, R140 ;  /* 0x000000eea8ec723c */ /* 0x044ff0000008108c */
[C---:B----4-:R-:W-:Y:S08]  /*9cd80*/  HMMA.1688.F32.TF32 R232, R168.reuse, R234, R136 ;  /* 0x000000eaa8e8723c */ /* 0x050ff00000081088 */
[C---:B------:R-:W-:Y:S01]  /*9cd90*/  HMMA.1688.F32.TF32 R224, R168.reuse, R226, R148 ;  /* 0x000000e2a8e0723c */ /* 0x040fe20000081094 */
[----:B------:R-:W2:Y:S01]  /*9cda0*/  LDL.LU.64 R138, [R1+0x3878] ;  /* 0x00387800018a7983 */ /* 0x000ea20000300a00 */
[----:B------:R-:W3:Y:S02]  /*9cdb0*/  LDL.LU.64 R142, [R1+0x3870] ;  /* 0x00387000018e7983 */ /* 0x000ee40000300a00 */
[----:B------:R-:W4:Y:S01]  /*9cdc0*/  LDL.LU.64 R146, [R1+0x3868] ;  /* 0x0038680001927983 */ /* 0x000f220000300a00 */
[----:B------:R-:W3:Y:S01]  /*9cdd0*/  LDL.LU.64 R150, [R1+0x3860] ;  /* 0x0038600001967983 */ /* 0x000ee20000300a00 */
[----:B------:R-:W3:Y:S02]  /*9cde0*/  LDL.LU.64 R154, [R1+0x3858] ;  /* 0x00385800019a7983 */ /* 0x000ee40000300a00 */
[----:B------:R-:W3:Y:S02]  /*9cdf0*/  LDL.LU.64 R158, [R1+0x3850] ;  /* 0x00385000019e7983 */ /* 0x000ee40000300a00 */
[----:B------:R-:W-:Y:S01]  /*9ce00*/  IMAD.MOV.U32 R166, RZ, RZ, R160 ;  /* 0x000000ffffa67224 */ /* 0x000fe200078e00a0 */
[C---:B-----5:R-:W-:Y:S01]  /*9ce10*/  HMMA.1688.F32.TF32 R216, R168.reuse, R218, R176 ;  /* 0x000000daa8d8723c */ /* 0x060fe200000810b0 */
        /* <DEDUP_REMOVED lines=19> */
[----:B------:R-:W-:Y:S01]  /*9cf50*/  STL [R1+0x380c], R128 ;  /* 0x00380c8001007387 */ /* 0x000fe20000100800 */
[----:B------:R-:W-:Y:S06]  /*9cf60*/  STL [R1+0x3808], R129 ;  /* 0x0038088101007387 */ /* 0x000fec0000100800 */
[C---:B------:R-:W-:Y:S08]  /*9cf70*/  HMMA.1688.F32.TF32 R216, R176.reuse, R106, R216 ;  /* 0x0000006ab0d8723c */ /* 0x040ff000000810d8 */
[C---:B------:R-:W-:Y:S08]  /*9cf80*/  HMMA.1688.F32.TF32 R236, R176.reuse, R126, R236 ;  /* 0x0000007eb0ec723c */ /* 0x040ff000000810ec */
[C---:B------:R-:W-:Y:S08]  /*9cf90*/  HMMA.1688.F32.TF32 R232, R176.reuse, R130, R232 ;  /* 0x00000082b0e8723c */ /* 0x040ff000000810e8 */
[C---:B------:R-:W-:Y:S08]  /*9cfa0*/  HMMA.1688.F32.TF32 R240, R176.reuse, R122, R240 ;  /* 0x0000007ab0f0723c */ /* 0x040ff000000810f0 */
[C---:B------:R-:W-:Y:S08]  /*9cfb0*/  HMMA.1688.F32.TF32 R220, R176.reuse, R102, R220 ;  /* 0x00000066b0dc723c */ /* 0x040ff000000810dc */
[----:B------:R-:W-:Y:S01]  /*9cfc0*/  HMMA.1688.F32.TF32 R228, R176, R70, R228 ;  /* 0x00000046b0e4723c */ /* 0x000fe200000810e4 */
        /* <DEDUP_REMOVED lines=16> */
[C---:B--2---:R-:W-:Y:S08]  /*9d0d0*/  HMMA.1688.F32.TF32 R196, R168.reuse, R138, R244 ;  /* 0x0000008aa8c4723c */ /* 0x044ff000000810f4 */
[C---:B---3--:R-:W-:Y:S08]  /*9d0e0*/  HMMA.1688.F32.TF32 R200, R168.reuse, R158, R200 ;  /* 0x0000009ea8c8723c */ /* 0x048ff000000810c8 */
[C---:B------:R-:W-:Y:S08]  /*9d0f0*/  HMMA.1688.F32.TF32 R204, R168.reuse, R154, R204 ;  /* 0x0000009aa8cc723c */ /* 0x040ff000000810cc */
[C---:B------:R-:W-:Y:S08]  /*9d100*/  HMMA.1688.F32.TF32 R180, R168.reuse, R150, R180 ;  /* 0x00000096a8b4723c */ /* 0x040ff000000810b4 */
[C---:B----4-:R-:W-:Y:S08]  /*9d110*/  HMMA.1688.F32.TF32 R184, R168.reuse, R146, R184 ;  /* 0x00000092a8b8723c */ /* 0x050ff000000810b8 */
[----:B------:R-:W-:Y:S08]  /*9d120*/  HMMA.1688.F32.TF32 R192, R168, R142, R192 ;  /* 0x0000008ea8c0723c */ /* 0x000ff000000810c0 */
[----:B------:R-:W-:Y:S01]  /*9d130*/  HMMA.1688.F32.TF32 R168, R172, R116, R224 ;  /* 0x00000074aca8723c */ /* 0x000fe200000810e0 */
[----:B------:R-:W-:Y:S04]  /*9d140*/  LDS R224, [R161+0x38580] ;  /* 0x03858000a1e07984 */ /* 0x000fe80000000800 */
[----:B------:R-:W-:Y:S04]  /*9d150*/  LDS R226, [R161+0x3a580] ;  /* 0x03a58000a1e27984 */ /* 0x000fe80000000800 */
[----:B------:R-:W-:Y:S04]  /*9d160*/  LDS R225, [R189+0x38580] ;  /* 0x03858000bde17984 */ /* 0x000fe80000000800 */
[----:B------:R-:W1:Y:S11]  /*9d170*/  LDS R227, [R189+0x3a580] ;  /* 0x03a58000bde37984 */ /* 0x000e760000000800 */
[----:B------:R-:W-:Y:S08]  /*9d180*/  HMMA.1688.F32.TF32 R168, R176, R118, R168 ;  /* 0x00000076b0a8723c */ /* 0x000ff000000810a8 */
[C---:B------:R-:W-:Y:S08]  /*9d190*/  HMMA.1688.F32.TF32 R200, R172.reuse, R92, R200 ;  /* 0x0000005cacc8723c */ /* 0x040ff000000810c8 */
[----:B------:R-:W-:Y:S08]  /*9d1a0*/  HMMA.1688.F32.TF32 R204, R172, R88, R204 ;  /* 0x00000058accc723c */ /* 0x000ff000000810cc */
[C---:B-1----:R-:W-:Y:S08]  /*9d1b0*/  HMMA.1688.F32.TF32 R168, R224.reuse, R52, R168 ;  /* 0x00000034e0a8723c */ /* 0x042ff000000810a8 */
[----:B------:R-:W-:Y:S08]  /*9d1c0*/  HMMA.1688.F32.TF32 R164, R224, R32, R164 ;  /* 0x00000020e0a4723c */ /* 0x000ff000000810a4 */
[C---:B------:R-:W-:Y:S08]  /*9d1d0*/  HMMA.1688.F32.TF32 R200, R176.reuse, R94, R200 ;  /* 0x0000005eb0c8723c */ /* 0x040ff000000810c8 */
[----:B------:R-:W-:Y:S08]  /*9d1e0*/  HMMA.1688.F32.TF32 R204, R176, R90, R204 ;  /* 0x0000005ab0cc723c */ /* 0x000ff000000810cc */
[----:B------:R-:W-:Y:S01]  /*9d1f0*/  HMMA.1688.F32.TF32 R180, R172, R84, R180 ;  /* 0x00000054acb4723c */ /* 0x000fe200000810b4 */
[----:B------:R-:W-:Y:S01]  /*9d200*/  IMAD.MOV.U32 R50, RZ, RZ, R168 ;  /* 0x000000ffff327224 */ /* 0x000fe200078e00a8 */
[----:B------:R-:W-:Y:S01]  /*9d210*/  MOV R51, R169 ;  /* 0x000000a900337202 */ /* 0x000fe20000000f00 */
[----:B------:R-:W-:-:S02]  /*9d220*/  IMAD.MOV.U32 R54, RZ, RZ, R170 ;  /* 0x000000ffff367224 */ /* 0x000fc400078e00aa */
[----:B------:R-:W-:-:S03]  /*9d230*/  IMAD.MOV.U32 R55, RZ, RZ, R171 ;  /* 0x000000ffff377224 */ /* 0x000fc600078e00ab */
[----:B------:R-:W-:Y:S01]  /*9d240*/  HMMA.1688.F32.TF32 R168, R224, R48, R208 ;  /* 0x00000030e0a8723c */ /* 0x000fe200000810d0 */
[----:B------:R-:W-:Y:S02]  /*9d250*/  IMAD.MOV.U32 R10, RZ, RZ, R164 ;  /* 0x000000ffff0a7224 */ /* 0x000fe400078e00a4 */
[----:B------:R-:W-:Y:S01]  /*9d260*/  IMAD.MOV.U32 R11, RZ, RZ, R165 ;  /* 0x000000ffff0b7224 */ /* 0x000fe200078e00a5 */
[----:B------:R-:W-:Y:S01]  /*9d270*/  MOV R14, R166 ;  /* 0x000000a6000e7202 */ /* 0x000fe20000000f00 */
[----:B------:R-:W-:-:S03]  /*9d280*/  IMAD.MOV.U32 R15, RZ, RZ, R167 ;  /* 0x000000ffff0f7224 */ /* 0x000fc600078e00a7 */
[----:B------:R-:W-:Y:S08]  /*9d290*/  HMMA.1688.F32.TF32 R164, R224, R28, R200 ;  /* 0x0000001ce0a4723c */ /* 0x000ff000000810c8 */
[C---:B------:R-:W-:Y:S08]  /*9d2a0*/  HMMA.1688.F32.TF32 R184, R172.reuse, R80, R184 ;  /* 0x00000050acb8723c */ /* 0x040ff000000810b8 */
[C---:B------:R-:W-:Y:S08]  /*9d2b0*/  HMMA.1688.F32.TF32 R192, R172.reuse, R76, R192 ;  /* 0x0000004cacc0723c */ /* 0x040ff000000810c0 */
[----:B------:R-:W-:Y:S08]  /*9d2c0*/  HMMA.1688.F32.TF32 R196, R172, R72, R196 ;  /* 0x00000048acc4723c */ /* 0x000ff000000810c4 */
[----:B------:R-:W-:Y:S08]  /*9d2d0*/  HMMA.1688.F32.TF32 R180, R176, R86, R180 ;  /* 0x00000056b0b4723c */ /* 0x000ff000000810b4 */
[----:B------:R-:W-:Y:S01]  /*9d2e0*/  HMMA.1688.F32.TF32 R244, R224, R64, R232 ;  /* 0x00000040e0f4723c */ /* 0x000fe200000810e8 */
[----:B------:R-:W-:Y:S04]  /*9d2f0*/  LDS R172, [R161+0x2c600] ;  /* 0x02c60000a1ac7984 */ /* 0x000fe80000000800 */
[----:B------:R-:W-:Y:S04]  /*9d300*/  LDS R174, [R161+0x2e600] ;  /* 0x02e60000a1ae7984 */ /* 0x000fe80000000800 */
[----:B------:R-:W-:Y:S04]  /*9d310*/  LDS R173, [R189+0x2c600] ;  /* 0x02c60000bdad7984 */ /* 0x000fe80000000800 */
[----:B------:R-:W1:Y:S04]  /*9d320*/  LDS R175, [R189+0x2e600] ;  /* 0x02e60000bdaf7984 */ /* 0x000e680000000800 */
[----:B------:R-:W-:Y:S04]  /*9d330*/  LDS R208, [R161+0x34600] ;  /* 0x03460000a1d07984 */ /* 0x000fe80000000800 */
[----:B------:R-:W-:Y:S01]  /*9d340*/  LDS R209, [R189+0x34600] ;  /* 0x03460000bdd17984 */ /* 0x000fe20000000800 */
[----:B------:R-:W-:Y:S01]  /*9d350*/  MOV R42, R168 ;  /* 0x000000a8002a7202 */ /* 0x000fe20000000f00 */
[----:B------:R-:W-:-:S02]  /*9d360*/  IMAD.MOV.U32 R43, RZ, RZ, R169 ;  /* 0x000000ffff2b7224 */ /* 0x000fc400078e00a9 */
[----:B------:R-:W-:Y:S01]  /*9d370*/  IMAD.MOV.U32 R46, RZ, RZ, R170 ;  /* 0x000000ffff2e7224 */ /* 0x000fe200078e00aa */
[----:B------:R-:W-:Y:S02]  /*9d380*/  MOV R47, R171 ;  /* 0x000000ab002f7202 */ /* 0x000fe40000000f00 */
[----:B------:R-:W-:Y:S01]  /*9d390*/  HMMA.1688.F32.TF32 R168, R224, R44, R212 ;  /* 0x0000002ce0a8723c */ /* 0x000fe200000810d4 */
[----:B------:R-:W-:Y:S01]  /*9d3a0*/  IMAD.MOV.U32 R128, RZ, RZ, R164 ;  /* 0x000000ffff807224 */ /* 0x000fe200078e00a4 */
[----:B------:R-:W-:Y:S01]  /*9d3b0*/  MOV R129, R165 ;  /* 0x000000a500817202 */ /* 0x000fe20000000f00 */
[----:B------:R-:W-:Y:S02]  /*9d3c0*/  IMAD.MOV.U32 R6, RZ, RZ, R166 ;  /* 0x000000ffff067224 */ /* 0x000fe400078e00a6 */
[----:B------:R-:W-:-:S03]  /*9d3d0*/  IMAD.MOV.U32 R7, RZ, RZ, R167 ;  /* 0x000000ffff077224 */ /* 0x000fc600078e00a7 */
[----:B------:R-:W-:Y:S08]  /*9d3e0*/  HMMA.1688.F32.TF32 R164, R224, R24, R204 ;  /* 0x00000018e0a4723c */ /* 0x000ff000000810cc */
[C---:B------:R-:W-:Y:S08]  /*9d3f0*/  HMMA.1688.F32.TF32 R184, R176.reuse, R82, R184 ;  /* 0x00000052b0b8723c */ /* 0x040ff000000810b8 */
[C---:B------:R-:W-:Y:S08]  /*9d400*/  HMMA.1688.F32.TF32 R192, R176.reuse, R78, R192 ;  /* 0x0000004eb0c0723c */ /* 0x040ff000000810c0 */
[----:B------:R-:W-:Y:S08]  /*9d410*/  HMMA.1688.F32.TF32 R196, R176, R74, R196 ;  /* 0x0000004ab0c4723c */ /* 0x000ff000000810c4 */
[----:B------:R-:W-:Y:S01]  /*9d420*/  HMMA.1688.F32.TF32 R176, R224, R60, R236 ;  /* 0x0000003ce0b0723c */ /* 0x000fe200000810ec */
[----:B------:R-:W2:Y:S01]  /*9d430*/  LDL.LU R236, [R1+0x840] ;  /* 0x0008400001ec7983 */ /* 0x000ea20000300800 */
[----:B------:R-:W2:Y:S02]  /*9d440*/  LDL.LU R237, [R1+0x844] ;  /* 0x0008440001ed7983 */ /* 0x000ea40000300800 */
[----:B------:R-:W2:Y:S02]  /*9d450*/  LDL.LU R238, [R1+0x848] ;  /* 0x0008480001ee7983 */ /* 0x000ea40000300800 */
[----:B------:R-:W2:Y:S02]  /*9d460*/  LDL.LU R239, [R1+0x84c] ;  /* 0x00084c0001ef7983 */ /* 0x000ea40000300800 */
[----:B------:R-:W-:-:S02]  /*9d470*/  IMAD.MOV.U32 R34, RZ, RZ, R168 ;  /* 0x000000ffff227224 */ /* 0x000fc400078e00a8 */
[----:B------:R-:W-:Y:S01]  /*9d480*/  IMAD.MOV.U32 R35, RZ, RZ, R169 ;  /* 0x000000ffff237224 */ /* 0x000fe200078e00a9 */
[----:B------:R-:W-:Y:S01]  /*9d490*/  MOV R38, R170 ;  /* 0x000000aa00267202 */ /* 0x000fe20000000f00 */
[----:B------:R-:W-:Y:S02]  /*9d4a0*/  IMAD.MOV.U32 R39, RZ, RZ, R171 ;  /* 0x000000ffff277224 */ /* 0x000fe400078e00ab */
[----:B------:R-:W-:Y:S01]  /*9d4b0*/  HMMA.1688.F32.TF32 R168, R224, R40, R216 ;  /* 0x00000028e0a8723c */ /* 0x000fe200000810d8 */
[----:B------:R-:W-:Y:S01]  /*9d4c0*/  MOV R120, R164 ;  /* 0x000000a400787202 */ /* 0x000fe20000000f00 */
[----:B------:R-:W-:Y:S02]  /*9d4d0*/  IMAD.MOV.U32 R121, RZ, RZ, R165 ;  /* 0x000000ffff797224 */ /* 0x000fe400078e00a5 */
[----:B------:R-:W-:Y:S01]  /*9d4e0*/  IMAD.MOV.U32 R124, RZ, RZ, R166 ;  /* 0x000000ffff7c7224 */ /* 0x000fe200078e00a6 */
[----:B------:R-:W-:-:S03]  /*9d4f0*/  MOV R125, R167 ;  /* 0x000000a7007d7202 */ /* 0x000fc60000000f00 */
[C---:B------:R-:W-:Y:S02]  /*9d500*/  HMMA.1688.F32.TF32 R164, R224.reuse, R20, R180 ;  /* 0x00000014e0a4723c */ /* 0x040fe400000810b4 */
[----:B------:R-:W-:Y:S01]  /*9d510*/  MOV R66, R176 ;  /* 0x000000b000427202 */ /* 0x000fe20000000f00 */
[----:B------:R-:W-:Y:S02]  /*9d520*/  IMAD.MOV.U32 R67, RZ, RZ, R177 ;  /* 0x000000ffff437224 */ /* 0x000fe400078e00b1 */
[----:B------:R-:W-:Y:S01]  /*9d530*/  IMAD.MOV.U32 R2, RZ, RZ, R178 ;  /* 0x000000ffff027224 */ /* 0x000fe200078e00b2 */
[----:B------:R-:W-:Y:S02]  /*9d540*/  MOV R162, R179 ;  /* 0x000000b300a27202 */ /* 0x000fe40000000f00 */
[----:B------:R-:W-:Y:S08]  /*9d550*/  HMMA.1688.F32.TF32 R176, R224, R56, R240 ;  /* 0x00000038e0b0723c */ /* 0x000ff000000810f0 */
[----:B------:R-:W-:Y:S01]  /*9d560*/  IMAD.MOV.U32 R26, RZ, RZ, R168 ;  /* 0x000000ffff1a7224 */ /* 0x000fe200078e00a8 */
[----:B------:R-:W-:Y:S01]  /*9d570*/  MOV R27, R169 ;  /* 0x000000a9001b7202 */ /* 0x000fe20000000f00 */
[----:B------:R-:W-:-:S02]  /*9d580*/  IMAD.MOV.U32 R30, RZ, RZ, R170 ;  /* 0x000000ffff1e7224 */ /* 0x000fc400078e00aa */
[----:B------:R-:W-:Y:S02]  /*9d590*/  IMAD.MOV.U32 R31, RZ, RZ, R171 ;  /* 0x000000ffff1f7224 */ /* 0x000fe400078e00ab */
[----:B------:R-:W-:Y:S01]  /*9d5a0*/  HMMA.1688.F32.TF32 R168, R224, R36, R220 ;  /* 0x00000024e0a8723c */ /* 0x000fe200000810dc */
        /* <DEDUP_REMOVED lines=8> */
[----:B------:R-:W2:Y:S01]  /*9d630*/  LDL.64 R206, [R1+0x1d8] ;  /* 0x0001d80001ce7983 */ /* 0x000ea20000100a00 */
[----:B------:R-:W1:Y:S02]  /*9d640*/  LDL.LU R232, [R1+0x870] ;  /* 0x0008700001e87983 */ /* 0x000e640000300800 */
[----:B------:R-:W1:Y:S02]  /*9d650*/  LDL.LU R233, [R1+0x874] ;  /* 0x0008740001e97983 */ /* 0x000e640000300800 */
[----:B------:R-:W1:Y:S01]  /*9d660*/  LDL.LU R234, [R1+0x878] ;  /* 0x0008780001ea7983 */ /* 0x000e620000300800 */
[----:B------:R-:W1:Y:S01]  /*9d670*/  LDL.LU R235, [R1+0x87c] ;  /* 0x00087c0001eb7983 */ /* 0x000e620000300800 */
[----:B------:R-:W1:Y:S01]  /*9d680*/  LDL.64 R202, [R1+0x1c8] ;  /* 0x0001c80001ca7983 */ /* 0x000e620000100a00 */
[----:B------:R-:W-:Y:S01]  /*9d690*/  MOV R116, R166 ;  /* 0x000000a600747202 */ /* 0x000fe20000000f00 */
[----:B------:R-:W-:-:S02]  /*9d6a0*/  IMAD.MOV.U32 R117, RZ, RZ, R167 ;  /* 0x000000ffff757224 */ /* 0x000fc400078e00a7 */
[----:B------:R-:W3:Y:S01]  /*9d6b0*/  LDL.64 R166, [R1+0x1b8] ;  /* 0x0001b80001a67983 */ /* 0x000ee20000100a00 */
[----:B------:R-:W5:Y:S02]  /*9d6c0*/  LDL.LU R216, [R1+0x850] ;  /* 0x0008500001d87983 */ /* 0x000f640000300800 */
[----:B------:R-:W5:Y:S02]  /*9d6d0*/  LDL.LU R217, [R1+0x854] ;  /* 0x0008540001d97983 */ /* 0x000f640000300800 */
[----:B------:R-:W5:Y:S01]  /*9d6e0*/  LDL.LU R218, [R1+0x858] ;  /* 0x0008580001da7983 */ /* 0x000f620000300800 */
[----:B------:R-:W5:Y:S01]  /*9d6f0*/  LDL.LU R219, [R1+0x85c] ;  /* 0x00085c0001db7983 */ /* 0x000f620000300800 */
[----:B------:R-:W5:Y:S02]  /*9d700*/  LDL.64 R214, [R1+0x1a8] ;  /* 0x0001a80001d67983 */ /* 0x000f640000100a00 */
[----:B------:R-:W2:Y:S02]  /*9d710*/  LDL.64 R210, [R1+0x198] ;  /* 0x0001980001d27983 */ /* 0x000ea40000100a00 */
[----:B------:R-:W2:Y:S01]  /*9d720*/  LDL.LU R240, [R1+0x820] ;  /* 0x0008200001f07983 */ /* 0x000ea20000300800 */
[----:B------:R-:W2:Y:S01]  /*9d730*/  LDL.LU R241, [R1+0x824] ;  /* 0x0008240001f17983 */ /* 0x000ea20000300800 */
[----:B------:R-:W2:Y:S01]  /*9d740*/  LDL.LU R242, [R1+0x828] ;  /* 0x0008280001f27983 */ /* 0x000ea20000300800 */
[----:B------:R-:W-:Y:S01]  /*9d750*/  MOV R62, R178 ;  /* 0x000000b2003e7202 */ /* 0x000fe20000000f00 */
[----:B------:R-:W-:Y:S01]  /*9d760*/  IMAD.MOV.U32 R63, RZ, RZ, R179 ;  /* 0x000000ffff3f7224 */ /* 0x000fe200078e00b3 */
[----:B------:R-:W2:Y:S01]  /*9d770*/  LDL.LU R243, [R1+0x82c] ;  /* 0x00082c0001f37983 */ /* 0x000ea20000300800 */
[----:B------:R-:W2:Y:S01]  /*9d780*/  LDL.64 R178, [R1+0x188] ;  /* 0x0001880001b27983 */ /* 0x000ea20000100a00 */
[C---:B------:R-:W-:Y:S08]  /*9d790*/  HMMA.1688.F32.TF32 R184, R224.reuse, R16, R184 ;  /* 0x00000010e0b8723c */ /* 0x040ff000000810b8 */
[----:B------:R-:W-:Y:S01]  /*9d7a0*/  HMMA.1688.F32.TF32 R248, R224, R8, R196 ;  /* 0x00000008e0f8723c */ /* 0x000fe200000810c4 */
[----:B------:R-:W-:Y:S01]  /*9d7b0*/  IMAD.MOV.U32 R163, RZ, RZ, R244 ;  /* 0x000000ffffa37224 */ /* 0x000fe200078e00f4 */
[----:B------:R-:W-:Y:S01]  /*9d7c0*/  MOV R190, R245 ;  /* 0x000000f500be7202 */ /* 0x000fe20000000f00 */
[----:B------:R-:W-:-:S02]  /*9d7d0*/  IMAD.MOV.U32 R191, RZ, RZ, R246 ;  /* 0x000000ffffbf7224 */ /* 0x000fc400078e00f6 */
[----:B------:R-:W-:-:S03]  /*9d7e0*/  IMAD.MOV.U32 R188, RZ, RZ, R247 ;  /* 0x000000ffffbc7224 */ /* 0x000fc600078e00f7 */
[----:B------:R-:W-:Y:S01]  /*9d7f0*/  HMMA.1688.F32.TF32 R244, R224, R4, R228 ;  /* 0x00000004e0f4723c */ /* 0x000fe200000810e4 */
[----:B------:R-:W-:Y:S02]  /*9d800*/  IMAD.MOV.U32 R112, RZ, RZ, R164 ;  /* 0x000000ffff707224 */ /* 0x000fe400078e00a4 */
[----:B------:R-:W-:-:S05]  /*9d810*/  IMAD.MOV.U32 R113, RZ, RZ, R165 ;  /* 0x000000ffff717224 */ /* 0x000fca00078e00a5 */
[----:B------:R-:W-:Y:S01]  /*9d820*/  IMAD.MOV.U32 R104, RZ, RZ, R184 ;  /* 0x000000ffff687224 */ /* 0x000fe200078e00b8 */
[----:B------:R-:W-:Y:S01]  /*9d830*/  MOV R105, R185 ;  /* 0x000000b900697202 */ /* 0x000fe20000000f00 */
[----:B------:R-:W-:Y:S02]  /*9d840*/  IMAD.MOV.U32 R108, RZ, RZ, R186 ;  /* 0x000000ffff6c7224 */ /* 0x000fe400078e00ba */
[----:B------:R-:W-:-:S03]  /*9d850*/  IMAD.MOV.U32 R109, RZ, RZ, R187 ;  /* 0x000000ffff6d7224 */ /* 0x000fc600078e00bb */
[----:B------:R-:W-:Y:S01]  /*9d860*/  STL.64 [R1+0x3698], R250 ;  /* 0x003698fa01007387 */ /* 0x000fe20000100a00 */
[----:B------:R-:W-:Y:S01]  /*9d870*/  HMMA.1688.F32.TF32 R184, R224, R12, R192 ;  /* 0x0000000ce0b8723c */ /* 0x000fe200000810c0 */
[----:B------:R-:W-:Y:S06]  /*9d880*/  STL.64 [R1+0x3690], R248 ;  /* 0x003690f801007387 */ /* 0x000fec0000100a00 */
[----:B------:R1:W-:Y:S01]  /*9d890*/  STL.64 [R1+0x36a8], R246 ;  /* 0x0036a8f601007387 */ /* 0x0003e20000100a00 */
[----:B------:R1:W-:Y:S01]  /*9d8a0*/  STL.64 [R1+0x36a0], R244 ;  /* 0x0036a0f401007387 */ /* 0x0003e20000100a00 */
[----:B------:R-:W2:Y:S02]  /*9d8b0*/  LDL.LU R200, [R1+0x7a0] ;  /* 0x0007a00001c87983 */ /* 0x000ea40000300800 */
[----:B------:R-:W2:Y:S02]  /*9d8c0*/  LDL.LU R201, [R1+0x7a4] ;  /* 0x0007a40001c97983 */ /* 0x000ea40000300800 */
[----:B------:R-:W-:-:S02]  /*9d8d0*/  IMAD.MOV.U32 R58, RZ, RZ, R176 ;  /* 0x000000ffff3a7224 */ /* 0x000fc400078e00b0 */
[----:B------:R-:W-:-:S09]  /*9d8e0*/  IMAD.MOV.U32 R59, RZ, RZ, R177 ;  /* 0x000000ffff3b7224 */ /* 0x000fd200078e00b1 */
[----:B------:R-:W-:Y:S01]  /*9d8f0*/  MOV R96, R184 ;  /* 0x000000b800607202 */ /* 0x000fe20000000f00 */
[----:B------:R-:W-:Y:S02]  /*9d900*/  IMAD.MOV.U32 R97, RZ, RZ, R185 ;  /* 0x000000ffff617224 */ /* 0x000fe400078e00b9 */
[----:B------:R-:W-:Y:S01]  /*9d910*/  IMAD.MOV.U32 R100, RZ, RZ, R186 ;  /* 0x000000ffff647224 */ /* 0x000fe200078e00ba */
[----:B------:R-:W-:Y:S01]  /*9d920*/  MOV R101, R187 ;  /* 0x000000bb00657202 */ /* 0x000fe20000000f00 */
[C---:B-1----:R-:W-:Y:S01]  /*9d930*/  HMMA.1688.F32.TF32 R232, R172.reuse, R202, R232 ;  /* 0x000000caace8723c */ /* 0x042fe200000810e8 */
[----:B------:R-:W-:Y:S01]  /*9d940*/  MOV R160, R202 ;  /* 0x000000ca00a07202 */ /* 0x000fe20000000f00 */
[----:B------:R-:W-:Y:S01]  /*9d950*/  IMAD.MOV.U32 R153, RZ, RZ, R203 ;  /* 0x000000ffff997224 */ /* 0x000fe200078e00cb */
[----:B------:R-:W4:Y:S01]  /*9d960*/  LDL.LU R202, [R1+0x7a8] ;  /* 0x0007a80001ca7983 */ /* 0x000f220000300800 */
[----:B------:R-:W4:Y:S02]  /*9d970*/  LDL.LU R203, [R1+0x7ac] ;  /* 0x0007ac0001cb7983 */ /* 0x000f240000300800 */
[----:B------:R-:W4:Y:S02]  /*9d980*/  LDL.LU R164, [R1+0x800] ;  /* 0x0008000001a47983 */ /* 0x000f240000300800 */
[C---:B---3--:R-:W-:Y:S01]  /*9d990*/  HMMA.1688.F32.TF32 R220, R172.reuse, R166, R220 ;  /* 0x000000a6acdc723c */ /* 0x048fe200000810dc */
[----:B------:R-:W-:Y:S01]  /*9d9a0*/  IMAD.MOV.U32 R144, RZ, RZ, R166 ;  /* 0x000000ffff907224 */ /* 0x000fe200078e00a6 */
[----:B------:R-:W3:Y:S01]  /*9d9b0*/  LDL.LU R165, [R1+0x804] ;  /* 0x0008040001a57983 */ /* 0x000ee20000300800 */
[----:B------:R-:W-:Y:S01]  /*9d9c0*/  MOV R141, R167 ;  /* 0x000000a7008d7202 */ /* 0x000fe20000000f00 */
[----:B------:R-:W3:Y:S02]  /*9d9d0*/  LDL.LU R166, [R1+0x808] ;  /* 0x0008080001a67983 */ /* 0x000ee40000300800 */
[----:B------:R-:W3:Y:S01]  /*9d9e0*/  LDL.LU R167, [R1+0x80c] ;  /* 0x00080c0001a77983 */ /* 0x000ee20000300800 */
[----:B------:R-:W3:Y:S01]  /*9d9f0*/  LDL.LU R212, [R1+0x810] ;  /* 0x0008100001d47983 */ /* 0x000ee20000300800 */
[----:B-----5:R-:W-:Y:S01]  /*9da00*/  HMMA.1688.F32.TF32 R216, R172, R214, R216 ;  /* 0x000000d6acd8723c */ /* 0x020fe200000810d8 */
[----:B------:R-:W-:-:S02]  /*9da10*/  IMAD.MOV.U32 R148, RZ, RZ, R214 ;  /* 0x000000ffff947224 */ /* 0x000fc400078e00d6 */
[----:B------:R-:W3:Y:S02]  /*9da20*/  LDL.LU R213, [R1+0x814] ;  /* 0x0008140001d57983 */ /* 0x000ee40000300800 */
[----:B------:R-:W-:Y:S01]  /*9da30*/  IMAD.MOV.U32 R145, RZ, RZ, R215 ;  /* 0x000000ffff917224 */ /* 0x000fe200078e00d7 */
[----:B------:R-:W3:Y:S02]  /*9da40*/  LDL.LU R214, [R1+0x818] ;  /* 0x0008180001d67983 */ /* 0x000ee40000300800 */
[C---:B--2---:R-:W-:Y:S01]  /*9da50*/  HMMA.1688.F32.TF32 R236, R172.reuse, R210, R236 ;  /* 0x000000d2acec723c */ /* 0x044fe200000810ec */
[----:B------:R-:W-:Y:S01]  /*9da60*/  MOV R0, R210 ;  /* 0x000000d200007202 */ /* 0x000fe20000000f00 */
[----:B------:R-:W-:Y:S01]  /*9da70*/  IMAD.MOV.U32 R252, RZ, RZ, R211 ;  /* 0x000000fffffc7224 */ /* 0x000fe200078e00d3 */
[----:B------:R-:W3:Y:S01]  /*9da80*/  LDL.LU R215, [R1+0x81c] ;  /* 0x00081c0001d77983 */ /* 0x000ee20000300800 */
[----:B------:R-:W2:Y:S02]  /*9da90*/  LDL.64 R246, [R1+0x178] ;  /* 0x0001780001f67983 */ /* 0x000ea40000100a00 */
[----:B------:R-:W5:Y:S02]  /*9daa0*/  LDL.64 R210, [R1+0x168] ;  /* 0x0001680001d27983 */ /* 0x000f640000100a00 */
[----:B------:R-:W2:Y:S01]  /*9dab0*/  LDL.LU R176, [R1+0x7f0] ;  /* 0x0007f00001b07983 */ /* 0x000ea20000300800 */
[C---:B------:R-:W-:Y:S01]  /*9dac0*/  HMMA.1688.F32.TF32 R240, R172.reuse, R178, R240 ;  /* 0x000000b2acf0723c */ /* 0x040fe200000810f0 */
[----:B------:R-:W-:Y:S01]  /*9dad0*/  IMAD.MOV.U32 R140, RZ, RZ, R178 ;  /* 0x000000ffff8c7224 */ /* 0x000fe200078e00b2 */
[----:B------:R-:W2:Y:S01]  /*9dae0*/  LDL.LU R177, [R1+0x7f4] ;  /* 0x0007f40001b17983 */ /* 0x000ea20000300800 */
[----:B------:R-:W-:Y:S01]  /*9daf0*/  MOV R137, R179 ;  /* 0x000000b300897202 */ /* 0x000fe20000000f00 */
[----:B------:R-:W2:Y:S02]  /*9db00*/  LDL.LU R178, [R1+0x7f8] ;  /* 0x0007f80001b27983 */ /* 0x000ea40000300800 */
[----:B------:R-:W2:Y:S02]  /*9db10*/  LDL.LU R179, [R1+0x7fc] ;  /* 0x0007fc0001b37983 */ /* 0x000ea40000300800 */
[----:B------:R-:W-:Y:S01]  /*9db20*/  HMMA.1688.F32.TF32 R228, R172, R206, R180 ;  /* 0x000000ceace4723c */ /* 0x000fe200000810b4 */
[----:B------:R-:W2:Y:S01]  /*9db30*/  LDL.64 R226, [R1+0x158] ;  /* 0x0001580001e27983 */ /* 0x000ea20000100a00 */
        /* <DEDUP_REMOVED lines=17> */
[----:B------:R-:W-:-:S02]  /*9dc50*/  IMAD.MOV.U32 R152, RZ, RZ, R206 ;  /* 0x000000ffff987224 */ /* 0x000fc400078e00ce */
        /* <DEDUP_REMOVED lines=8> */
[----:B------:R-:W-:Y:S02]  /*9dce0*/  STL.64 [R1+0x36b8], R158 ;  /* 0x0036b89e01007387 */ /* 0x000fe40000100a00 */
[----:B------:R-:W-:Y:S01]  /*9dcf0*/  IMAD.MOV.U32 R244, RZ, RZ, R104 ;  /* 0x000000fffff47224 */ /* 0x000fe200078e0068 */
[----:B------:R-:W-:-:S02]  /*9dd00*/  MOV R245, R105 ;  /* 0x0000006900f57202 */ /* 0x000fc40000000f00 */
[----:B------:R-:W-:Y:S01]  /*9dd10*/  MOV R18, R168 ;  /* 0x000000a800127202 */ /* 0x000fe20000000f00 */
[----:B------:R-:W-:Y:S02]  /*9dd20*/  IMAD.MOV.U32 R19, RZ, RZ, R169 ;  /* 0x000000ffff137224 */ /* 0x000fe400078e00a9 */
[----:B------:R-:W-:Y:S01]  /*9dd30*/  IMAD.MOV.U32 R22, RZ, RZ, R170 ;  /* 0x000000ffff167224 */ /* 0x000fe200078e00aa */
[----:B------:R-:W-:Y:S01]  /*9dd40*/  MOV R23, R171 ;  /* 0x000000ab00177202 */ /* 0x000fe20000000f00 */
[----:B------:R-:W-:Y:S04]  /*9dd50*/  LDS R168, [R161+0x30600] ;  /* 0x03060000a1a87984 */ /* 0x000fe80000000800 */
[----:B------:R-:W-:Y:S04]  /*9dd60*/  LDS R170, [R161+0x32600] ;  /* 0x03260000a1aa7984 */ /* 0x000fe80000000800 */
[----:B------:R-:W-:Y:S04]  /*9dd70*/  LDS R169, [R189+0x30600] ;  /* 0x03060000bda97984 */ /* 0x000fe80000000800 */
[----:B------:R-:W1:Y:S01]  /*9dd80*/  LDS R171, [R189+0x32600] ;  /* 0x03260000bdab7984 */ /* 0x000e620000000800 */
[----:B-----5:R-:W-:Y:S01]  /*9dd90*/  MOV R157, R210 ;  /* 0x000000d2009d7202 */ /* 0x020fe20000000f00 */
[----:B------:R-:W-:-:S05]  /*9dda0*/  IMAD.MOV.U32 R156, RZ, RZ, R211 ;  /* 0x000000ffff9c7224 */ /* 0x000fca00078e00d3 */
[----:B------:R5:W-:Y:S01]  /*9ddb0*/  STL.64 [R1+0x36b0], R156 ;  /* 0x0036b09c01007387 */ /* 0x000be20000100a00 */
[----:B------:R-:W-:Y:S02]  /*9ddc0*/  STL.64 [R1+0x36c8], R154 ;  /* 0x0036c89a01007387 */ /* 0x000fe40000100a00 */
[----:B------:R1:W-:Y:S02]  /*9ddd0*/  STL.64 [R1+0x36c0], R152 ;  /* 0x0036c09801007387 */ /* 0x0003e40000100a00 */
[----:B------:R-:W-:Y:S01]  /*9dde0*/  STL.64 [R1+0x36d8], R150 ;  /* 0x0036d89601007387 */ /* 0x000fe20000100a00 */
[----:B------:R1:W-:Y:S01]  /*9ddf0*/  STL.64 [R1+0x36d0], R148 ;  /* 0x0036d09401007387 */ /* 0x0003e20000100a00 */
[----:B--2---:R-:W-:Y:S02]  /*9de00*/  IMAD.MOV.U32 R136, RZ, RZ, R246 ;  /* 0x000000ffff887224 */ /* 0x004fe400078e00f6 */
[----:B------:R-:W-:Y:S02]  /*9de10*/  STL.64 [R1+0x36e8], R146 ;  /* 0x0036e89201007387 */ /* 0x000fe40000100a00 */
[----:B------:R2:W-:Y:S02]  /*9de20*/  STL.64 [R1+0x36e0], R144 ;  /* 0x0036e09001007387 */ /* 0x0005e40000100a00 */
[----:B------:R-:W-:-:S02]  /*9de30*/  IMAD.MOV.U32 R132, RZ, RZ, R247 ;  /* 0x000000ffff847224 */ /* 0x000fc400078e00f7 */
[----:B------:R-:W-:Y:S01]  /*9de40*/  IMAD.MOV.U32 R133, RZ, RZ, R226 ;  /* 0x000000ffff857224 */ /* 0x000fe200078e00e2 */
[----:B------:R-:W-:Y:S01]  /*9de50*/  STL.64 [R1+0x36f8], R142 ;  /* 0x0036f88e01007387 */ /* 0x000fe20000100a00 */
[----:B------:R1:W-:Y:S02]  /*9de60*/  STL.64 [R1+0x36f0], R140 ;  /* 0x0036f08c01007387 */ /* 0x0003e40000100a00 */
[----:B------:R-:W-:Y:S01]  /*9de70*/  STL.64 [R1+0x3708], R138 ;  /* 0x0037088a01007387 */ /* 0x000fe20000100a00 */
[C---:B------:R-:W-:Y:S01]  /*9de80*/  HMMA.1688.F32.TF32 R176, R172.reuse, R226, R176 ;  /* 0x000000e2acb0723c */ /* 0x040fe200000810b0 */
[----:B------:R-:W-:Y:S01]  /*9de90*/  MOV R3, R227 ;  /* 0x000000e300037202 */ /* 0x000fe20000000f00 */
[----:B------:R1:W-:Y:S01]  /*9dea0*/  STL.64 [R1+0x3700], R136 ;  /* 0x0037008801007387 */ /* 0x0003e20000100a00 */
[----:B------:R-:W-:Y:S02]  /*9deb0*/  STL.64 [R1+0x3718], R134 ;  /* 0x0037188601007387 */ /* 0x000fe40000100a00 */
[----:B------:R1:W-:Y:S03]  /*9dec0*/  STL.64 [R1+0x3710], R132 ;  /* 0x0037108401007387 */ /* 0x0003e60000100a00 */
[C---:B---3--:R-:W-:Y:S08]  /*9ded0*/  HMMA.1688.F32.TF32 R212, R172.reuse, R246, R212 ;  /* 0x000000f6acd4723c */ /* 0x048ff000000810d4 */
[----:B----4-:R-:W-:Y:S01]  /*9dee0*/  HMMA.1688.F32.TF32 R224, R172, R134, R248 ;  /* 0x00000086ace0723c */ /* 0x010fe200000810f8 */
[----:B------:R-:W-:-:S06]  /*9def0*/  IMAD.MOV.U32 R246, RZ, RZ, R108 ;  /* 0x000000fffff67224 */ /* 0x000fcc00078e006c */
[----:B------:R-:W-:Y:S01]  /*9df00*/  IMAD.MOV.U32 R248, RZ, RZ, R96 ;  /* 0x000000fffff87224 */ /* 0x000fe200078e0060 */
[----:B------:R-:W-:Y:S01]  /*9df10*/  MOV R250, R100 ;  /* 0x0000006400fa7202 */ /* 0x000fe20000000f00 */
[----:B------:R-:W-:Y:S01]  /*9df20*/  IMAD.MOV.U32 R251, RZ, RZ, R101 ;  /* 0x000000fffffb7224 */ /* 0x000fe200078e0065 */
[----:B------:R-:W3:Y:S01]  /*9df30*/  LDL.LU R96, [R1+0x384c] ;  /* 0x00384c0001607983 */ /* 0x000ee20000300800 */
[----:B------:R-:W-:Y:S02]  /*9df40*/  IMAD.MOV.U32 R249, RZ, RZ, R97 ;  /* 0x000000fffff97224 */ /* 0x000fe400078e0061 */
[----:B------:R-:W3:Y:S02]  /*9df50*/  LDL.LU R97, [R1+0x3848] ;  /* 0x0038480001617983 */ /* 0x000ee40000300800 */
[----:B------:R-:W4:Y:S01]  /*9df60*/  LDL.LU R100, [R1+0x3844] ;  /* 0x0038440001647983 */ /* 0x000f220000300800 */
[----:B------:R-:W4:Y:S01]  /*9df70*/  LDL.LU R101, [R1+0x3840] ;  /* 0x0038400001657983 */ /* 0x000f220000300800 */
[----:B------:R-:W-:Y:S02]  /*9df80*/  STL.64 [R1+0x3728], R250 ;  /* 0x003728fa01007387 */ /* 0x000fe40000100a00 */
[----:B------:R1:W-:Y:S02]  /*9df90*/  STL.64 [R1+0x3720], R248 ;  /* 0x003720f801007387 */ /* 0x0003e40000100a00 */
[----:B------:R-:W-:Y:S01]  /*9dfa0*/  IMAD.MOV.U32 R247, RZ, RZ, R109 ;  /* 0x000000fffff77224 */ /* 0x000fe200078e006d */
[----:B------:R-:W4:Y:S01]  /*9dfb0*/  LDL.LU R104, [R1+0x383c] ;  /* 0x00383c0001687983 */ /* 0x000f220000300800 */
[----:B------:R-:W4:Y:S02]  /*9dfc0*/  LDL.LU R105, [R1+0x3838] ;  /* 0x0038380001697983 */ /* 0x000f240000300800 */
[----:B------:R-:W4:Y:S02]  /*9dfd0*/  LDL.LU R108, [R1+0x3834] ;  /* 0x00383400016c7983 */ /* 0x000f240000300800 */
[----:B------:R-:W4:Y:S01]  /*9dfe0*/  LDL.LU R109, [R1+0x3830] ;  /* 0x00383000016d7983 */ /* 0x000f220000300800 */
[C---:B------:R-:W-:Y:S01]  /*9dff0*/  HMMA.1688.F32.TF32 R180, R172.reuse, R158, R180 ;  /* 0x0000009eacb4723c */ /* 0x040fe200000810b4 */
[----:B------:R-:W-:Y:S01]  /*9e000*/  STL.64 [R1+0x3738], R246 ;  /* 0x003738f601007387 */ /* 0x000fe20000100a00 */
[----:B------:R2:W-:Y:S01]  /*9e010*/  STL.64 [R1+0x3730], R244 ;  /* 0x003730f401007387 */ /* 0x0005e20000100a00 */
[----:B-----5:R-:W-:Y:S01]  /*9e020*/  MOV R156, R112 ;  /* 0x00000070009c7202 */ /* 0x020fe20000000f00 */
[----:B------:R-:W-:Y:S01]  /*9e030*/  IMAD.MOV.U32 R157, RZ, RZ, R113 ;  /* 0x000000ffff9d7224 */ /* 0x000fe200078e0071 */
[----:B------:R-:W5:Y:S01]  /*9e040*/  LDL.LU R112, [R1+0x382c] ;  /* 0x00382c0001707983 */ /* 0x000f620000300800 */
[----:B------:R-:W5:Y:S02]  /*9e050*/  LDL.LU R113, [R1+0x3828] ;  /* 0x0038280001717983 */ /* 0x000f640000300800 */
[----:B------:R-:W-:Y:S01]  /*9e060*/  IMAD.MOV.U32 R158, RZ, RZ, R116 ;  /* 0x000000ffff9e7224 */ /* 0x000fe200078e0074 */
[----:B------:R-:W-:Y:S01]  /*9e070*/  MOV R159, R117 ;  /* 0x00000075009f7202 */ /* 0x000fe20000000f00 */
[----:B------:R-:W5:Y:S01]  /*9e080*/  LDL.LU R116, [R1+0x3824] ;  /* 0x0038240001747983 */ /* 0x000f620000300800 */
[----:B------:R-:W5:Y:S01]  /*9e090*/  LDL.LU R117, [R1+0x3820] ;  /* 0x0038200001757983 */ /* 0x000f620000300800 */
[----:B------:R-:W-:Y:S01]  /*9e0a0*/  HMMA.1688.F32.TF32 R184, R172, R154, R184 ;  /* 0x0000009aacb8723c */ /* 0x000fe200000810b8 */
[----:B-1----:R-:W-:Y:S01]  /*9e0b0*/  IMAD.MOV.U32 R152, RZ, RZ, R120 ;  /* 0x000000ffff987224 */ /* 0x002fe200078e0078 */
[----:B------:R-:W-:Y:S01]  /*9e0c0*/  STL.64 [R1+0x3748], R158 ;  /* 0x0037489e01007387 */ /* 0x000fe20000100a00 */
[----:B------:R1:W-:Y:S02]  /*9e0d0*/  STL.64 [R1+0x3740], R156 ;  /* 0x0037409c01007387 */ /* 0x0003e40000100a00 */
[----:B------:R-:W5:Y:S02]  /*9e0e0*/  LDL.LU R120, [R1+0x381c] ;  /* 0x00381c0001787983 */ /* 0x000f640000300800 */
[----:B------:R-:W-:Y:S01]  /*9e0f0*/  IMAD.MOV.U32 R153, RZ, RZ, R121 ;  /* 0x000000ffff997224 */ /* 0x000fe200078e0079 */
[----:B------:R-:W-:Y:S01]  /*9e100*/  MOV R154, R124 ;  /* 0x0000007c009a7202 */ /* 0x000fe20000000f00 */
[----:B------:R-:W-:Y:S01]  /*9e110*/  IMAD.MOV.U32 R155, RZ, RZ, R125 ;  /* 0x000000ffff9b7224 */ /* 0x000fe200078e007d */
[----:B------:R-:W5:Y:S01]  /*9e120*/  LDL.LU R121, [R1+0x3818] ;  /* 0x0038180001797983 */ /* 0x000f620000300800 */
[----:B------:R-:W5:Y:S02]  /*9e130*/  LDL.LU R124, [R1+0x3814] ;  /* 0x00381400017c7983 */ /* 0x000f640000300800 */
[----:B------:R-:W5:Y:S02]  /*9e140*/  LDL.LU R125, [R1+0x3810] ;  /* 0x00381000017d7983 */ /* 0x000f640000300800 */
[----:B------:R-:W-:Y:S01]  /*9e150*/  IMAD.MOV.U32 R148, RZ, RZ, R128 ;  /* 0x000000ffff947224 */ /* 0x000fe200078e0080 */
[----:B------:R-:W-:Y:S01]  /*9e160*/  STL.64 [R1+0x3758], R154 ;  /* 0x0037589a01007387 */ /* 0x000fe20000100a00 */
[----:B------:R1:W-:Y:S02]  /*9e170*/  STL.64 [R1+0x3750], R152 ;  /* 0x0037509801007387 */ /* 0x0003e40000100a00 */
[----:B------:R-:W5:Y:S01]  /*9e180*/  LDL.LU R128, [R1+0x380c] ;  /* 0x00380c0001807983 */ /* 0x000f620000300800 */
[----:B------:R-:W-:-:S02]  /*9e190*/  MOV R149, R129 ;  /* 0x0000008100957202 */ /* 0x000fc40000000f00 */
[----:B------:R-:W5:Y:S01]  /*9e1a0*/  LDL.LU R129, [R1+0x3808] ;  /* 0x0038080001817983 */ /* 0x000f620000300800 */
[----:B------:R-:W-:Y:S01]  /*9e1b0*/  HMMA.1688.F32.TF32 R192, R172, R150, R192 ;  /* 0x00000096acc0723c */ /* 0x000fe200000810c0 */
[----:B--2---:R-:W-:-:S06]  /*9e1c0*/  MOV R144, R10 ;  /* 0x0000000a00907202 */ /* 0x004fcc0000000f00 */
[----:B------:R-:W-:Y:S02]  /*9e1d0*/  IMAD.MOV.U32 R150, RZ, RZ, R6 ;  /* 0x000000ffff967224 */ /* 0x000fe400078e0006 */
[----:B------:R-:W-:Y:S01]  /*9e1e0*/  IMAD.MOV.U32 R151, RZ, RZ, R7 ;  /* 0x000000ffff977224 */ /* 0x000fe200078e0007 */
[----:B------:R-:W2:Y:S01]  /*9e1f0*/  LDL.LU R6, [R1+0x3804] ;  /* 0x0038040001067983 */ /* 0x000ea20000300800 */
[----:B------:R-:W2:Y:S01]  /*9e200*/  LDL.LU R7, [R1+0x3800] ;  /* 0x0038000001077983 */ /* 0x000ea20000300800 */
[----:B------:R-:W-:Y:S02]  /*9e210*/  HMMA.1688.F32.TF32 R196, R172, R146, R196 ;  /* 0x00000092acc4723c */ /* 0x000fe400000810c4 */
[----:B------:R-:W-:Y:S01]  /*9e220*/  STL.64 [R1+0x3768], R150 ;  /* 0x0037689601007387 */ /* 0x000fe20000100a00 */
[----:B------:R1:W-:Y:S02]  /*9e230*/  STL.64 [R1+0x3760], R148 ;  /* 0x0037609401007387 */ /* 0x0003e40000100a00 */
[----:B------:R-:W2:Y:S02]  /*9e240*/  LDL.LU R10, [R1+0x37fc] ;  /* 0x0037fc00010a7983 */ /* 0x000ea40000300800 */
[----:B------:R-:W-:-:S02]  /*9e250*/  IMAD.MOV.U32 R145, RZ, RZ, R11 ;  /* 0x000000ffff917224 */ /* 0x000fc400078e000b */
[----:B------:R-:W2:Y:S01]  /*9e260*/  LDL.LU R11, [R1+0x37f8] ;  /* 0x0037f800010b7983 */ /* 0x000ea20000300800 */
[----:B------:R-:W-:Y:S02]  /*9e270*/  IMAD.MOV.U32 R146, RZ, RZ, R14 ;  /* 0x000000ffff927224 */ /* 0x000fe400078e000e */
[----:B------:R-:W2:Y:S01]  /*9e280*/  LDL.LU R14, [R1+0x37f4] ;  /* 0x0037f400010e7983 */ /* 0x000ea20000300800 */
[----:B------:R-:W-:Y:S01]  /*9e290*/  MOV R147, R15 ;  /* 0x0000000f00937202 */ /* 0x000fe20000000f00 */
[----:B------:R-:W-:Y:S01]  /*9e2a0*/  IMAD.MOV.U32 R140, RZ, RZ, R18 ;  /* 0x000000ffff8c7224 */ /* 0x000fe200078e0012 */
[----:B------:R-:W2:Y:S01]  /*9e2b0*/  LDL.LU R15, [R1+0x37f0] ;  /* 0x0037f000010f7983 */ /* 0x000ea20000300800 */
[----:B------:R-:W-:Y:S01]  /*9e2c0*/  HMMA.1688.F32.TF32 R200, R172, R142, R200 ;  /* 0x0000008eacc8723c */ /* 0x000fe200000810c8 */
[----:B------:R-:W2:Y:S02]  /*9e2d0*/  LDL.LU R18, [R1+0x37ec] ;  /* 0x0037ec0001127983 */ /* 0x000ea40000300800 */
[----:B------:R-:W-:-:S02]  /*9e2e0*/  IMAD.MOV.U32 R141, RZ, RZ, R19 ;  /* 0x000000ffff8d7224 */ /* 0x000fc400078e0013 */
[----:B------:R-:W2:Y:S01]  /*9e2f0*/  LDL.LU R19, [R1+0x37e8] ;  /* 0x0037e80001137983 */ /* 0x000ea20000300800 */
[----:B------:R-:W-:Y:S01]  /*9e300*/  IMAD.MOV.U32 R136, RZ, RZ, R26 ;  /* 0x000000ffff887224 */ /* 0x000fe200078e001a */
[----:B------:R-:W-:Y:S01]  /*9e310*/  MOV R142, R22 ;  /* 0x00000016008e7202 */ /* 0x000fe20000000f00 */
[----:B------:R-:W-:Y:S01]  /*9e320*/  IMAD.MOV.U32 R143, RZ, RZ, R23 ;  /* 0x000000ffff8f7224 */ /* 0x000fe200078e0017 */
[----:B------:R-:W2:Y:S01]  /*9e330*/  LDL.LU R22, [R1+0x37e4] ;  /* 0x0037e40001167983 */ /* 0x000ea20000300800 */
[----:B------:R-:W2:Y:S01]  /*9e340*/  LDL.LU R23, [R1+0x37e0] ;  /* 0x0037e00001177983 */ /* 0x000ea20000300800 */
[----:B------:R-:W-:Y:S01]  /*9e350*/  HMMA.1688.F32.TF32 R204, R172, R138, R204 ;  /* 0x0000008aaccc723c */ /* 0x000fe200000810cc */
[----:B------:R-:W2:Y:S01]  /*9e360*/  LDL.LU R26, [R1+0x37dc] ;  /* 0x0037dc00011a7983 */ /* 0x000ea20000300800 */
[----:B------:R-:W-:Y:S02]  /*9e370*/  MOV R137, R27 ;  /* 0x0000001b00897202 */ /* 0x000fe40000000f00 */
[----:B------:R-:W2:Y:S01]  /*9e380*/  LDL.LU R27, [R1+0x37d8] ;  /* 0x0037d800011b7983 */ /* 0x000ea20000300800 */
[----:B------:R-:W-:-:S02]  /*9e390*/  MOV R132, R34 ;  /* 0x0000002200847202 */ /* 0x000fc40000000f00 */
[----:B------:R-:W-:Y:S02]  /*9e3a0*/  IMAD.MOV.U32 R138, RZ, RZ, R30 ;  /* 0x000000ffff8a7224 */ /* 0x000fe400078e001e */
[----:B------:R-:W-:Y:S01]  /*9e3b0*/  IMAD.MOV.U32 R139, RZ, RZ, R31 ;  /* 0x000000ffff8b7224 */ /* 0x000fe200078e001f */
[----:B------:R-:W2:Y:S01]  /*9e3c0*/  LDL.LU R30, [R1+0x37d4] ;  /* 0x0037d400011e7983 */ /* 0x000ea20000300800 */
[----:B------:R-:W2:Y:S02]  /*9e3d0*/  LDL.LU R31, [R1+0x37d0] ;  /* 0x0037d000011f7983 */ /* 0x000ea40000300800 */
[----:B------:R-:W2:Y:S02]  /*9e3e0*/  LDL.LU R34, [R1+0x37cc] ;  /* 0x0037cc0001227983 */ /* 0x000ea40000300800 */
[----:B------:R-:W-:Y:S02]  /*9e3f0*/  IMAD.MOV.U32 R133, RZ, RZ, R35 ;  /* 0x000000ffff857224 */ /* 0x000fe400078e0023 */
[----:B------:R-:W-:Y:S01]  /*9e400*/  IMAD.MOV.U32 R134, RZ, RZ, R38 ;  /* 0x000000ffff867224 */ /* 0x000fe200078e0026 */
[----:B------:R-:W2:Y:S01]  /*9e410*/  LDL.LU R35, [R1+0x37c8] ;  /* 0x0037c80001237983 */ /* 0x000ea20000300800 */
[----:B------:R-:W2:Y:S01]  /*9e420*/  LDL.LU R38, [R1+0x37c4] ;  /* 0x0037c40001267983 */ /* 0x000ea20000300800 */
[----:B------:R-:W-:Y:S01]  /*9e430*/  MOV R135, R39 ;  /* 0x0000002700877202 */ /* 0x000fe20000000f00 */
[----:B------:R-:W-:Y:S01]  /*9e440*/  IMAD.MOV.U32 R248, RZ, RZ, R42 ;  /* 0x000000fffff87224 */ /* 0x000fe200078e002a */
[----:B------:R-:W2:Y:S01]  /*9e450*/  LDL.LU R39, [R1+0x37c0] ;  /* 0x0037c00001277983 */ /* 0x000ea20000300800 */
[----:B------:R-:W2:Y:S02]  /*9e460*/  LDL.LU R42, [R1+0x37bc] ;  /* 0x0037bc00012a7983 */ /* 0x000ea40000300800 */
[----:B------:R-:W-:Y:S01]  /*9e470*/  IMAD.MOV.U32 R249, RZ, RZ, R43 ;  /* 0x000000fffff97224 */ /* 0x000fe200078e002b */
[----:B------:R-:W-:Y:S01]  /*9e480*/  MOV R250, R46 ;  /* 0x0000002e00fa7202 */ /* 0x000fe20000000f00 */
[----:B------:R-:W2:Y:S01]  /*9e490*/  LDL.LU R43, [R1+0x37b8] ;  /* 0x0037b800012b7983 */ /* 0x000ea20000300800 */
[----:B------:R-:W2:Y:S02]  /*9e4a0*/  LDL.LU R46, [R1+0x37b4] ;  /* 0x0037b400012e7983 */ /* 0x000ea40000300800 */
[----:B------:R-:W-:-:S02]  /*9e4b0*/  IMAD.MOV.U32 R251, RZ, RZ, R47 ;  /* 0x000000fffffb7224 */ /* 0x000fc400078e002f */
        /* <DEDUP_REMOVED lines=8> */
[----:B-1----:R-:W-:Y:S01]  /*9e540*/  MOV R156, R58 ;  /* 0x0000003a009c7202 */ /* 0x002fe20000000f00 */
        /* <DEDUP_REMOVED lines=10> */
[----:B------:R-:W-:Y:S02]  /*9e5f0*/  IMAD.MOV.U32 R153, RZ, RZ, R67 ;  /* 0x000000ffff997224 */ /* 0x000fe400078e0043 */
[----:B------:R-:W2:Y:S01]  /*9e600*/  LDL.LU R67, [R1+0x3788] ;  /* 0x0037880001437983 */ /* 0x000ea20000300800 */
[----:B------:R-:W-:Y:S08]  /*9e610*/  HMMA.1688.F32.TF32 R164, R172, R210, R164 ;  /* 0x000000d2aca4723c */ /* 0x000ff000000810a4 */
        /* <DEDUP_REMOVED lines=8> */
[----:B------:R-:W-:Y:S01]  /*9e6a0*/  MOV R149, R190 ;  /* 0x000000be00957202 */ /* 0x000fe20000000f00 */
[----:B------:R-:W-:-:S02]  /*9e6b0*/  IMAD.MOV.U32 R150, RZ, RZ, R191 ;  /* 0x000000ffff967224 */ /* 0x000fc400078e00bf */
[----:B------:R-:W-:Y:S01]  /*9e6c0*/  IMAD.MOV.U32 R151, RZ, RZ, R188 ;  /* 0x000000ffff977224 */ /* 0x000fe200078e00bc */
[----:B------:R-:W-:Y:S01]  /*9e6d0*/  MOV R154, R2 ;  /* 0x00000002009a7202 */ /* 0x000fe20000000f00 */
[----:B------:R-:W-:Y:S01]  /*9e6e0*/  IMAD.MOV.U32 R155, RZ, RZ, R162 ;  /* 0x000000ffff9b7224 */ /* 0x000fe200078e00a2 */
[----:B------:R-:W2:Y:S01]  /*9e6f0*/  LDL.LU R2, [R1+0x3784] ;  /* 0x0037840001027983 */ /* 0x000ea20000300800 */
[----:B------:R-:W2:Y:S02]  /*9e700*/  LDL.LU R162, [R1+0x3780] ;  /* 0x0037800001a27983 */ /* 0x000ea40000300800 */
[----:B------:R-:W2:Y:S02]  /*9e710*/  LDL.LU R163, [R1+0x377c] ;  /* 0x00377c0001a37983 */ /* 0x000ea40000300800 */
[----:B------:R-:W2:Y:S01]  /*9e720*/  LDL.LU R190, [R1+0x3778] ;  /* 0x0037780001be7983 */ /* 0x000ea20000300800 */
[----:B------:R-:W2:Y:S01]  /*9e730*/  LDL.LU R191, [R1+0x3774] ;  /* 0x0037740001bf7983 */ /* 0x000ea20000300800 */
[----:B------:R-:W2:Y:S03]  /*9e740*/  LDL.LU R188, [R1+0x3770] ;  /* 0x0037700001bc7983 */ /* 0x000ea60000300800 */
[----:B------:R-:W-:Y:S04]  /*9e750*/  LDS R210, [R161+0x36600] ;  /* 0x03660000a1d27984 */ /* 0x000fe80000000800 */
[----:B------:R-:W-:Y:S01]  /*9e760*/  LDS R211, [R189+0x36600] ;  /* 0x03660000bdd37984 */ /* 0x000fe20000000800 */
[C---:B---3--:R-:W-:Y:S08]  /*9e770*/  HMMA.1688.F32.TF32 R176, R168.reuse, R96, R176 ;  /* 0x00000060a8b0723c */ /* 0x048ff000000810b0 */
[C---:B----4-:R-:W-:Y:S08]  /*9e780*/  HMMA.1688.F32.TF32 R212, R168.reuse, R104, R212 ;  /* 0x00000068a8d4723c */ /* 0x050ff000000810d4 */
[C---:B------:R-:W-:Y:S08]  /*9e790*/  HMMA.1688.F32.TF32 R164, R168.reuse, R100, R164 ;  /* 0x00000064a8a4723c */ /* 0x040ff000000810a4 */
[C---:B------:R-:W-:Y:S08]  /*9e7a0*/  HMMA.1688.F32.TF32 R240, R168.reuse, R108, R240 ;  /* 0x0000006ca8f0723c */ /* 0x040ff000000810f0 */
[C---:B-----5:R-:W-:Y:S08]  /*9e7b0*/  HMMA.1688.F32.TF32 R236, R168.reuse, R112, R236 ;  /* 0x00000070a8ec723c */ /* 0x060ff000000810ec */
[C---:B------:R-:W-:Y:S08]  /*9e7c0*/  HMMA.1688.F32.TF32 R216, R168.reuse, R116, R216 ;  /* 0x00000074a8d8723c */ /* 0x040ff000000810d8 */
[C---:B------:R-:W-:Y:S08]  /*9e7d0*/  HMMA.1688.F32.TF32 R172, R168.reuse, R120, R220 ;  /* 0x00000078a8ac723c */ /* 0x040ff000000810dc */
[C---:B------:R-:W-:Y:S01]  /*9e7e0*/  HMMA.1688.F32.TF32 R232, R168.reuse, R124, R232 ;  /* 0x0000007ca8e8723c */ /* 0x040fe200000810e8 */
[----:B------:R-:W-:Y:S04]  /*9e7f0*/  LDS R220, [R161+0x38600] ;  /* 0x03860000a1dc7984 */ /* 0x000fe80000000800 */
[----:B------:R-:W-:Y:S04]  /*9e800*/  LDS R222, [R161+0x3a600] ;  /* 0x03a60000a1de7984 */ /* 0x000fe80000000800 */
[----:B------:R-:W-:Y:S04]  /*9e810*/  LDS R221, [R189+0x38600] ;  /* 0x03860000bddd7984 */ /* 0x000fe80000000800 */
[----:B------:R-:W-:Y:S01]  /*9e820*/  LDS R223, [R189+0x3a600] ;  /* 0x03a60000bddf7984 */ /* 0x000fe20000000800 */
[----:B------:R-:W-:Y:S03]  /*9e830*/  HMMA.1688.F32.TF32 R228, R168, R128, R228 ;  /* 0x00000080a8e4723c */ /* 0x000fe600000810e4 */
[----:B------:R-:W-:Y:S04]  /*9e840*/  LDS R168, [R161+0x3c580] ;  /* 0x03c58000a1a87984 */ /* 0x000fe80000000800 */
[----:B------:R-:W-:Y:S04]  /*9e850*/  LDS R170, [R161+0x3e580] ;  /* 0x03e58000a1aa7984 */ /* 0x000fe80000000800 */
[----:B------:R-:W-:Y:S04]  /*9e860*/  LDS R169, [R189+0x3c580] ;  /* 0x03c58000bda97984 */ /* 0x000fe80000000800 */
[----:B------:R-:W2:Y:S02]  /*9e870*/  LDS R171, [R189+0x3e580] ;  /* 0x03e58000bdab7984 */ /* 0x000ea40000000800 */
[C---:B--2---:R-:W-:Y:S08]  /*9e880*/  HMMA.1688.F32.TF32 R248, R168.reuse, R50, R248 ;  /* 0x00000032a8f8723c */ /* 0x044ff000000810f8 */
[C---:B------:R-:W-:Y:S08]  /*9e890*/  HMMA.1688.F32.TF32 R244, R168.reuse, R54, R244 ;  /* 0x00000036a8f4723c */ /* 0x040ff000000810f4 */
[C---:B------:R-:W-:Y:S08]  /*9e8a0*/  HMMA.1688.F32.TF32 R156, R168.reuse, R58, R156 ;  /* 0x0000003aa89c723c */ /* 0x040ff0000008109c */
[C---:B------:R-:W-:Y:S08]  /*9e8b0*/  HMMA.1688.F32.TF32 R152, R168.reuse, R62, R152 ;  /* 0x0000003ea898723c */ /* 0x040ff00000081098 */
[C---:B------:R-:W-:Y:S11]  /*9e8c0*/  HMMA.1688.F32.TF32 R148, R168.reuse, R66, R148 ;  /* 0x00000042a894723c */ /* 0x040ff60000081094 */
[----:B------:R-:W-:Y:S11]  /*9e8d0*/  @!UPT UIADD3 URZ, URZ, URZ, URZ ;  /* 0x0000003f3f3ff290 */ /* 0x000ff6000fffe03f */
[----:B------:R-:W-:Y:S01]  /*9e8e0*/  @!UPT UIADD3 URZ, URZ, URZ, URZ ;  /* 0x0000003f3f3ff290 */ /* 0x000fe2000fffe03f */
        /* <DEDUP_REMOVED lines=18> */
[----:B-1----:R-:W5:Y:S01]  /*9ea10*/  LDL.LU.64 R250, [R1+0x3728] ;  /* 0x0037280001fa7983 */ /* 0x002f620000300a00 */
[----:B------:R-:W5:Y:S01]  /*9ea20*/  LDL.LU.64 R248, [R1+0x3720] ;  /* 0x0037200001f87983 */ /* 0x000f620000300a00 */
[C---:B------:R-:W-:Y:S08]  /*9ea30*/  HMMA.1688.F32.TF32 R132, R168.reuse, R46, R132 ;  /* 0x0000002ea884723c */ /* 0x040ff00000081084 */
[C---:B------:R-:W-:Y:S08]  /*9ea40*/  HMMA.1688.F32.TF32 R136, R168.reuse, R42, R136 ;  /* 0x0000002aa888723c */ /* 0x040ff00000081088 */
[C---:B------:R-:W-:Y:S08]  /*9ea50*/  HMMA.1688.F32.TF32 R140, R168.reuse, R38, R140 ;  /* 0x00000026a88c723c */ /* 0x040ff0000008108c */
[C---:B------:R-:W-:Y:S01]  /*9ea60*/  HMMA.1688.F32.TF32 R144, R168.reuse, R34, R144 ;  /* 0x00000022a890723c */ /* 0x040fe20000081090 */
[----:B------:R-:W-:Y:S01]  /*9ea70*/  STL.64 [R1+0xa20], R132 ;  /* 0x000a208401007387 */ /* 0x000fe20000100a00 */
[----:B------:R1:W-:Y:S03]  /*9ea80*/  STL.64 [R1+0xa28], R134 ;  /* 0x000a288601007387 */ /* 0x0003e60000100a00 */
[----:B-1----:R-:W5:Y:S01]  /*9ea90*/  LDL.LU.64 R134, [R1+0x3718] ;  /* 0x0037180001867983 */ /* 0x002f620000300a00 */
[----:B------:R-:W5:Y:S02]  /*9eaa0*/  LDL.LU.64 R132, [R1+0x3710] ;  /* 0x0037100001847983 */ /* 0x000f640000300a00 */
[----:B------:R-:W-:Y:S02]  /*9eab0*/  STL.64 [R1+0xa30], R136 ;  /* 0x000a308801007387 */ /* 0x000fe40000100a00 */
[----:B------:R1:W-:Y:S02]  /*9eac0*/  STL.64 [R1+0xa38], R138 ;  /* 0x000a388a01007387 */ /* 0x0003e40000100a00 */
[----:B-1----:R-:W5:Y:S01]  /*9ead0*/  LDL.LU.64 R138, [R1+0x3708] ;  /* 0x00370800018a7983 */ /* 0x002f620000300a00 */
[----:B------:R-:W5:Y:S02]  /*9eae0*/  LDL.LU.64 R136, [R1+0x3700] ;  /* 0x0037000001887983 */ /* 0x000f640000300a00 */
[----:B------:R-:W-:Y:S02]  /*9eaf0*/  STL.64 [R1+0xa40], R140 ;  /* 0x000a408c01007387 */ /* 0x000fe40000100a00 */
[----:B------:R1:W-:Y:S02]  /*9eb00*/  STL.64 [R1+0xa48], R142 ;  /* 0x000a488e01007387 */ /* 0x0003e40000100a00 */
[----:B-1----:R-:W5:Y:S01]  /*9eb10*/  LDL.LU.64 R142, [R1+0x36f8] ;  /* 0x0036f800018e7983 */ /* 0x002f620000300a00 */
[----:B------:R-:W5:Y:S03]  /*9eb20*/  LDL.LU.64 R140, [R1+0x36f0] ;  /* 0x0036f000018c7983 */ /* 0x000f660000300a00 */
[----:B------:R-:W-:Y:S02]  /*9eb30*/  STL.64 [R1+0xa50], R144 ;  /* 0x000a509001007387 */ /* 0x000fe40000100a00 */
[----:B------:R1:W-:Y:S02]  /*9eb40*/  STL.64 [R1+0xa58], R146 ;  /* 0x000a589201007387 */ /* 0x0003e40000100a00 */
[----:B-1----:R-:W5:Y:S01]  /*9eb50*/  LDL.LU.64 R146, [R1+0x36e8] ;  /* 0x0036e80001927983 */ /* 0x002f620000300a00 */
[----:B------:R-:W5:Y:S01]  /*9eb60*/  LDL.LU.64 R144, [R1+0x36e0] ;  /* 0x0036e00001907983 */ /* 0x000f620000300a00 */
[C---:B--2---:R-:W-:Y:S08]  /*9eb70*/  HMMA.1688.F32.TF32 R148, R168.reuse, R30, R148 ;  /* 0x0000001ea894723c */ /* 0x044ff00000081094 */
[C---:B---3--:R-:W-:Y:S08]  /*9eb80*/  HMMA.1688.F32.TF32 R152, R168.reuse, R26, R152 ;  /* 0x0000001aa898723c */ /* 0x048ff00000081098 */
[C---:B----4-:R-:W-:Y:S07]  /*9eb90*/  HMMA.1688.F32.TF32 R156, R168.reuse, R22, R156 ;  /* 0x00000016a89c723c */ /* 0x050fee000008109c */
[----:B------:R-:W-:Y:S01]  /*9eba0*/  STL.64 [R1+0xa70], R148 ;  /* 0x000a709401007387 */ /* 0x000fe20000100a00 */
[----:B------:R1:W-:Y:S03]  /*9ebb0*/  STL.64 [R1+0xa78], R150 ;  /* 0x000a789601007387 */ /* 0x0003e60000100a00 */
[----:B-1----:R-:W2:Y:S01]  /*9ebc0*/  LDL.LU.64 R150, [R1+0x36d8] ;  /* 0x0036d80001967983 */ /* 0x002ea20000300a00 */
[C---:B-----5:R-:W-:Y:S03]  /*9ebd0*/  HMMA.1688.F32.TF32 R244, R168.reuse, R18, R244 ;  /* 0x00000012a8f4723c */ /* 0x060fe600000810f4 */
[----:B------:R-:W3:Y:S01]  /*9ebe0*/  LDL.LU.64 R148, [R1+0x36d0] ;  /* 0x0036d00001947983 */ /* 0x000ee20000300a00 */
[----:B------:R-:W-:Y:S03]  /*9ebf0*/  STL.64 [R1+0xa80], R152 ;  /* 0x000a809801007387 */ /* 0x000fe60000100a00 */
[----:B------:R1:W-:Y:S01]  /*9ec00*/  STL.64 [R1+0xa88], R154 ;  /* 0x000a889a01007387 */ /* 0x0003e20000100a00 */
[----:B------:R-:W-:Y:S03]  /*9ec10*/  HMMA.1688.F32.TF32 R248, R168, R14, R248 ;  /* 0x0000000ea8f8723c */ /* 0x000fe600000810f8 */
[----:B-1----:R-:W4:Y:S01]  /*9ec20*/  LDL.LU.64 R154, [R1+0x36c8] ;  /* 0x0036c800019a7983 */ /* 0x002f220000300a00 */
[----:B------:R-:W5:Y:S02]  /*9ec30*/  LDL.LU.64 R152, [R1+0x36c0] ;  /* 0x0036c00001987983 */ /* 0x000f640000300a00 */
[----:B------:R-:W-:Y:S02]  /*9ec40*/  STL.64 [R1+0xa90], R156 ;  /* 0x000a909c01007387 */ /* 0x000fe40000100a00 */
[----:B------:R1:W-:Y:S02]  /*9ec50*/  STL.64 [R1+0xa98], R158 ;  /* 0x000a989e01007387 */ /* 0x0003e40000100a00 */
[----:B-1----:R-:W2:Y:S01]  /*9ec60*/  LDL.LU.64 R158, [R1+0x36b8] ;  /* 0x0036b800019e7983 */ /* 0x002ea20000300a00 */
[----:B------:R-:W2:Y:S04]  /*9ec70*/  LDL.LU.64 R156, [R1+0x36b0] ;  /* 0x0036b000019c7983 */ /* 0x000ea80000300a00 */
[----:B------:R-:W-:Y:S02]  /*9ec80*/  STL.64 [R1+0xaa0], R244 ;  /* 0x000aa0f401007387 */ /* 0x000fe40000100a00 */
[----:B------:R1:W-:Y:S02]  /*9ec90*/  STL.64 [R1+0xaa8], R246 ;  /* 0x000aa8f601007387 */ /* 0x0003e40000100a00 */
[----:B-1----:R-:W2:Y:S01]  /*9eca0*/  LDL.LU.64 R246, [R1+0x36a8] ;  /* 0x0036a80001f67983 */ /* 0x002ea20000300a00 */
[----:B------:R-:W2:Y:S03]  /*9ecb0*/  LDL.LU.64 R244, [R1+0x36a0] ;  /* 0x0036a00001f47983 */ /* 0x000ea60000300a00 */
[----:B------:R-:W-:Y:S02]  /*9ecc0*/  STL.64 [R1+0xab0], R248 ;  /* 0x000ab0f801007387 */ /* 0x000fe40000100a00 */
[----:B------:R1:W-:Y:S02]  /*9ecd0*/  STL.64 [R1+0xab8], R250 ;  /* 0x000ab8fa01007387 */ /* 0x0003e40000100a00 */
[----:B-1----:R-:W2:Y:S01]  /*9ece0*/  LDL.LU.64 R250, [R1+0x3698] ;  /* 0x0036980001fa7983 */ /* 0x002ea20000300a00 */
[----:B------:R-:W2:Y:S01]  /*9ecf0*/  LDL.LU.64 R248, [R1+0x3690] ;  /* 0x0036900001f87983 */ /* 0x000ea20000300a00 */
        /* <DEDUP_REMOVED lines=32> */
[----:B------:R-:W-:Y:S01]  /*9ef00*/  STL.64 [R1+0xae0], R248 ;  /* 0x000ae0f801007387 */ /* 0x000fe20000100a00 */
[----:B------:R2:W-:Y:S02]  /*9ef10*/  STL.64 [R1+0xae8], R250 ;  /* 0x000ae8fa01007387 */ /* 0x0005e40000100a00 */
[----:B--2---:R-:W-:Y:S08]  /*9ef20*/  HMMA.1688.F32.TF32 R248, R168, R6, R244 ;  /* 0x00000006a8f8723c */ /* 0x004ff000000810f4 */
[C---:B-1----:R-:W-:Y:S08]  /*9ef30*/  HMMA.1688.F32.TF32 R244, R208.reuse, R66, R228 ;  /* 0x00000042d0f4723c */ /* 0x042ff000000810e4 */
        /* <DEDUP_REMOVED lines=15> */
[C---:B-1----:R-:W-:Y:S07]  /*9f030*/  HMMA.1688.F32.TF32 R172, R208.reuse, R42, R212 ;  /* 0x0000002ad0ac723c */ /* 0x042fee00000810d4 */
[----:B------:R-:W-:Y:S01]  /*9f040*/  STL.64 [R1+0xb30], R168 ;  /* 0x000b30a801007387 */ /* 0x000fe20000100a00 */
[----:B------:R1:W-:Y:S02]  /*9f050*/  STL.64 [R1+0xb38], R170 ;  /* 0x000b38aa01007387 */ /* 0x0003e40000100a00 */
[C---:B-1----:R-:W-:Y:S08]  /*9f060*/  HMMA.1688.F32.TF32 R168, R208.reuse, R38, R164 ;  /* 0x00000026d0a8723c */ /* 0x042ff000000810a4 */
[----:B------:R-:W-:Y:S01]  /*9f070*/  HMMA.1688.F32.TF32 R164, R208, R34, R176 ;  /* 0x00000022d0a4723c */ /* 0x000fe200000810b0 */
[----:B------:R-:W-:Y:S01]  /*9f080*/  STL.64 [R1+0xb40], R216 ;  /* 0x000b40d801007387 */ /* 0x000fe20000100a00 */
[----:B------:R-:W-:Y:S03]  /*9f090*/  STL.64 [R1+0xb48], R218 ;  /* 0x000b48da01007387 */ /* 0x000fe60000100a00 */
[----:B------:R1:W-:Y:S02]  /*9f0a0*/  STL.64 [R1+0xb50], R172 ;  /* 0x000b50ac01007387 */ /* 0x0003e40000100a00 */
[----:B------:R2:W-:Y:S01]  /*9f0b0*/  STL.64 [R1+0xb58], R174 ;  /* 0x000b58ae01007387 */ /* 0x0005e20000100a00 */
[----:B------:R-:W-:-:S07]  /*9f0c0*/  MOV R250, R0 ;  /* 0x0000000000fa7202 */ /* 0x000fce0000000f00 */
[----:B------:R-:W-:Y:S01]  /*9f0d0*/  STL.64 [R1+0xb60], R168 ;  /* 0x000b60a801007387 */ /* 0x000fe20000100a00 */
[----:B------:R-:W-:Y:S02]  /*9f0e0*/  STL.64 [R1+0xb68], R170 ;  /* 0x000b68aa01007387 */ /* 0x000fe40000100a00 */
[----:B------:R-:W4:Y:S05]  /*9f0f0*/  LDL.LU R0, [R1+0x368c] ;  /* 0x00368c0001007983 */ /* 0x000f2a0000300800 */
[----:B------:R3:W-:Y:S01]  /*9f100*/  STL.64 [R1+0xb70], R164 ;  /* 0x000b70a401007387 */ /* 0x0007e20000100a00 */
[----:B------:R3:W-:Y:S01]  /*9f110*/  STL.64 [R1+0xb78], R166 ;  /* 0x000b78a601007387 */ /* 0x0007e20000100a00 */
[----:B------:R-:W4:Y:S02]  /*9f120*/  LDL.LU R176, [R1+0xe10] ;  /* 0x000e100001b07983 */ /* 0x000f240000300800 */
[----:B------:R-:W4:Y:S02]  /*9f130*/  LDL.LU R177, [R1+0xe14] ;  /* 0x000e140001b17983 */ /* 0x000f240000300800 */
[----:B------:R-:W4:Y:S01]  /*9f140*/  LDL.LU R178, [R1+0xe18] ;  /* 0x000e180001b27983 */ /* 0x000f220000300800 */
[----:B------:R-:W4:Y:S01]  /*9f150*/  LDL.LU R179, [R1+0xe1c] ;  /* 0x000e1c0001b37983 */ /* 0x000f220000300800 */
[----:B-1----:R-:W4:Y:S02]  /*9f160*/  LDL.LU R172, [R1+0xe00] ;  /* 0x000e000001ac7983 */ /* 0x002f240000300800 */
[----:B------:R-:W4:Y:S02]  /*9f170*/  LDL.LU R173, [R1+0xe04] ;  /* 0x000e040001ad7983 */ /* 0x000f240000300800 */
[----:B--2---:R-:W2:Y:S01]  /*9f180*/  LDL.LU R174, [R1+0xe08] ;  /* 0x000e080001ae7983 */ /* 0x004ea20000300800 */
[----:B------:R-:W2:Y:S01]  /*9f190*/  LDL.LU R175, [R1+0xe0c] ;  /* 0x000e0c0001af7983 */ /* 0x000ea20000300800 */
[C---:B------:R-:W-:Y:S08]  /*9f1a0*/  HMMA.1688.F32.TF32 R180, R220.reuse, R28, R180 ;  /* 0x0000001cdcb4723c */ /* 0x040ff000000810b4 */
[C---:B------:R-:W-:Y:S08]  /*9f1b0*/  HMMA.1688.F32.TF32 R184, R220.reuse, R24, R184 ;  /* 0x00000018dcb8723c */ /* 0x040ff000000810b8 */
[C---:B------:R-:W-:Y:S08]  /*9f1c0*/  HMMA.1688.F32.TF32 R192, R220.reuse, R20, R192 ;  /* 0x00000014dcc0723c */ /* 0x040ff000000810c0 */
[----:B------:R-:W-:Y:S01]  /*9f1d0*/  HMMA.1688.F32.TF32 R196, R220, R16, R196 ;  /* 0x00000010dcc4723c */ /* 0x000fe200000810c4 */
[----:B------:R-:W2:Y:S01]  /*9f1e0*/  LDL.LU R240, [R1+0xde0] ;  /* 0x000de00001f07983 */ /* 0x000ea20000300800 */
[----:B------:R-:W2:Y:S02]  /*9f1f0*/  LDL.LU R241, [R1+0xde4] ;  /* 0x000de40001f17983 */ /* 0x000ea40000300800 */
[----:B------:R-:W2:Y:S02]  /*9f200*/  LDL.LU R242, [R1+0xde8] ;  /* 0x000de80001f27983 */ /* 0x000ea40000300800 */
[----:B------:R-:W2:Y:S01]  /*9f210*/  LDL.LU R243, [R1+0xdec] ;  /* 0x000dec0001f37983 */ /* 0x000ea20000300800 */
[----:B---3--:R-:W3:Y:S01]  /*9f220*/  LDL.LU R164, [R1+0xdf0] ;  /* 0x000df00001a47983 */ /* 0x008ee20000300800 */
[----:B------:R-:W3:Y:S02]  /*9f230*/  LDL.LU R165, [R1+0xdf4] ;  /* 0x000df40001a57983 */ /* 0x000ee40000300800 */
        /* <DEDUP_REMOVED lines=15> */
[----:B------:R-:W4:Y:S04]  /*9f330*/  LDS R223, [R189+0x2e680] ;  /* 0x02e68000bddf7984 */ /* 0x000f280000000800 */
[----:B------:R1:W-:Y:S01]  /*9f340*/  STL.64 [R1+0xbb0], R228 ;  /* 0x000bb0e401007387 */ /* 0x0003e20000100a00 */
[----:B------:R5:W-:Y:S02]  /*9f350*/  STL.64 [R1+0xbb8], R230 ;  /* 0x000bb8e601007387 */ /* 0x000be40000100a00 */
[----:B------:R-:W-:Y:S02]  /*9f360*/  STL.64 [R1+0xba0], R184 ;  /* 0x000ba0b801007387 */ /* 0x000fe40000100a00 */
[----:B------:R5:W-:Y:S01]  /*9f370*/  STL.64 [R1+0xba8], R186 ;  /* 0x000ba8ba01007387 */ /* 0x000be20000100a00 */
[----:B------:R-:W-:Y:S01]  /*9f380*/  STL.64 [R1+0xb80], R180 ;  /* 0x000b80b401007387 */ /* 0x000fe20000100a00 */
[----:B------:R5:W-:Y:S01]  /*9f390*/  STL.64 [R1+0xb88], R182 ;  /* 0x000b88b601007387 */ /* 0x000be20000100a00 */
[C---:B------:R-:W-:Y:S02]  /*9f3a0*/  HMMA.1688.F32.TF32 R192, R208.reuse, R10, R204 ;  /* 0x0000000ad0c0723c */ /* 0x040fe400000810cc */
[----:B-1----:R-:W3:Y:S01]  /*9f3b0*/  LDL.LU R228, [R1+0xdc0] ;  /* 0x000dc00001e47983 */ /* 0x002ee20000300800 */
[----:B------:R-:W3:Y:S02]  /*9f3c0*/  LDL.LU R229, [R1+0xdc4] ;  /* 0x000dc40001e57983 */ /* 0x000ee40000300800 */
[----:B-----5:R-:W5:Y:S03]  /*9f3d0*/  LDL.LU R230, [R1+0xdc8] ;  /* 0x000dc80001e67983 */ /* 0x020f660000300800 */
[C---:B------:R-:W-:Y:S08]  /*9f3e0*/  HMMA.1688.F32.TF32 R184, R208.reuse, R14, R200 ;  /* 0x0000000ed0b8723c */ /* 0x040ff000000810c8 */
[C---:B------:R-:W-:Y:S01]  /*9f3f0*/  HMMA.1688.F32.TF32 R180, R208.reuse, R18, R196 ;  /* 0x00000012d0b4723c */ /* 0x040fe200000810c4 */
[----:B------:R-:W5:Y:S11]  /*9f400*/  LDL.LU R231, [R1+0xdcc] ;  /* 0x000dcc0001e77983 */ /* 0x000f760000300800 */
[----:B------:R-:W-:Y:S11]  /*9f410*/  @!UPT UIADD3 URZ, URZ, URZ, URZ ;  /* 0x0000003f3f3ff290 */ /* 0x000ff6000fffe03f */
[----:B------:R-:W-:Y:S01]  /*9f420*/  STL.64 [R1+0xbc0], R180 ;  /* 0x000bc0b401007387 */ /* 0x000fe20000100a00 */
[----:B------:R1:W-:Y:S02]  /*9f430*/  STL.64 [R1+0xbc8], R182 ;  /* 0x000bc8b601007387 */ /* 0x0003e40000100a00 */
[----:B-1----:R-:W-:Y:S01]  /*9f440*/  HMMA.1688.F32.TF32 R180, R208, R6, R224 ;  /* 0x00000006d0b4723c */ /* 0x002fe200000810e0 */
[----:B------:R-:W-:Y:S01]  /*9f450*/  STL.64 [R1+0xcf0], R184 ;  /* 0x000cf0b801007387 */ /* 0x000fe20000100a00 */
[----:B------:R-:W-:Y:S02]  /*9f460*/  IMAD.MOV.U32 R238, RZ, RZ, R152 ;  /* 0x000000ffffee7224 */ /* 0x000fe400078e0098 */
[----:B------:R-:W-:Y:S02]  /*9f470*/  IMAD.MOV.U32 R239, RZ, RZ, R149 ;  /* 0x000000ffffef7224 */ /* 0x000fe400078e0095 */
[----:B------:R4:W-:Y:S02]  /*9f480*/  STL.64 [R1+0xcf8], R186 ;  /* 0x000cf8ba01007387 */ /* 0x0009e40000100a00 */
[----:B------:R-:W-:Y:S01]  /*9f490*/  IMAD.MOV.U32 R170, RZ, RZ, R160 ;  /* 0x000000ffffaa7224 */ /* 0x000fe200078e00a0 */
[----:B------:R-:W-:Y:S01]  /*9f4a0*/  MOV R171, R153 ;  /* 0x0000009900ab7202 */ /* 0x000fe20000000f00 */
[----:B------:R-:W-:Y:S01]  /*9f4b0*/  STL.64 [R1+0xe60], R192 ;  /* 0x000e60c001007387 */ /* 0x000fe20000100a00 */
[----:B------:R-:W-:Y:S01]  /*9f4c0*/  STL.64 [R1+0xe68], R194 ;  /* 0x000e68c201007387 */ /* 0x000fe20000100a00 */
[----:B------:R-:W-:Y:S01]  /*9f4d0*/  MOV R218, R148 ;  /* 0x0000009400da7202 */ /* 0x000fe20000000f00 */
[----:B------:R-:W-:-:S02]  /*9f4e0*/  IMAD.MOV.U32 R219, RZ, RZ, R145 ;  /* 0x000000ffffdb7224 */ /* 0x000fc400078e0091 */
[----:B------:R-:W-:-:S08]  /*9f4f0*/  IMAD.MOV.U32 R214, RZ, RZ, R144 ;  /* 0x000000ffffd67224 */ /* 0x000fd000078e0090 */
[----:B------:R-:W-:Y:S01]  /*9f500*/  STL.64 [R1+0xd00], R180 ;  /* 0x000d00b401007387 */ /* 0x000fe20000100a00 */
[----:B------:R-:W-:Y:S02]  /*9f510*/  STL.64 [R1+0xd08], R182 ;  /* 0x000d08b601007387 */ /* 0x000fe40000100a00 */
[----:B------:R-:W5:Y:S01]  /*9f520*/  LDL.LU.64 R152, [R1+0x1a70] ;  /* 0x001a700001987983 */ /* 0x000f620000300a00 */
[----:B------:R-:W-:Y:S01]  /*9f530*/  MOV R215, R141 ;  /* 0x0000008d00d77202 */ /* 0x000fe20000000f00 */
[----:B------:R-:W-:Y:S02]  /*9f540*/  IMAD.MOV.U32 R246, RZ, RZ, R140 ;  /* 0x000000fffff67224 */ /* 0x000fe400078e008c */
[----:B------:R-:W-:Y:S01]  /*9f550*/  IMAD.MOV.U32 R247, RZ, RZ, R137 ;  /* 0x000000fffff77224 */ /* 0x000fe200078e0089 */
[C---:B----4-:R-:W-:Y:S08]  /*9f560*/  HMMA.1688.F32.TF32 R184, R220.reuse, R238, R176 ;  /* 0x000000eedcb8723c */ /* 0x050ff000000810b0 */
[----:B--2---:R-:W-:Y:S01]  /*9f570*/  HMMA.1688.F32.TF32 R236, R220, R170, R172 ;  /* 0x000000aadcec723c */ /* 0x004fe200000810ac */
[----:B------:R-:W2:Y:S01]  /*9f580*/  LDL.LU R172, [R1+0xdb0] ;  /* 0x000db00001ac7983 */ /* 0x000ea20000300800 */
[----:B------:R-:W2:Y:S02]  /*9f590*/  LDL.LU R173, [R1+0xdb4] ;  /* 0x000db40001ad7983 */ /* 0x000ea40000300800 */
[----:B------:R-:W2:Y:S02]  /*9f5a0*/  LDL.LU R174, [R1+0xdb8] ;  /* 0x000db80001ae7983 */ /* 0x000ea40000300800 */
[----:B------:R-:W2:Y:S01]  /*9f5b0*/  LDL.LU R175, [R1+0xdbc] ;  /* 0x000dbc0001af7983 */ /* 0x000ea20000300800 */
[----:B------:R-:W4:Y:S01]  /*9f5c0*/  LDL.LU.64 R148, [R1+0x19e0] ;  /* 0x0019e00001947983 */ /* 0x000f220000300a00 */
[----:B------:R-:W2:Y:S02]  /*9f5d0*/  LDL.LU.64 R144, [R1+0x1940] ;  /* 0x0019400001907983 */ /* 0x000ea40000300a00 */
[----:B------:R-:W2:Y:S01]  /*9f5e0*/  LDL.LU.64 R140, [R1+0x18a8] ;  /* 0x0018a800018c7983 */ /* 0x000ea20000300a00 */
[----:B------:R-:W-:-:S02]  /*9f5f0*/  MOV R170, R136 ;  /* 0x0000008800aa7202 */ /* 0x000fc40000000f00 */
[----:B------:R-:W2:Y:S01]  /*9f600*/  LDL.LU.64 R136, [R1+0x1820] ;  /* 0x0018200001887983 */ /* 0x000ea20000300a00 */
[----:B------:R-:W-:Y:S02]  /*9f610*/  IMAD.MOV.U32 R171, RZ, RZ, R132 ;  /* 0x000000ffffab7224 */ /* 0x000fe400078e0084 */
[----:B------:R-:W-:Y:S02]  /*9f620*/  IMAD.MOV.U32 R132, RZ, RZ, c[0x0][0x18c] ;  /* 0x00006300ff847624 */ /* 0x000fe400078e00ff */
[----:B------:R-:W-:-:S03]  /*9f630*/  IMAD.MOV.U32 R251, RZ, RZ, R252 ;  /* 0x000000fffffb7224 */ /* 0x000fc600078e00fc */
[----:B------:R-:W-:-:S05]  /*9f640*/  SHF.L.U32 R132, R132, 0x7, RZ ;  /* 0x0000000784847819 */ /* 0x000fca00000006ff */
[----:B------:R-:W-:Y:S01]  /*9f650*/  IMAD.SHL.U32 R132, R132, 0x4, RZ ;  /* 0x0000000484847824 */ /* 0x000fe200078e00ff */
[C---:B---3--:R-:W-:Y:S01]  /*9f660*/  HMMA.1688.F32.TF32 R200, R220.reuse, R250, R232 ;  /* 0x000000fadcc8723c */ /* 0x048fe200000810e8 */
[----:B------:R-:W3:Y:S01]  /*9f670*/  LDL.LU R232, [R1+0xda0] ;  /* 0x000da00001e87983 */ /* 0x000ee20000300800 */
[----:B------:R-:W3:Y:S02]  /*9f680*/  LDL.LU R233, [R1+0xda4] ;  /* 0x000da40001e97983 */ /* 0x000ee40000300800 */
[----:B------:R-:W3:Y:S02]  /*9f690*/  LDL.LU R234, [R1+0xda8] ;  /* 0x000da80001ea7983 */ /* 0x000ee40000300800 */
[----:B------:R-:W3:Y:S01]  /*9f6a0*/  LDL.LU R235, [R1+0xdac] ;  /* 0x000dac0001eb7983 */ /* 0x000ee20000300800 */
[----:B------:R-:W-:Y:S01]  /*9f6b0*/  MOV R251, R156 ;  /* 0x0000009c00fb7202 */ /* 0x000fe20000000f00 */
[----:B------:R-:W-:Y:S01]  /*9f6c0*/  IMAD.MOV.U32 R250, RZ, RZ, R157 ;  /* 0x000000fffffa7224 */ /* 0x000fe200078e009d */
[----:B-----5:R-:W-:Y:S07]  /*9f6d0*/  HMMA.1688.F32.TF32 R204, R220, R246, R228 ;  /* 0x000000f6dccc723c */ /* 0x020fee00000810e4 */
[----:B------:R-:W-:Y:S01]  /*9f6e0*/  IMAD.MOV.U32 R246, RZ, RZ, R133 ;  /* 0x000000fffff67224 */ /* 0x000fe200078e0085 */
[----:B------:R-:W-:-:S02]  /*9f6f0*/  MOV R247, R3 ;  /* 0x0000000300f77202 */ /* 0x000fc40000000f00 */
[----:B------:R-:W-:-:S05]  /*9f700*/  IADD3 R156, P0, R152, R132, RZ ;  /* 0x00000084989c7210 */ /* 0x000fca0007f1e0ff */
[--C-:B------:R-:W-:Y:S01]  /*9f710*/  IMAD.X R152, R153, 0x1, R2.reuse, P0 ;  /* 0x0000000199987824 */ /* 0x100fe200000e0602 */
[----:B------:R4:W-:Y:S04]  /*9f720*/  STL [R1+0x298], R156 ;  /* 0x0002989c01007387 */ /* 0x0009e80000100800 */
[----:B------:R1:W-:Y:S01]  /*9f730*/  STL [R1+0x288], R152 ;  /* 0x0002889801007387 */ /* 0x0003e20000100800 */
[-C--:B----4-:R-:W-:Y:S02]  /*9f740*/  IADD3 R156, P0, R148, R132.reuse, RZ ;  /* 0x00000084949c7210 */ /* 0x090fe40007f1e0ff */
[-C--:B--2---:R-:W-:Y:S02]  /*9f750*/  IADD3 R153, P1, R144, R132.reuse, RZ ;  /* 0x0000008490997210 */ /* 0x084fe40007f3e0ff */
[-C--:B-1----:R-:W-:Y:S01]  /*9f760*/  IADD3 R152, P2, R140, R132.reuse, RZ ;  /* 0x000000848c987210 */ /* 0x082fe20007f5e0ff */
[----:B------:R1:W-:Y:S04]  /*9f770*/  STL [R1+0x33c], R156 ;  /* 0x00033c9c01007387 */ /* 0x0003e80000100800 */
[----:B-1----:R-:W2:Y:S01]  /*9f780*/  LDL.LU.64 R156, [R1+0x17c8] ;  /* 0x0017c800019c7983 */ /* 0x002ea20000300a00 */
[----:B------:R-:W-:Y:S02]  /*9f790*/  STL [R1+0x794], R153 ;  /* 0x0007949901007387 */ /* 0x000fe40000100800 */
[----:B------:R1:W-:Y:S01]  /*9f7a0*/  STL [R1+0x818], R152 ;  /* 0x0008189801007387 */ /* 0x0003e20000100800 */
[----:B------:R-:W-:Y:S01]  /*9f7b0*/  IADD3 R133, P3, R136, R132, RZ ;  /* 0x0000008488857210 */ /* 0x000fe20007f7e0ff */
[----:B-1----:R-:W4:Y:S01]  /*9f7c0*/  LDL.LU.64 R152, [R1+0x1b10] ;  /* 0x001b100001987983 */ /* 0x002f220000300a00 */
[----:B------:R-:W5:Y:S02]  /*9f7d0*/  LDL.LU R228, [R1+0xd90] ;  /* 0x000d900001e47983 */ /* 0x000f640000300800 */
[----:B------:R-:W-:-:S02]  /*9f7e0*/  IMAD.X R3, R149, 0x1, R2, P0 ;  /* 0x0000000195037824 */ /* 0x000fc400000e0602 */
[----:B------:R-:W5:Y:S02]  /*9f7f0*/  LDL.LU R229, [R1+0xd94] ;  /* 0x000d940001e57983 */ /* 0x000f640000300800 */
[--C-:B------:R-:W-:Y:S01]  /*9f800*/  IMAD.X R144, R145, 0x1, R2.reuse, P1 ;  /* 0x0000000191907824 */ /* 0x100fe200008e0602 */
[----:B------:R-:W5:Y:S01]  /*9f810*/  LDL.LU R230, [R1+0xd98] ;  /* 0x000d980001e67983 */ /* 0x000f620000300800 */
[----:B------:R-:W5:Y:S02]  /*9f820*/  LDL.LU R231, [R1+0xd9c] ;  /* 0x000d9c0001e77983 */ /* 0x000f640000300800 */
[----:B------:R-:W-:Y:S02]  /*9f830*/  STL [R1+0x8c0], R133 ;  /* 0x0008c08501007387 */ /* 0x000fe40000100800 */
[----:B------:R1:W-:Y:S01]  /*9f840*/  STL [R1+0x330], R3 ;  /* 0x0003300301007387 */ /* 0x0003e20000100800 */
[----:B------:R-:W-:Y:S01]  /*9f850*/  STL [R1+0x788], R144 ;  /* 0x0007889001007387 */ /* 0x000fe20000100800 */
[----:B-1----:R-:W-:-:S03]  /*9f860*/  IMAD.X R3, R137, 0x1, R2, P3 ;  /* 0x0000000189037824 */ /* 0x002fc600018e0602 */
[----:B------:R-:W5:Y:S01]  /*9f870*/  LDL.LU.64 R136, [R1+0x1a80] ;  /* 0x001a800001887983 */ /* 0x000f620000300a00 */
[----:B------:R-:W-:Y:S01]  /*9f880*/  IADD3.X R133, R141, R2, RZ, P2, !PT ;  /* 0x000000028d857210 */ /* 0x000fe200017fe4ff */
[C---:B------:R-:W-:Y:S04]  /*9f890*/  HMMA.1688.F32.TF32 R192, R220.reuse, R214, R164 ;  /* 0x000000d6dcc0723c */ /* 0x040fe800000810a4 */
[----:B------:R1:W-:Y:S01]  /*9f8a0*/  STL [R1+0x808], R133 ;  /* 0x0008088501007387 */ /* 0x0003e20000100800 */
[----:B------:R-:W5:Y:S02]  /*9f8b0*/  LDL.LU.64 R164, [R1+0x19f0] ;  /* 0x0019f00001a47983 */ /* 0x000f640000300a00 */
[----:B------:R4:W-:Y:S02]  /*9f8c0*/  STL [R1+0x8b0], R3 ;  /* 0x0008b00301007387 */ /* 0x0009e40000100800 */
[----:B------:R-:W5:Y:S01]  /*9f8d0*/  LDL.LU.64 R148, [R1+0x1958] ;  /* 0x0019580001947983 */ /* 0x000f620000300a00 */
[-C--:B-1----:R-:W-:Y:S01]  /*9f8e0*/  IADD3 R133, P1, R162, R132.reuse, RZ ;  /* 0x00000084a2857210 */ /* 0x082fe20007f3e0ff */
[C---:B------:R-:W-:Y:S08]  /*9f8f0*/  HMMA.1688.F32.TF32 R208, R220.reuse, R170, R172 ;  /* 0x000000aadcd0723c */ /* 0x040ff000000810ac */
[----:B---3--:R-:W-:Y:S01]  /*9f900*/  HMMA.1688.F32.TF32 R212, R220, R250, R232 ;  /* 0x000000fadcd4723c */ /* 0x008fe200000810e8 */
[----:B--2---:R-:W-:-:S05]  /*9f910*/  IADD3 R140, P0, R156, R132, RZ ;  /* 0x000000849c8c7210 */ /* 0x004fca0007f1e0ff */
[----:B------:R1:W-:Y:S01]  /*9f920*/  STL [R1+0x93c], R140 ;  /* 0x00093c8c01007387 */ /* 0x0003e20000100800 */
[----:B------:R-:W2:Y:S02]  /*9f930*/  LDL.LU R168, [R1+0xd70] ;  /* 0x000d700001a87983 */ /* 0x000ea40000300800 */
[----:B------:R-:W-:Y:S01]  /*9f940*/  STL [R1+0x974], R133 ;  /* 0x0009748501007387 */ /* 0x000fe20000100800 */
[----:B----4-:R-:W-:-:S05]  /*9f950*/  IADD3 R3, P2, R152, R132, RZ ;  /* 0x0000008498037210 */ /* 0x010fca0007f5e0ff */
[----:B------:R3:W-:Y:S01]  /*9f960*/  STL [R1+0x1e4], R3 ;  /* 0x0001e40301007387 */ /* 0x0007e20000100800 */
[----:B------:R-:W2:Y:S02]  /*9f970*/  LDL.LU R169, [R1+0xd74] ;  /* 0x000d740001a97983 */ /* 0x000ea40000300800 */
[----:B------:R-:W2:Y:S02]  /*9f980*/  LDL.LU R170, [R1+0xd78] ;  /* 0x000d780001aa7983 */ /* 0x000ea40000300800 */
[----:B------:R-:W2:Y:S01]  /*9f990*/  LDL.LU R171, [R1+0xd7c] ;  /* 0x000d7c0001ab7983 */ /* 0x000ea20000300800 */
[----:B------:R-:W4:Y:S01]  /*9f9a0*/  LDL.LU.64 R144, [R1+0x18c0] ;  /* 0x0018c00001907983 */ /* 0x000f220000300a00 */
[----:B-1----:R-:W2:Y:S02]  /*9f9b0*/  LDL.LU.64 R140, [R1+0x1838] ;  /* 0x00183800018c7983 */ /* 0x002ea40000300a00 */
[----:B------:R-:W2:Y:S02]  /*9f9c0*/  LDL.LU R248, [R1+0xd50] ;  /* 0x000d500001f87983 */ /* 0x000ea40000300800 */
[----:B------:R-:W2:Y:S01]  /*9f9d0*/  LDL.LU R249, [R1+0xd54] ;  /* 0x000d540001f97983 */ /* 0x000ea20000300800 */
[----:B------:R-:W-:Y:S01]  /*9f9e0*/  IADD3.X R156, R163, R2, RZ, P1, !PT ;  /* 0x00000002a39c7210 */ /* 0x000fe20000ffe4ff */
[----:B------:R-:W2:Y:S01]  /*9f9f0*/  LDL.LU R250, [R1+0xd58] ;  /* 0x000d580001fa7983 */ /* 0x000ea20000300800 */
[----:B---3--:R-:W-:-:S02]  /*9fa00*/  IMAD.X R3, R157, 0x1, R2, P0 ;  /* 0x000000019d037824 */ /* 0x008fc400000e0602 */
[----:B------:R-:W3:Y:S01]  /*9fa10*/  LDL.LU R251, [R1+0xd5c] ;  /* 0x000d5c0001fb7983 */ /* 0x000ee20000300800 */
[----:B-----5:R-:W-:-:S05]  /*9fa20*/  IADD3 R133, P3, R136, R132, RZ ;  /* 0x0000008488857210 */ /* 0x020fca0007f7e0ff */
[----:B------:R-:W-:Y:S01]  /*9fa30*/  STL [R1+0x278], R133 ;  /* 0x0002788501007387 */ /* 0x000fe20000100800 */
[----:B------:R-:W-:Y:S02]  /*9fa40*/  STL [R1+0x930], R3 ;  /* 0x0009300301007387 */ /* 0x000fe40000100800 */
[----:B------:R1:W-:Y:S02]  /*9fa50*/  STL [R1+0x970], R156 ;  /* 0x0009709c01007387 */ /* 0x0003e40000100800 */
[----:B-1----:R-:W5:Y:S01]  /*9fa60*/  LDL.LU.64 R156, [R1+0x17d8] ;  /* 0x0017d800019c7983 */ /* 0x002f620000300a00 */
[--C-:B------:R-:W-:Y:S02]  /*9fa70*/  IMAD.X R133, R153, 0x1, R2.reuse, P2 ;  /* 0x0000000199857824 */ /* 0x100fe400010e0602 */
[----:B------:R-:W-:-:S03]  /*9fa80*/  IMAD.X R3, R137, 0x1, R2, P3 ;  /* 0x0000000189037824 */ /* 0x000fc600018e0602 */
[----:B------:R1:W-:Y:S02]  /*9fa90*/  STL [R1+0x1d4], R133 ;  /* 0x0001d48501007387 */ /* 0x0003e40000100800 */
[----:B------:R1:W-:Y:S02]  /*9faa0*/  STL [R1+0x274], R3 ;  /* 0x0002740301007387 */ /* 0x0003e40000100800 */
[-C--:B-1----:R-:W-:Y:S02]  /*9fab0*/  IADD3 R133, P0, R164, R132.reuse, RZ ;  /* 0x00000084a4857210 */ /* 0x082fe40007f1e0ff */
[----:B------:R-:W-:-:S03]  /*9fac0*/  IADD3 R3, P1, R148, R132, RZ ;  /* 0x0000008494037210 */ /* 0x000fc60007f3e0ff */
[----:B------:R1:W-:Y:S01]  /*9fad0*/  STL [R1+0x32c], R133 ;  /* 0x00032c8501007387 */ /* 0x0003e20000100800 */
[----:B------:R-:W3:Y:S02]  /*9fae0*/  LDL.LU.64 R152, [R1+0x1b18] ;  /* 0x001b180001987983 */ /* 0x000ee40000300a00 */
[----:B------:R4:W-:Y:S02]  /*9faf0*/  STL [R1+0x784], R3 ;  /* 0x0007840301007387 */ /* 0x0009e40000100800 */
[----:B------:R-:W3:Y:S01]  /*9fb00*/  LDL.LU.64 R136, [R1+0x1a90] ;  /* 0x001a900001887983 */ /* 0x000ee20000300a00 */
[----:B------:R-:W-:Y:S01]  /*9fb10*/  HMMA.1688.F32.TF32 R196, R220, R218, R240 ;  /* 0x000000dadcc4723c */ /* 0x000fe200000810f0 */
[----:B-1----:R-:W-:-:S07]  /*9fb20*/  IADD3.X R133, R165, R2, RZ, P0, !PT ;  /* 0x00000002a5857210 */ /* 0x002fce00007fe4ff */
[----:B------:R-:W-:Y:S01]  /*9fb30*/  HMMA.1688.F32.TF32 R216, R220, R246, R228 ;  /* 0x000000f6dcd8723c */ /* 0x000fe200000810e4 */
[-C--:B----4-:R-:W-:Y:S02]  /*9fb40*/  IADD3 R3, P2, R144, R132.reuse, RZ ;  /* 0x0000008490037210 */ /* 0x090fe40007f5e0ff */
[----:B--2---:R-:W-:-:S03]  /*9fb50*/  IADD3 R160, P3, R140, R132, RZ ;  /* 0x000000848ca07210 */ /* 0x004fc60007f7e0ff */
[----:B------:R1:W-:Y:S04]  /*9fb60*/  STL [R1+0x7f8], R3 ;  /* 0x0007f80301007387 */ /* 0x0003e80000100800 */
[----:B------:R-:W-:Y:S01]  /*9fb70*/  STL [R1+0x894], R160 ;  /* 0x000894a001007387 */ /* 0x000fe20000100800 */
[----:B------:R-:W2:Y:S02]  /*9fb80*/  LDL.LU R244, [R1+0xe50] ;  /* 0x000e500001f47983 */ /* 0x000ea40000300800 */
[----:B------:R4:W-:Y:S02]  /*9fb90*/  STL [R1+0x31c], R133 ;  /* 0x00031c8501007387 */ /* 0x0009e40000100800 */
[--C-:B------:R-:W-:Y:S02]  /*9fba0*/  IMAD.X R144, R145, 0x1, R2.reuse, P2 ;  /* 0x0000000191907824 */ /* 0x100fe400010e0602 */
[----:B-1----:R-:W-:-:S05]  /*9fbb0*/  IMAD.X R3, R149, 0x1, R2, P1 ;  /* 0x0000000195037824 */ /* 0x002fca00008e0602 */
[----:B------:R5:W-:Y:S01]  /*9fbc0*/  STL [R1+0x780], R3 ;  /* 0x0007800301007387 */ /* 0x000be20000100800 */
[----:B------:R-:W2:Y:S02]  /*9fbd0*/  LDL.LU R245, [R1+0xe54] ;  /* 0x000e540001f57983 */ /* 0x000ea40000300800 */
[----:B------:R-:W2:Y:S02]  /*9fbe0*/  LDL.LU R246, [R1+0xe58] ;  /* 0x000e580001f67983 */ /* 0x000ea40000300800 */
[----:B------:R-:W2:Y:S01]  /*9fbf0*/  LDL.LU R247, [R1+0xe5c] ;  /* 0x000e5c0001f77983 */ /* 0x000ea20000300800 */
[----:B----4-:R-:W-:Y:S01]  /*9fc00*/  IADD3.X R133, R141, R2, RZ, P3, !PT ;  /* 0x000000028d857210 */ /* 0x010fe20001ffe4ff */
[----:B------:R1:W-:Y:S01]  /*9fc10*/  STL [R1+0x7f4], R144 ;  /* 0x0007f49001007387 */ /* 0x0003e20000100800 */
[----:B------:R-:W4:Y:S01]  /*9fc20*/  LDL.LU.64 R148, [R1+0x1a00] ;  /* 0x001a000001947983 */ /* 0x000f220000300a00 */
[-C--:B-----5:R-:W-:Y:S02]  /*9fc30*/  IADD3 R3, P0, R156, R132.reuse, RZ ;  /* 0x000000849c037210 */ /* 0x0a0fe40007f1e0ff */
[----:B------:R-:W-:Y:S04]  /*9fc40*/  STL [R1+0x890], R133 ;  /* 0x0008908501007387 */ /* 0x000fe80000100800 */
[----:B-1----:R-:W5:Y:S01]  /*9fc50*/  LDL.LU.64 R144, [R1+0x1970] ;  /* 0x0019700001907983 */ /* 0x002f620000300a00 */
[----:B------:R1:W-:Y:S02]  /*9fc60*/  STL [R1+0x92c], R3 ;  /* 0x00092c0301007387 */ /* 0x0003e40000100800 */
[----:B------:R-:W2:Y:S01]  /*9fc70*/  LDL.LU.64 R140, [R1+0x18d8] ;  /* 0x0018d800018c7983 */ /* 0x000ea20000300a00 */
[----:B-1----:R-:W-:-:S02]  /*9fc80*/  IADD3 R3, P1, R190, R132, RZ ;  /* 0x00000084be037210 */ /* 0x002fc40007f3e0ff */
[----:B---3--:R-:W-:-:S03]  /*9fc90*/  IADD3 R160, P2, R152, R132, RZ ;  /* 0x0000008498a07210 */ /* 0x008fc60007f5e0ff */
[----:B------:R1:W-:Y:S01]  /*9fca0*/  STL [R1+0x96c], R3 ;  /* 0x00096c0301007387 */ /* 0x0003e20000100800 */
[----:B------:R-:W-:Y:S01]  /*9fcb0*/  IADD3 R133, P3, R136, R132, RZ ;  /* 0x0000008488857210 */ /* 0x000fe20007f7e0ff */
[--C-:B------:R-:W-:Y:S02]  /*9fcc0*/  IMAD.X R156, R191, 0x1, R2.reuse, P1 ;  /* 0x00000001bf9c7824 */ /* 0x100fe400008e0602 */
[----:B------:R-:W-:Y:S02]  /*9fcd0*/  STL [R1+0x1b0], R160 ;  /* 0x0001b0a001007387 */ /* 0x000fe40000100800 */
[----:B------:R3:W-:Y:S02]  /*9fce0*/  STL [R1+0x264], R133 ;  /* 0x0002648501007387 */ /* 0x0007e40000100800 */
[----:B-1----:R-:W-:Y:S01]  /*9fcf0*/  IMAD.X R3, R157, 0x1, R2, P0 ;  /* 0x000000019d037824 */ /* 0x002fe200000e0602 */
[----:B---3--:R-:W-:-:S04]  /*9fd00*/  IADD3.X R133, R153, R2, RZ, P2, !PT ;  /* 0x0000000299857210 */ /* 0x008fc800017fe4ff */
[----:B------:R1:W-:Y:S01]  /*9fd10*/  STL [R1+0x920], R3 ;  /* 0x0009200301007387 */ /* 0x0003e20000100800 */
[----:B------:R-:W-:Y:S01]  /*9fd20*/  STL [R1+0x968], R156 ;  /* 0x0009689c01007387 */ /* 0x000fe20000100800 */
[----:B------:R-:W-:Y:S02]  /*9fd30*/  HMMA.1688.F32.TF32 R224, R220, R154, R248 ;  /* 0x0000009adce0723c */ /* 0x000fe400000810f8 */
[----:B------:R5:W-:Y:S01]  /*9fd40*/  STL [R1+0x1a4], R133 ;  /* 0x0001a48501007387 */ /* 0x000be20000100800 */
[----:B------:R-:W3:Y:S02]  /*9fd50*/  LDL.LU R248, [R1+0xe40] ;  /* 0x000e400001f87983 */ /* 0x000ee40000300800 */
[----:B-1----:R-:W-:-:S05]  /*9fd60*/  IMAD.X R3, R137, 0x1, R2, P3 ;  /* 0x0000000189037824 */ /* 0x002fca00018e0602 */
[----:B------:R2:W-:Y:S01]  /*9fd70*/  STL [R1+0x260], R3 ;  /* 0x0002600301007387 */ /* 0x0005e20000100800 */
[----:B------:R-:W3:Y:S02]  /*9fd80*/  LDL.LU R249, [R1+0xe44] ;  /* 0x000e440001f97983 */ /* 0x000ee40000300800 */
[----:B------:R-:W3:Y:S02]  /*9fd90*/  LDL.LU R250, [R1+0xe48] ;  /* 0x000e480001fa7983 */ /* 0x000ee40000300800 */
[----:B------:R-:W3:Y:S01]  /*9fda0*/  LDL.LU R251, [R1+0xe4c] ;  /* 0x000e4c0001fb7983 */ /* 0x000ee20000300800 */
[----:B----4-:R-:W-:-:S05]  /*9fdb0*/  IADD3 R136, P0, R148, R132, RZ ;  /* 0x0000008494887210 */ /* 0x010fca0007f1e0ff */
[----:B------:R1:W-:Y:S01]  /*9fdc0*/  STL [R1+0x314], R136 ;  /* 0x0003148801007387 */ /* 0x0003e20000100800 */
[----:B------:R-:W4:Y:S01]  /*9fdd0*/  LDL.LU.64 R152, [R1+0x1858] ;  /* 0x0018580001987983 */ /* 0x000f220000300a00 */
[-C--:B-----5:R-:W-:Y:S02]  /*9fde0*/  IADD3 R133, P1, R144, R132.reuse, RZ ;  /* 0x0000008490857210 */ /* 0x0a0fe40007f3e0ff */
[----:B--2---:R-:W-:-:S03]  /*9fdf0*/  IADD3 R3, P2, R140, R132, RZ ;  /* 0x000000848c037210 */ /* 0x004fc60007f5e0ff */
[----:B------:R-:W-:Y:S01]  /*9fe00*/  STL [R1+0x664], R133 ;  /* 0x0006648501007387 */ /* 0x000fe20000100800 */
[----:B-1----:R-:W2:Y:S02]  /*9fe10*/  LDL.LU.64 R136, [R1+0x17e8] ;  /* 0x0017e80001887983 */ /* 0x002ea40000300a00 */
[----:B------:R1:W-:Y:S02]  /*9fe20*/  STL [R1+0x7e4], R3 ;  /* 0x0007e40301007387 */ /* 0x0003e40000100800 */
[----:B------:R-:W5:Y:S01]  /*9fe30*/  LDL.LU.64 R166, [R1+0x17a8] ;  /* 0x0017a80001a67983 */ /* 0x000f620000300a00 */
[----:B------:R-:W5:Y:S01]  /*9fe40*/  LDL.LU.64 R162, [R1+0x1b20] ;  /* 0x001b200001a27983 */ /* 0x000f620000300a00 */
[----:B------:R-:W5:Y:S02]  /*9fe50*/  LDL.LU R232, [R1+0xe30] ;  /* 0x000e300001e87983 */ /* 0x000f640000300800 */
[----:B------:R-:W5:Y:S02]  /*9fe60*/  LDL.LU R233, [R1+0xe34] ;  /* 0x000e340001e97983 */ /* 0x000f640000300800 */
[----:B------:R-:W5:Y:S01]  /*9fe70*/  LDL.LU R234, [R1+0xe38] ;  /* 0x000e380001ea7983 */ /* 0x000f620000300800 */
[----:B------:R-:W-:Y:S01]  /*9fe80*/  IADD3.X R144, R145, R2, RZ, P1, !PT ;  /* 0x0000000291907210 */ /* 0x000fe20000ffe4ff */
[----:B------:R-:W5:Y:S01]  /*9fe90*/  LDL.LU R235, [R1+0xe3c] ;  /* 0x000e3c0001eb7983 */ /* 0x000f620000300800 */
[----:B-1----:R-:W-:-:S02]  /*9fea0*/  IMAD.X R3, R149, 0x1, R2, P0 ;  /* 0x0000000195037824 */ /* 0x002fc400000e0602 */
[----:B------:R-:W-:Y:S01]  /*9feb0*/  IMAD.X R133, R141, 0x1, R2, P2 ;  /* 0x000000018d857824 */ /* 0x000fe200010e0602 */
[C---:B------:R-:W-:Y:S02]  /*9fec0*/  HMMA.1688.F32.TF32 R240, R220.reuse, R150, R244 ;  /* 0x00000096dcf0723c */ /* 0x040fe400000810f4 */
[----:B------:R4:W-:Y:S01]  /*9fed0*/  STL [R1+0x2ec], R3 ;  /* 0x0002ec0301007387 */ /* 0x0009e20000100800 */
[----:B------:R-:W-:Y:S02]  /*9fee0*/  STL [R1+0x65c], R144 ;  /* 0x00065c9001007387 */ /* 0x000fe40000100800 */
[----:B------:R-:W5:Y:S02]  /*9fef0*/  LDL.LU R244, [R1+0xe20] ;  /* 0x000e200001f47983 */ /* 0x000f640000300800 */
[----:B------:R5:W-:Y:S01]  /*9ff00*/  STL [R1+0x7dc], R133 ;  /* 0x0007dc8501007387 */ /* 0x000be20000100800 */
[----:B---3--:R-:W-:Y:S01]  /*9ff10*/  HMMA.1688.F32.TF32 R180, R220, R146, R248 ;  /* 0x00000092dcb4723c */ /* 0x008fe200000810f8 */
[----:B----4-:R-:W-:-:S05]  /*9ff20*/  IADD3 R3, P0, R152, R132, RZ ;  /* 0x0000008498037210 */ /* 0x010fca0007f1e0ff */
[----:B------:R1:W-:Y:S01]  /*9ff30*/  STL [R1+0x880], R3 ;  /* 0x0008800301007387 */ /* 0x0003e20000100800 */
[----:B------:R-:W3:Y:S02]  /*9ff40*/  LDL.LU R245, [R1+0xe24] ;  /* 0x000e240001f57983 */ /* 0x000ee40000300800 */
[----:B------:R-:W3:Y:S02]  /*9ff50*/  LDL.LU R246, [R1+0xe28] ;  /* 0x000e280001f67983 */ /* 0x000ee40000300800 */
[----:B------:R-:W3:Y:S01]  /*9ff60*/  LDL.LU R247, [R1+0xe2c] ;  /* 0x000e2c0001f77983 */ /* 0x000ee20000300800 */
[-C--:B--2---:R-:W-:Y:S02]  /*9ff70*/  IADD3 R140, P1, R136, R132.reuse, RZ ;  /* 0x00000084888c7210 */ /* 0x084fe40007f3e0ff */
[-C--:B-----5:R-:W-:Y:S01]  /*9ff80*/  IADD3 R133, P2, R166, R132.reuse, RZ ;  /* 0x00000084a6857210 */ /* 0x0a0fe20007f5e0ff */
[----:B------:R-:W-:Y:S01]  /*9ff90*/  HMMA.1688.F32.TF32 R228, R220, R158, R168 ;  /* 0x0000009edce4723c */ /* 0x000fe200000810a8 */
[----:B------:R-:W-:Y:S04]  /*9ffa0*/  LDS R168, [R161+0x30680] ;  /* 0x03068000a1a87984 */ /* 0x000fe80000000800 */
[----:B------:R2:W-:Y:S01]  /*9ffb0*/  STL [R1+0x91c], R140 ;  /* 0x00091c8c01007387 */ /* 0x0005e20000100800 */
[----:B-1----:R-:W-:Y:S01]  /*9ffc0*/  IADD3 R3, P3, R162, R132, RZ ;  /* 0x00000084a2037210 */ /* 0x002fe20007f7e0ff */
[----:B------:R-:W4:Y:S02]  /*9ffd0*/  LDL.LU.64 R148, [R1+0x1aa0] ;  /* 0x001aa00001947983 */ /* 0x000f240000300a00 */
[----:B------:R1:W-:Y:S01]  /*9ffe0*/  STL [R1+0x964], R133 ;  /* 0x0009648501007387 */ /* 0x0003e20000100800 */
[----:B------:R-:W5:Y:S01]  /*9fff0*/  LDL.LU.64 R144, [R1+0x1a10] ;  /* 0x001a100001907983 */ /* 0x000f620000300a00 */
[----:B------:R1:W-:Y:S03]  /*a0000*/  STL [R1+0x190], R3 ;  /* 0x0001900301007387 */ /* 0x0003e60000100800 */
[----:B------:R-:W-:Y:S04]  /*a0010*/  LDS R170, [R161+0x32680] ;  /* 0x03268000a1aa7984 */ /* 0x000fe80000000800 */
[----:B------:R-:W-:Y:S04]  /*a0020*/  LDS R169, [R189+0x30680] ;  /* 0x03068000bda97984 */ /* 0x000fe80000000800 */
[----:B--2---:R-:W2:Y:S01]  /*a0030*/  LDL.LU.64 R140, [R1+0x1980] ;  /* 0x00198000018c7983 */ /* 0x004ea20000300a00 */
[----:B------:R-:W3:Y:S02]  /*a0040*/  LDL.LU R248, [R1+0x770] ;  /* 0x0007700001f87983 */ /* 0x000ee40000300800 */
[----:B------:R-:W3:Y:S02]  /*a0050*/  LDL.LU R249, [R1+0x774] ;  /* 0x0007740001f97983 */ /* 0x000ee40000300800 */
[----:B------:R-:W3:Y:S01]  /*a0060*/  LDL.LU R250, [R1+0x778] ;  /* 0x0007780001fa7983 */ /* 0x000ee20000300800 */
[----:B------:R-:W3:Y:S01]  /*a0070*/  LDL.LU.64 R156, [R1+0x18f0] ;  /* 0x0018f000019c7983 */ /* 0x000ee20000300a00 */
[----:B-1----:R-:W-:-:S03]  /*a0080*/  IADD3.X R133, R153, R2, RZ, P0, !PT ;  /* 0x0000000299857210 */ /* 0x002fc600007fe4ff */
[----:B------:R-:W1:Y:S01]  /*a0090*/  LDS R171, [R189+0x32680] ;  /* 0x03268000bdab7984 */ /* 0x000e620000000800 */
[----:B------:R-:W-:Y:S02]  /*a00a0*/  IMAD.X R3, R137, 0x1, R2, P1 ;  /* 0x0000000189037824 */ /* 0x000fe400008e0602 */
[----:B------:R-:W-:Y:S01]  /*a00b0*/  IMAD.MOV.U32 R251, RZ, RZ, R188 ;  /* 0x000000fffffb7224 */ /* 0x000fe200078e00bc */
[----:B------:R-:W-:Y:S01]  /*a00c0*/  HMMA.1688.F32.TF32 R176, R220, R142, R232 ;  /* 0x0000008edcb0723c */ /* 0x000fe200000810e8 */
[----:B------:R1:W-:Y:S01]  /*a00d0*/  STL [R1+0x878], R133 ;  /* 0x0008788501007387 */ /* 0x0003e20000100800 */
[----:B------:R-:W3:Y:S02]  /*a00e0*/  LDL.LU.64 R152, [R1+0x1860] ;  /* 0x0018600001987983 */ /* 0x000ee40000300a00 */
[----:B------:R1:W-:Y:S02]  /*a00f0*/  STL [R1+0x914], R3 ;  /* 0x0009140301007387 */ /* 0x0003e40000100800 */
[----:B------:R-:W3:Y:S01]  /*a0100*/  LDL.LU.64 R136, [R1+0x17f8] ;  /* 0x0017f80001887983 */ /* 0x000ee20000300a00 */
[----:B------:R-:W3:Y:S04]  /*a0110*/  LDL.LU.64 R164, [R1+0x17b0] ;  /* 0x0017b00001a47983 */ /* 0x000ee80000300a00 */
[----:B------:R-:W-:Y:S01]  /*a0120*/  LDS R166, [R161+0x36680] ;  /* 0x03668000a1a67984 */ /* 0x000fe20000000800 */
[----:B-1----:R-:W-:Y:S01]  /*a0130*/  IMAD.X R133, R167, 0x1, R2, P2 ;  /* 0x00000001a7857824 */ /* 0x002fe200010e0602 */
[----:B------:R-:W-:-:S02]  /*a0140*/  IADD3.X R3, R163, R2, RZ, P3, !PT ;  /* 0x00000002a3037210 */ /* 0x000fc40001ffe4ff */
[----:B------:R-:W-:Y:S04]  /*a0150*/  LDS R167, [R189+0x36680] ;  /* 0x03668000bda77984 */ /* 0x000fe80000000800 */
[----:B------:R5:W-:Y:S01]  /*a0160*/  STL [R1+0x960], R133 ;  /* 0x0009608501007387 */ /* 0x000be20000100800 */
[----:B------:R2:W-:Y:S01]  /*a0170*/  STL [R1+0x160], R3 ;  /* 0x0001600301007387 */ /* 0x0005e20000100800 */
[-C--:B----4-:R-:W-:Y:S02]  /*a0180*/  IADD3 R160, P0, R148, R132.reuse, RZ ;  /* 0x0000008494a07210 */ /* 0x090fe40007f1e0ff */
[-C--:B-----5:R-:W-:Y:S02]  /*a0190*/  IADD3 R133, P1, R144, R132.reuse, RZ ;  /* 0x0000008490857210 */ /* 0x0a0fe40007f3e0ff */
[----:B--2---:R-:W-:Y:S01]  /*a01a0*/  IADD3 R3, P2, R140, R132, RZ ;  /* 0x000000848c037210 */ /* 0x004fe20007f5e0ff */
[----:B------:R-:W-:Y:S01]  /*a01b0*/  STL [R1+0x254], R160 ;  /* 0x000254a001007387 */ /* 0x000fe20000100800 */
[----:B------:R-:W-:-:S02]  /*a01c0*/  IMAD.X R148, R149, 0x1, R2, P0 ;  /* 0x0000000195947824 */ /* 0x000fc400000e0602 */
[----:B------:R1:W-:Y:S01]  /*a01d0*/  STL [R1+0x2e4], R133 ;  /* 0x0002e48501007387 */ /* 0x0003e20000100800 */
[----:B------:R2:W-:Y:S02]  /*a01e0*/  STL [R1+0x654], R3 ;  /* 0x0006540301007387 */ /* 0x0005e40000100800 */
[----:B------:R4:W-:Y:S02]  /*a01f0*/  STL [R1+0x24c], R148 ;  /* 0x00024c9401007387 */ /* 0x0009e40000100800 */
[----:B-1----:R-:W-:Y:S01]  /*a0200*/  IMAD.X R133, R145, 0x1, R2, P1 ;  /* 0x0000000191857824 */ /* 0x002fe200008e0602 */
[----:B--2---:R-:W-:Y:S01]  /*a0210*/  IADD3.X R3, R141, R2, RZ, P2, !PT ;  /* 0x000000028d037210 */ /* 0x004fe200017fe4ff */
[----:B----4-:R-:W2:Y:S03]  /*a0220*/  LDL.LU.64 R148, [R1+0x1b28] ;  /* 0x001b280001947983 */ /* 0x010ea60000300a00 */
[----:B------:R-:W-:Y:S02]  /*a0230*/  STL [R1+0x2cc], R133 ;  /* 0x0002cc8501007387 */ /* 0x000fe40000100800 */
[----:B------:R-:W4:Y:S01]  /*a0240*/  LDL.LU.64 R144, [R1+0x1ab0] ;  /* 0x001ab00001907983 */ /* 0x000f220000300a00 */
[----:B------:R1:W-:Y:S01]  /*a0250*/  STL [R1+0x64c], R3 ;  /* 0x00064c0301007387 */ /* 0x0003e20000100800 */
[----:B------:R-:W5:Y:S01]  /*a0260*/  LDL.LU.64 R140, [R1+0x1a18] ;  /* 0x001a1800018c7983 */ /* 0x000f620000300a00 */
[----:B---3--:R-:W-:-:S02]  /*a0270*/  IADD3 R160, P1, R152, R132, RZ ;  /* 0x0000008498a07210 */ /* 0x008fc40007f3e0ff */
[-C--:B-1----:R-:W-:Y:S02]  /*a0280*/  IADD3 R3, P0, R156, R132.reuse, RZ ;  /* 0x000000849c037210 */ /* 0x082fe40007f1e0ff */
[----:B------:R-:W-:-:S03]  /*a0290*/  IADD3 R133, P2, R136, R132, RZ ;  /* 0x0000008488857210 */ /* 0x000fc60007f5e0ff */
[----:B------:R1:W-:Y:S01]  /*a02a0*/  STL [R1+0x7d0], R3 ;  /* 0x0007d00301007387 */ /* 0x0003e20000100800 */
[----:B------:R-:W-:Y:S02]  /*a02b0*/  STL [R1+0x874], R160 ;  /* 0x000874a001007387 */ /* 0x000fe40000100800 */
[--C-:B------:R-:W-:Y:S02]  /*a02c0*/  IMAD.X R156, R157, 0x1, R2.reuse, P0 ;  /* 0x000000019d9c7824 */ /* 0x100fe400000e0602 */
[----:B------:R3:W-:Y:S01]  /*a02d0*/  STL [R1+0x90c], R133 ;  /* 0x00090c8501007387 */ /* 0x0007e20000100800 */
[----:B-1----:R-:W-:Y:S01]  /*a02e0*/  IADD3 R3, P3, R164, R132, RZ ;  /* 0x00000084a4037210 */ /* 0x002fe20007f7e0ff */
[----:B---3--:R-:W-:-:S04]  /*a02f0*/  IMAD.X R133, R153, 0x1, R2, P1 ;  /* 0x0000000199857824 */ /* 0x008fc800008e0602 */
[----:B------:R1:W-:Y:S01]  /*a0300*/  STL [R1+0x95c], R3 ;  /* 0x00095c0301007387 */ /* 0x0003e20000100800 */
[----:B------:R3:W-:Y:S02]  /*a0310*/  STL [R1+0x7c8], R156 ;  /* 0x0007c89c01007387 */ /* 0x0007e40000100800 */
[----:B------:R-:W5:Y:S02]  /*a0320*/  LDL.LU.64 R162, [R1+0x1990] ;  /* 0x0019900001a27983 */ /* 0x000f640000300a00 */
[----:B------:R-:W-:Y:S01]  /*a0330*/  STL [R1+0x86c], R133 ;  /* 0x00086c8501007387 */ /* 0x000fe20000100800 */
[----:B-1----:R-:W-:Y:S02]  /*a0340*/  IADD3.X R3, R137, R2, RZ, P2, !PT ;  /* 0x0000000289037210 */ /* 0x002fe400017fe4ff */
[----:B------:R-:W5:Y:S03]  /*a0350*/  LDL.LU.64 R136, [R1+0x1900] ;  /* 0x0019000001887983 */ /* 0x000f660000300a00 */
[----:B------:R1:W-:Y:S02]  /*a0360*/  STL [R1+0x904], R3 ;  /* 0x0009040301007387 */ /* 0x0003e40000100800 */
[----:B---3--:R-:W3:Y:S02]  /*a0370*/  LDL.LU.64 R156, [R1+0x1878] ;  /* 0x00187800019c7983 */ /* 0x008ee40000300a00 */
[----:B------:R-:W3:Y:S02]  /*a0380*/  LDL.LU.64 R152, [R1+0x1800] ;  /* 0x0018000001987983 */ /* 0x000ee40000300a00 */
[----:B-1----:R-:W-:Y:S01]  /*a0390*/  IMAD.X R3, R165, 0x1, R2, P3 ;  /* 0x00000001a5037824 */ /* 0x002fe200018e0602 */
[----:B------:R-:W-:Y:S04]  /*a03a0*/  HMMA.1688.F32.TF32 R232, R220, R134, R248 ;  /* 0x00000086dce8723c */ /* 0x000fe800000810f8 */
[----:B------:R5:W-:Y:S04]  /*a03b0*/  STL [R1+0x958], R3 ;  /* 0x0009580301007387 */ /* 0x000be80000100800 */
[----:B------:R-:W-:Y:S01]  /*a03c0*/  HMMA.1688.F32.TF32 R184, R168, R128, R184 ;  /* 0x00000080a8b8723c */ /* 0x000fe200000810b8 */
[----:B--2---:R-:W-:-:S02]  /*a03d0*/  IADD3 R160, P0, R148, R132, RZ ;  /* 0x0000008494a07210 */ /* 0x004fc40007f1e0ff */
[----:B----4-:R-:W-:-:S03]  /*a03e0*/  IADD3 R133, P1, R144, R132, RZ ;  /* 0x0000008490857210 */ /* 0x010fc60007f3e0ff */
[----:B------:R-:W-:Y:S01]  /*a03f0*/  STL [R1+0x14c], R160 ;  /* 0x00014ca001007387 */ /* 0x000fe20000100800 */
[----:B-----5:R-:W-:-:S03]  /*a0400*/  IADD3 R3, P2, R140, R132, RZ ;  /* 0x000000848c037210 */ /* 0x020fc60007f5e0ff */
[----:B------:R-:W-:Y:S01]  /*a0410*/  STL [R1+0x244], R133 ;  /* 0x0002448501007387 */ /* 0x000fe20000100800 */
[----:B------:R1:W-:Y:S03]  /*a0420*/  STL [R1+0x3688], R135 ;  /* 0x0036888701007387 */ /* 0x0003e60000100800 */
[----:B------:R2:W-:Y:S01]  /*a0430*/  STL [R1+0x2c4], R3 ;  /* 0x0002c40301007387 */ /* 0x0005e20000100800 */
[--C-:B-1----:R-:W-:Y:S01]  /*a0440*/  IMAD.X R135, R149, 0x1, R2.reuse, P0 ;  /* 0x0000000195877824 */ /* 0x102fe200000e0602 */
[----:B------:R-:W-:Y:S01]  /*a0450*/  IADD3.X R133, R145, R2, RZ, P1, !PT ;  /* 0x0000000291857210 */ /* 0x000fe20000ffe4ff */
[----:B--2---:R-:W-:-:S03]  /*a0460*/  IMAD.X R3, R141, 0x1, R2, P2 ;  /* 0x000000018d037824 */ /* 0x004fc600010e0602 */
[----:B------:R-:W-:Y:S01]  /*a0470*/  STL [R1+0x144], R135 ;  /* 0x0001448701007387 */ /* 0x000fe20000100800 */
[----:B------:R-:W2:Y:S02]  /*a0480*/  LDL.LU.64 R148, [R1+0x17b8] ;  /* 0x0017b80001947983 */ /* 0x000ea40000300a00 */
[----:B------:R-:W-:Y:S02]  /*a0490*/  STL [R1+0x23c], R133 ;  /* 0x00023c8501007387 */ /* 0x000fe40000100800 */
[----:B------:R-:W4:Y:S01]  /*a04a0*/  LDL.LU.64 R144, [R1+0x1b30] ;  /* 0x001b300001907983 */ /* 0x000f220000300a00 */
[----:B------:R1:W-:Y:S01]  /*a04b0*/  STL [R1+0x2bc], R3 ;  /* 0x0002bc0301007387 */ /* 0x0003e20000100800 */
[----:B------:R-:W5:Y:S01]  /*a04c0*/  LDL.LU.64 R140, [R1+0x1ab8] ;  /* 0x001ab800018c7983 */ /* 0x000f620000300a00 */
[----:B-1----:R-:W-:-:S05]  /*a04d0*/  IADD3 R3, P0, R162, R132, RZ ;  /* 0x00000084a2037210 */ /* 0x002fca0007f1e0ff */
[----:B------:R1:W-:Y:S01]  /*a04e0*/  STL [R1+0x640], R3 ;  /* 0x0006400301007387 */ /* 0x0003e20000100800 */
[-C--:B------:R-:W-:Y:S02]  /*a04f0*/  IADD3 R135, P1, R136, R132.reuse, RZ ;  /* 0x0000008488877210 */ /* 0x080fe40007f3e0ff */
[----:B---3--:R-:W-:-:S03]  /*a0500*/  IADD3 R133, P2, R156, R132, RZ ;  /* 0x000000849c857210 */ /* 0x008fc60007f5e0ff */
[----:B------:R-:W-:Y:S01]  /*a0510*/  STL [R1+0x7c4], R135 ;  /* 0x0007c48701007387 */ /* 0x000fe20000100800 */
[----:B-1----:R-:W-:-:S03]  /*a0520*/  IADD3 R3, P3, R152, R132, RZ ;  /* 0x0000008498037210 */ /* 0x002fc60007f7e0ff */
[----:B------:R-:W-:Y:S01]  /*a0530*/  STL [R1+0x864], R133 ;  /* 0x0008648501007387 */ /* 0x000fe20000100800 */
[----:B------:R1:W-:Y:S03]  /*a0540*/  STL [R1+0x3684], R128 ;  /* 0x0036848001007387 */ /* 0x0003e60000100800 */
[----:B------:R3:W-:Y:S01]  /*a0550*/  STL [R1+0x8fc], R3 ;  /* 0x0008fc0301007387 */ /* 0x0007e20000100800 */
[----:B------:R-:W-:Y:S02]  /*a0560*/  STL [R1+0x3680], R129 ;  /* 0x0036808101007387 */ /* 0x000fe40000100800 */
[--C-:B-1----:R-:W-:Y:S01]  /*a0570*/  IMAD.X R128, R163, 0x1, R2.reuse, P0 ;  /* 0x00000001a3807824 */ /* 0x102fe200000e0602 */
[----:B---3--:R-:W-:Y:S02]  /*a0580*/  IADD3.X R3, R137, R2, RZ, P1, !PT ;  /* 0x0000000289037210 */ /* 0x008fe40000ffe4ff */
[----:B------:R-:W3:Y:S02]  /*a0590*/  LDL.LU.64 R136, [R1+0x1a28] ;  /* 0x001a280001887983 */ /* 0x000ee40000300a00 */
[----:B------:R1:W-:Y:S02]  /*a05a0*/  STL [R1+0x378], R128 ;  /* 0x0003788001007387 */ /* 0x0003e40000100800 */
[----:B-1----:R-:W3:Y:S01]  /*a05b0*/  LDL.LU.64 R128, [R1+0x19a0] ;  /* 0x0019a00001807983 */ /* 0x002ee20000300a00 */
[----:B------:R1:W-:Y:S02]  /*a05c0*/  STL [R1+0x7bc], R3 ;  /* 0x0007bc0301007387 */ /* 0x0003e40000100800 */
[----:B------:R-:W3:Y:S02]  /*a05d0*/  LDL.LU.64 R164, [R1+0x1910] ;  /* 0x0019100001a47983 */ /* 0x000ee40000300a00 */
[----:B------:R-:W3:Y:S02]  /*a05e0*/  LDL.LU.64 R162, [R1+0x1890] ;  /* 0x0018900001a27983 */ /* 0x000ee40000300a00 */
[----:B------:R-:W-:-:S02]  /*a05f0*/  IMAD.X R133, R157, 0x1, R2, P2 ;  /* 0x000000019d857824 */ /* 0x000fc400010e0602 */
[----:B-1----:R-:W-:-:S03]  /*a0600*/  IMAD.X R3, R153, 0x1, R2, P3 ;  /* 0x0000000199037824 */ /* 0x002fc600018e0602 */
[----:B------:R4:W-:Y:S04]  /*a0610*/  STL [R1+0x85c], R133 ;  /* 0x00085c8501007387 */ /* 0x0009e80000100800 */
[----:B------:R5:W-:Y:S01]  /*a0620*/  STL [R1+0x8f4], R3 ;  /* 0x0008f40301007387 */ /* 0x000be20000100800 */
[-C--:B--2---:R-:W-:Y:S02]  /*a0630*/  IADD3 R135, P0, R148, R132.reuse, RZ ;  /* 0x0000008494877210 */ /* 0x084fe40007f1e0ff */
[-C--:B----4-:R-:W-:Y:S02]  /*a0640*/  IADD3 R133, P1, R144, R132.reuse, RZ ;  /* 0x0000008490857210 */ /* 0x090fe40007f3e0ff */
[----:B-----5:R-:W-:Y:S01]  /*a0650*/  IADD3 R3, P2, R140, R132, RZ ;  /* 0x000000848c037210 */ /* 0x020fe20007f5e0ff */
[----:B------:R1:W-:Y:S02]  /*a0660*/  STL [R1+0x954], R135 ;  /* 0x0009548701007387 */ /* 0x0003e40000100800 */
[----:B------:R2:W-:Y:S02]  /*a0670*/  STL [R1+0x13c], R133 ;  /* 0x00013c8501007387 */ /* 0x0005e40000100800 */
[----:B------:R4:W-:Y:S01]  /*a0680*/  STL [R1+0x234], R3 ;  /* 0x0002340301007387 */ /* 0x0009e20000100800 */
[----:B-1----:R-:W-:Y:S01]  /*a0690*/  IADD3.X R135, R149, R2, RZ, P0, !PT ;  /* 0x0000000295877210 */ /* 0x002fe200007fe4ff */
[----:B--2---:R-:W-:-:S02]  /*a06a0*/  IMAD.X R133, R145, 0x1, R2, P1 ;  /* 0x0000000191857824 */ /* 0x004fc400008e0602 */
[----:B----4-:R-:W-:Y:S02]  /*a06b0*/  IMAD.X R3, R141, 0x1, R2, P2 ;  /* 0x000000018d037824 */ /* 0x010fe400010e0602 */
[----:B------:R-:W-:Y:S01]  /*a06c0*/  STL [R1+0x950], R135 ;  /* 0x0009508701007387 */ /* 0x000fe20000100800 */
[----:B------:R-:W2:Y:S02]  /*a06d0*/  LDL.LU.64 R152, [R1+0x1810] ;  /* 0x0018100001987983 */ /* 0x000ea40000300a00 */
[----:B------:R-:W-:Y:S02]  /*a06e0*/  STL [R1+0x138], R133 ;  /* 0x0001388501007387 */ /* 0x000fe40000100800 */
[----:B------:R-:W4:Y:S01]  /*a06f0*/  LDL.LU.64 R144, [R1+0x17c0] ;  /* 0x0017c00001907983 */ /* 0x000f220000300a00 */
[----:B------:R3:W-:Y:S01]  /*a0700*/  STL [R1+0x22c], R3 ;  /* 0x00022c0301007387 */ /* 0x0007e20000100800 */
[----:B------:R-:W5:Y:S01]  /*a0710*/  LDL.LU.64 R140, [R1+0x1b38] ;  /* 0x001b3800018c7983 */ /* 0x000f620000300a00 */
[----:B---3--:R-:W-:-:S05]  /*a0720*/  IADD3 R3, P0, R136, R132, RZ ;  /* 0x0000008488037210 */ /* 0x008fca0007f1e0ff */
[----:B------:R1:W-:Y:S01]  /*a0730*/  STL [R1+0x2b0], R3 ;  /* 0x0002b00301007387 */ /* 0x0003e20000100800 */
[-C--:B------:R-:W-:Y:S02]  /*a0740*/  IADD3 R135, P1, R128, R132.reuse, RZ ;  /* 0x0000008480877210 */ /* 0x080fe40007f3e0ff */
[-C--:B------:R-:W-:Y:S02]  /*a0750*/  IADD3 R133, P2, R164, R132.reuse, RZ ;  /* 0x00000084a4857210 */ /* 0x080fe40007f5e0ff */
[----:B-1----:R-:W-:Y:S01]  /*a0760*/  IADD3 R3, P3, R162, R132, RZ ;  /* 0x00000084a2037210 */ /* 0x002fe20007f7e0ff */
[----:B------:R-:W-:Y:S02]  /*a0770*/  STL [R1+0x374], R135 ;  /* 0x0003748701007387 */ /* 0x000fe40000100800 */
[----:B------:R1:W-:Y:S01]  /*a0780*/  STL [R1+0x7b4], R133 ;  /* 0x0007b48501007387 */ /* 0x0003e20000100800 */
[----:B------:R-:W-:Y:S08]  /*a0790*/  HMMA.1688.F32.TF32 R172, R220, R138, R244 ;  /* 0x0000008adcac723c */ /* 0x000ff000000810f4 */
[C---:B------:R-:W-:Y:S01]  /*a07a0*/  HMMA.1688.F32.TF32 R236, R168.reuse, R124, R236 ;  /* 0x0000007ca8ec723c */ /* 0x040fe200000810ec */
[----:B------:R3:W-:Y:S01]  /*a07b0*/  STL [R1+0x854], R3 ;  /* 0x0008540301007387 */ /* 0x0007e20000100800 */
[----:B------:R-:W5:Y:S06]  /*a07c0*/  LDL.LU.64 R148, [R1+0x1ac0] ;  /* 0x001ac00001947983 */ /* 0x000f6c0000300a00 */
[C---:B------:R-:W-:Y:S08]  /*a07d0*/  HMMA.1688.F32.TF32 R192, R168.reuse, R120, R192 ;  /* 0x00000078a8c0723c */ /* 0x040ff000000810c0 */
[C---:B------:R-:W-:Y:S08]  /*a07e0*/  HMMA.1688.F32.TF32 R196, R168.reuse, R116, R196 ;  /* 0x00000074a8c4723c */ /* 0x040ff000000810c4 */
[C---:B------:R-:W-:Y:S08]  /*a07f0*/  HMMA.1688.F32.TF32 R200, R168.reuse, R112, R200 ;  /* 0x00000070a8c8723c */ /* 0x040ff000000810c8 */
[C---:B------:R-:W-:Y:S08]  /*a0800*/  HMMA.1688.F32.TF32 R204, R168.reuse, R108, R204 ;  /* 0x0000006ca8cc723c */ /* 0x040ff000000810cc */
[----:B------:R-:W-:Y:S01]  /*a0810*/  HMMA.1688.F32.TF32 R208, R168, R104, R208 ;  /* 0x00000068a8d0723c */ /* 0x000fe200000810d0 */
[----:B-1----:R-:W-:-:S07]  /*a0820*/  IADD3.X R133, R137, R2, RZ, P0, !PT ;  /* 0x0000000289857210 */ /* 0x002fce00007fe4ff */
[C---:B------:R-:W-:Y:S08]  /*a0830*/  HMMA.1688.F32.TF32 R212, R168.reuse, R100, R212 ;  /* 0x00000064a8d4723c */ /* 0x040ff000000810d4 */
[----:B------:R-:W-:Y:S01]  /*a0840*/  HMMA.1688.F32.TF32 R216, R168, R96, R216 ;  /* 0x00000060a8d8723c */ /* 0x000fe200000810d8 */
[----:B---3--:R-:W-:-:S07]  /*a0850*/  IMAD.X R3, R129, 0x1, R2, P1 ;  /* 0x0000000181037824 */ /* 0x008fce00008e0602 */
[C---:B------:R-:W-:Y:S01]  /*a0860*/  HMMA.1688.F32.TF32 R228, R168.reuse, R92, R228 ;  /* 0x0000005ca8e4723c */ /* 0x040fe200000810e4 */
[----:B------:R1:W-:Y:S01]  /*a0870*/  STL [R1+0x2a8], R133 ;  /* 0x0002a88501007387 */ /* 0x0003e20000100800 */
[----:B------:R-:W3:Y:S02]  /*a0880*/  LDL.LU.64 R136, [R1+0x1a38] ;  /* 0x001a380001887983 */ /* 0x000ee40000300a00 */
[----:B------:R1:W-:Y:S02]  /*a0890*/  STL [R1+0x35c], R3 ;  /* 0x00035c0301007387 */ /* 0x0003e40000100800 */
[----:B------:R-:W3:Y:S01]  /*a08a0*/  LDL.LU.64 R128, [R1+0x19a8] ;  /* 0x0019a80001807983 */ /* 0x000ee20000300a00 */
[----:B------:R-:W3:Y:S01]  /*a08b0*/  LDL.LU.64 R156, [R1+0x1920] ;  /* 0x00192000019c7983 */ /* 0x000ee20000300a00 */
[C---:B------:R-:W-:Y:S08]  /*a08c0*/  HMMA.1688.F32.TF32 R224, R168.reuse, R88, R224 ;  /* 0x00000058a8e0723c */ /* 0x040ff000000810e0 */
[C---:B------:R-:W-:Y:S08]  /*a08d0*/  HMMA.1688.F32.TF32 R180, R168.reuse, R80, R180 ;  /* 0x00000050a8b4723c */ /* 0x040ff000000810b4 */
[----:B------:R-:W-:Y:S01]  /*a08e0*/  HMMA.1688.F32.TF32 R176, R168, R76, R176 ;  /* 0x0000004ca8b0723c */ /* 0x000fe200000810b0 */
[----:B------:R-:W-:Y:S01]  /*a08f0*/  IMAD.MOV.U32 R160, RZ, RZ, c[0x0][0x180] ;  /* 0x00006000ffa07624 */ /* 0x000fe200078e00ff */
[----:B------:R-:W-:Y:S01]  /*a0900*/  LDS R164, [R161+0x34680] ;  /* 0x03468000a1a47984 */ /* 0x000fe20000000800 */
[----:B-1----:R-:W-:-:S05]  /*a0910*/  IMAD.X R133, R165, 0x1, R2, P2 ;  /* 0x00000001a5857824 */ /* 0x002fca00010e0602 */
[----:B------:R-:W-:Y:S01]  /*a0920*/  HMMA.1688.F32.TF32 R220, R168, R84, R240 ;  /* 0x00000054a8dc723c */ /* 0x000fe200000810f0 */
[----:B------:R-:W-:-:S07]  /*a0930*/  IADD3.X R3, R163, R2, RZ, P3, !PT ;  /* 0x00000002a3037210 */ /* 0x000fce0001ffe4ff */
[----:B------:R-:W-:Y:S01]  /*a0940*/  HMMA.1688.F32.TF32 R172, R168, R72, R172 ;  /* 0x00000048a8ac723c */ /* 0x000fe200000810ac */
[----:B------:R-:W1:Y:S04]  /*a0950*/  LDS R165, [R189+0x34680] ;  /* 0x03468000bda57984 */ /* 0x000e680000000800 */
[----:B------:R4:W-:Y:S01]  /*a0960*/  STL [R1+0x7ac], R133 ;  /* 0x0007ac8501007387 */ /* 0x0009e20000100800 */
[----:B------:R5:W-:Y:S01]  /*a0970*/  STL [R1+0x84c], R3 ;  /* 0x00084c0301007387 */ /* 0x000be20000100800 */
[-C--:B--2---:R-:W-:Y:S02]  /*a0980*/  IADD3 R135, P0, R152, R132.reuse, RZ ;  /* 0x0000008498877210 */ /* 0x084fe40007f1e0ff */
[-C--:B----4-:R-:W-:Y:S02]  /*a0990*/  IADD3 R133, P1, R144, R132.reuse, RZ ;  /* 0x0000008490857210 */ /* 0x090fe40007f3e0ff */
[----:B-----5:R-:W-:Y:S01]  /*a09a0*/  IADD3 R3, P2, R140, R132, RZ ;  /* 0x000000848c037210 */ /* 0x020fe20007f5e0ff */
[----:B------:R2:W-:Y:S02]  /*a09b0*/  STL [R1+0x8dc], R135 ;  /* 0x0008dc8701007387 */ /* 0x0005e40000100800 */
[----:B------:R4:W-:Y:S02]  /*a09c0*/  STL [R1+0x94c], R133 ;  /* 0x00094c8501007387 */ /* 0x0009e40000100800 */
[----:B------:R5:W-:Y:S01]  /*a09d0*/  STL [R1+0x134], R3 ;  /* 0x0001340301007387 */ /* 0x000be20000100800 */
[----:B--2---:R-:W-:-:S02]  /*a09e0*/  IMAD.X R135, R153, 0x1, R2, P0 ;  /* 0x0000000199877824 */ /* 0x004fc400000e0602 */
[----:B----4-:R-:W-:Y:S01]  /*a09f0*/  IMAD.X R133, R145, 0x1, R2, P1 ;  /* 0x0000000191857824 */ /* 0x010fe200008e0602 */
[----:B-----5:R-:W-:Y:S02]  /*a0a00*/  IADD3.X R3, R141, R2, RZ, P2, !PT ;  /* 0x000000028d037210 */ /* 0x020fe400017fe4ff */
[----:B------:R-:W-:Y:S01]  /*a0a10*/  STL [R1+0x8d4], R135 ;  /* 0x0008d48701007387 */ /* 0x000fe20000100800 */
[----:B------:R-:W2:Y:S02]  /*a0a20*/  LDL.LU.64 R152, [R1+0x18a0] ;  /* 0x0018a00001987983 */ /* 0x000ea40000300a00 */
[----:B------:R-:W-:Y:S02]  /*a0a30*/  STL [R1+0x948], R133 ;  /* 0x0009488501007387 */ /* 0x000fe40000100800 */
[----:B------:R-:W4:Y:S01]  /*a0a40*/  LDL.LU.64 R144, [R1+0x1828] ;  /* 0x0018280001907983 */ /* 0x000f220000300a00 */
[----:B------:R5:W-:Y:S01]  /*a0a50*/  STL [R1+0x130], R3 ;  /* 0x0001300301007387 */ /* 0x000be20000100800 */
[----:B------:R-:W4:Y:S01]  /*a0a60*/  LDL.LU.64 R140, [R1+0x17d0] ;  /* 0x0017d000018c7983 */ /* 0x000f220000300a00 */
[----:B-----5:R-:W-:-:S05]  /*a0a70*/  IADD3 R3, P0, R148, R132, RZ ;  /* 0x0000008494037210 */ /* 0x020fca0007f1e0ff */
[----:B------:R5:W-:Y:S01]  /*a0a80*/  STL [R1+0x220], R3 ;  /* 0x0002200301007387 */ /* 0x000be20000100800 */
[-C--:B---3--:R-:W-:Y:S02]  /*a0a90*/  IADD3 R135, P1, R136, R132.reuse, RZ ;  /* 0x0000008488877210 */ /* 0x088fe40007f3e0ff */
[-C--:B------:R-:W-:Y:S02]  /*a0aa0*/  IADD3 R133, P2, R128, R132.reuse, RZ ;  /* 0x0000008480857210 */ /* 0x080fe40007f5e0ff */
[----:B-----5:R-:W-:Y:S01]  /*a0ab0*/  IADD3 R3, P3, R156, R132, RZ ;  /* 0x000000849c037210 */ /* 0x020fe20007f7e0ff */
[----:B------:R3:W-:Y:S02]  /*a0ac0*/  STL [R1+0x2a4], R135 ;  /* 0x0002a48701007387 */ /* 0x0007e40000100800 */
[----:B------:R5:W-:Y:S02]  /*a0ad0*/  STL [R1+0x354], R133 ;  /* 0x0003548501007387 */ /* 0x000be40000100800 */
[----:B------:R1:W-:Y:S02]  /*a0ae0*/  STL [R1+0x7a4], R3 ;  /* 0x0007a40301007387 */ /* 0x0003e40000100800 */
[----:B---3--:R-:W-:-:S02]  /*a0af0*/  IMAD.X R135, R149, 0x1, R2, P0 ;  /* 0x0000000195877824 */ /* 0x008fc400000e0602 */
[--C-:B-----5:R-:W-:Y:S01]  /*a0b00*/  IMAD.X R133, R137, 0x1, R2.reuse, P1 ;  /* 0x0000000189857824 */ /* 0x120fe200008e0602 */
[----:B-1----:R-:W-:Y:S02]  /*a0b10*/  IADD3.X R3, R129, R2, RZ, P2, !PT ;  /* 0x0000000281037210 */ /* 0x002fe400017fe4ff */
[----:B------:R-:W-:Y:S01]  /*a0b20*/  STL [R1+0x218], R135 ;  /* 0x0002188701007387 */ /* 0x000fe20000100800 */
[----:B------:R-:W3:Y:S02]  /*a0b30*/  LDL.LU.64 R162, [R1+0x1b40] ;  /* 0x001b400001a27983 */ /* 0x000ee40000300a00 */
[----:B------:R-:W-:Y:S02]  /*a0b40*/  STL [R1+0x29c], R133 ;  /* 0x00029c8501007387 */ /* 0x000fe40000100800 */
[----:B------:R-:W5:Y:S01]  /*a0b50*/  LDL.LU.64 R148, [R1+0x1ac8] ;  /* 0x001ac80001947983 */ /* 0x000f620000300a00 */
[----:B------:R1:W-:Y:S01]  /*a0b60*/  STL [R1+0x34c], R3 ;  /* 0x00034c0301007387 */ /* 0x0003e20000100800 */
[----:B------:R-:W5:Y:S02]  /*a0b70*/  LDL.LU.64 R136, [R1+0x1a48] ;  /* 0x001a480001887983 */ /* 0x000f640000300a00 */
[----:B------:R-:W5:Y:S02]  /*a0b80*/  LDL.LU.64 R128, [R1+0x19b8] ;  /* 0x0019b80001807983 */ /* 0x000f640000300a00 */
[----:B-1----:R-:W-:-:S05]  /*a0b90*/  IMAD.X R3, R157, 0x1, R2, P3 ;  /* 0x000000019d037824 */ /* 0x002fca00018e0602 */
[----:B------:R1:W-:Y:S01]  /*a0ba0*/  STL [R1+0x79c], R3 ;  /* 0x00079c0301007387 */ /* 0x0003e20000100800 */
[-C--:B--2---:R-:W-:Y:S02]  /*a0bb0*/  IADD3 R135, P0, R152, R132.reuse, RZ ;  /* 0x0000008498877210 */ /* 0x084fe40007f1e0ff */
[-C--:B----4-:R-:W-:Y:S02]  /*a0bc0*/  IADD3 R133, P1, R144, R132.reuse, RZ ;  /* 0x0000008490857210 */ /* 0x090fe40007f3e0ff */
[----:B-1----:R-:W-:Y:S01]  /*a0bd0*/  IADD3 R3, P2, R140, R132, RZ ;  /* 0x000000848c037210 */ /* 0x002fe20007f5e0ff */
[----:B------:R1:W-:Y:S02]  /*a0be0*/  STL [R1+0x844], R135 ;  /* 0x0008448701007387 */ /* 0x0003e40000100800 */
[----:B------:R2:W-:Y:S02]  /*a0bf0*/  STL [R1+0x8cc], R133 ;  /* 0x0008cc8501007387 */ /* 0x0005e40000100800 */
[----:B------:R4:W-:Y:S01]  /*a0c00*/  STL [R1+0x944], R3 ;  /* 0x0009440301007387 */ /* 0x0009e20000100800 */
[--C-:B-1----:R-:W-:Y:S01]  /*a0c10*/  IMAD.X R135, R153, 0x1, R2.reuse, P0 ;  /* 0x0000000199877824 */ /* 0x102fe200000e0602 */
[----:B--2---:R-:W-:Y:S01]  /*a0c20*/  IADD3.X R133, R145, R2, RZ, P1, !PT ;  /* 0x0000000291857210 */ /* 0x004fe20000ffe4ff */
[----:B----4-:R-:W-:-:S03]  /*a0c30*/  IMAD.X R3, R141, 0x1, R2, P2 ;  /* 0x000000018d037824 */ /* 0x010fc600010e0602 */
[----:B------:R-:W-:Y:S01]  /*a0c40*/  STL [R1+0x81c], R135 ;  /* 0x00081c8701007387 */ /* 0x000fe20000100800 */
[----:B------:R-:W2:Y:S02]  /*a0c50*/  LDL.LU.64 R156, [R1+0x1930] ;  /* 0x00193000019c7983 */ /* 0x000ea40000300a00 */
[----:B------:R3:W-:Y:S02]  /*a0c60*/  STL [R1+0x8c4], R133 ;  /* 0x0008c48501007387 */ /* 0x0007e40000100800 */
[----:B------:R-:W4:Y:S01]  /*a0c70*/  LDL.LU.64 R152, [R1+0x18b8] ;  /* 0x0018b80001987983 */ /* 0x000f220000300a00 */
[----:B------:R1:W-:Y:S01]  /*a0c80*/  STL [R1+0x940], R3 ;  /* 0x0009400301007387 */ /* 0x0003e20000100800 */
[----:B------:R-:W4:Y:S02]  /*a0c90*/  LDL.LU.64 R144, [R1+0x1840] ;  /* 0x0018400001907983 */ /* 0x000f240000300a00 */
[----:B------:R-:W4:Y:S01]  /*a0ca0*/  LDL.LU.64 R140, [R1+0x17e0] ;  /* 0x0017e000018c7983 */ /* 0x000f220000300a00 */
[----:B---3--:R-:W-:-:S02]  /*a0cb0*/  IADD3 R133, P0, R162, R132, RZ ;  /* 0x00000084a2857210 */ /* 0x008fc40007f1e0ff */
[-C--:B-----5:R-:W-:Y:S02]  /*a0cc0*/  IADD3 R135, P1, R148, R132.reuse, RZ ;  /* 0x0000008494877210 */ /* 0x0a0fe40007f3e0ff */
[-C--:B-1----:R-:W-:Y:S01]  /*a0cd0*/  IADD3 R3, P2, R136, R132.reuse, RZ ;  /* 0x0000008488037210 */ /* 0x082fe20007f5e0ff */
[----:B------:R1:W-:Y:S02]  /*a0ce0*/  STL [R1+0x12c], R133 ;  /* 0x00012c8501007387 */ /* 0x0003e40000100800 */
[----:B------:R3:W-:Y:S02]  /*a0cf0*/  STL [R1+0x214], R135 ;  /* 0x0002148701007387 */ /* 0x0007e40000100800 */
[----:B------:R5:W-:Y:S01]  /*a0d00*/  STL [R1+0x290], R3 ;  /* 0x0002900301007387 */ /* 0x000be20000100800 */
[----:B-1----:R-:W-:Y:S02]  /*a0d10*/  IADD3 R133, P3, R128, R132, RZ ;  /* 0x0000008480857210 */ /* 0x002fe40007f7e0ff */
[----:B---3--:R-:W-:Y:S01]  /*a0d20*/  IADD3.X R135, R149, R2, RZ, P1, !PT ;  /* 0x0000000295877210 */ /* 0x008fe20000ffe4ff */
[----:B-----5:R-:W-:-:S02]  /*a0d30*/  IMAD.X R3, R163, 0x1, R2, P0 ;  /* 0x00000001a3037824 */ /* 0x020fc400000e0602 */
[----:B------:R1:W-:Y:S04]  /*a0d40*/  STL [R1+0x344], R133 ;  /* 0x0003448501007387 */ /* 0x0003e80000100800 */
[----:B------:R3:W-:Y:S01]  /*a0d50*/  STL [R1+0x128], R3 ;  /* 0x0001280301007387 */ /* 0x0007e20000100800 */
[----:B------:R-:W-:Y:S02]  /*a0d60*/  STL [R1+0x20c], R135 ;  /* 0x00020c8701007387 */ /* 0x000fe40000100800 */
[----:B------:R-:W5:Y:S02]  /*a0d70*/  LDL.LU.64 R162, [R1+0x1b48] ;  /* 0x001b480001a27983 */ /* 0x000f640000300a00 */
[--C-:B-1----:R-:W-:Y:S02]  /*a0d80*/  IMAD.X R133, R137, 0x1, R2.reuse, P2 ;  /* 0x0000000189857824 */ /* 0x102fe400010e0602 */
[----:B---3--:R-:W-:-:S03]  /*a0d90*/  IMAD.X R3, R129, 0x1, R2, P3 ;  /* 0x0000000181037824 */ /* 0x008fc600018e0602 */
[----:B------:R-:W-:Y:S01]  /*a0da0*/  STL [R1+0x284], R133 ;  /* 0x0002848501007387 */ /* 0x000fe20000100800 */
[----:B------:R-:W3:Y:S03]  /*a0db0*/  LDL.LU.64 R148, [R1+0x1ad0] ;  /* 0x001ad00001947983 */ /* 0x000ee60000300a00 */
[----:B------:R2:W-:Y:S01]  /*a0dc0*/  STL [R1+0x338], R3 ;  /* 0x0003380301007387 */ /* 0x0005e20000100800 */
[----:B------:R-:W3:Y:S02]  /*a0dd0*/  LDL.LU.64 R136, [R1+0x1a50] ;  /* 0x001a500001887983 */ /* 0x000ee40000300a00 */
[----:B------:R-:W3:Y:S01]  /*a0de0*/  LDL.LU.64 R128, [R1+0x19c8] ;  /* 0x0019c80001807983 */ /* 0x000ee20000300a00 */
[-C--:B--2---:R-:W-:Y:S02]  /*a0df0*/  IADD3 R3, P0, R156, R132.reuse, RZ ;  /* 0x000000849c037210 */ /* 0x084fe40007f1e0ff */
[----:B----4-:R-:W-:-:S03]  /*a0e00*/  IADD3 R133, P1, R152, R132, RZ ;  /* 0x0000008498857210 */ /* 0x010fc60007f3e0ff */
[----:B------:R1:W-:Y:S02]  /*a0e10*/  STL [R1+0x790], R3 ;  /* 0x0007900301007387 */ /* 0x0003e40000100800 */
[----:B------:R2:W-:Y:S01]  /*a0e20*/  STL [R1+0x810], R133 ;  /* 0x0008108501007387 */ /* 0x0005e20000100800 */
[----:B------:R-:W-:Y:S02]  /*a0e30*/  IADD3.X R135, R157, R2, RZ, P0, !PT ;  /* 0x000000029d877210 */ /* 0x000fe400007fe4ff */
[-C--:B-1----:R-:W-:Y:S02]  /*a0e40*/  IADD3 R3, P2, R144, R132.reuse, RZ ;  /* 0x0000008490037210 */ /* 0x082fe40007f5e0ff */
[----:B--2---:R-:W-:-:S03]  /*a0e50*/  IADD3 R133, P3, R140, R132, RZ ;  /* 0x000000848c857210 */ /* 0x004fc60007f7e0ff */
[----:B------:R1:W-:Y:S02]  /*a0e60*/  STL [R1+0x8b8], R3 ;  /* 0x0008b80301007387 */ /* 0x0003e40000100800 */
[----:B------:R2:W-:Y:S02]  /*a0e70*/  STL [R1+0x938], R133 ;  /* 0x0009388501007387 */ /* 0x0005e40000100800 */
[----:B------:R-:W-:Y:S02]  /*a0e80*/  STL [R1+0x77c], R135 ;  /* 0x00077c8701007387 */ /* 0x000fe40000100800 */
[----:B------:R-:W4:Y:S02]  /*a0e90*/  LDL.LU.64 R156, [R1+0x1948] ;  /* 0x00194800019c7983 */ /* 0x000f240000300a00 */
[--C-:B-1----:R-:W-:Y:S02]  /*a0ea0*/  IMAD.X R3, R153, 0x1, R2.reuse, P1 ;  /* 0x0000000199037824 */ /* 0x102fe400008e0602 */
[----:B--2---:R-:W-:-:S03]  /*a0eb0*/  IMAD.X R133, R145, 0x1, R2, P2 ;  /* 0x0000000191857824 */ /* 0x004fc600010e0602 */
[----:B------:R1:W-:Y:S02]  /*a0ec0*/  STL [R1+0x804], R3 ;  /* 0x0008040301007387 */ /* 0x0003e40000100800 */
[----:B------:R5:W-:Y:S02]  /*a0ed0*/  STL [R1+0x89c], R133 ;  /* 0x00089c8501007387 */ /* 0x000be40000100800 */
[----:B------:R-:W2:Y:S02]  /*a0ee0*/  LDL.LU.64 R152, [R1+0x18c8] ;  /* 0x0018c80001987983 */ /* 0x000ea40000300a00 */
[----:B------:R-:W2:Y:S01]  /*a0ef0*/  LDL.LU.64 R144, [R1+0x1850] ;  /* 0x0018500001907983 */ /* 0x000ea20000300a00 */
[----:B-1----:R-:W-:-:S05]  /*a0f00*/  IADD3.X R3, R141, R2, RZ, P3, !PT ;  /* 0x000000028d037210 */ /* 0x002fca0001ffe4ff */
[----:B------:R3:W-:Y:S01]  /*a0f10*/  STL [R1+0x934], R3 ;  /* 0x0009340301007387 */ /* 0x0007e20000100800 */
[----:B------:R-:W2:Y:S01]  /*a0f20*/  LDL.LU.64 R140, [R1+0x17f0] ;  /* 0x0017f000018c7983 */ /* 0x000ea20000300a00 */
[----:B-----5:R-:W-:-:S05]  /*a0f30*/  IADD3 R133, P0, R162, R132, RZ ;  /* 0x00000084a2857210 */ /* 0x020fca0007f1e0ff */
[----:B------:R1:W-:Y:S01]  /*a0f40*/  STL [R1+0x124], R133 ;  /* 0x0001248501007387 */ /* 0x0003e20000100800 */
[-C--:B---3--:R-:W-:Y:S01]  /*a0f50*/  IADD3 R3, P1, R148, R132.reuse, RZ ;  /* 0x0000008494037210 */ /* 0x088fe20007f3e0ff */
[----:B------:R-:W-:Y:S01]  /*a0f60*/  IMAD.X R135, R163, 0x1, R2, P0 ;  /* 0x00000001a3877824 */ /* 0x000fe200000e0602 */
[----:B-1----:R-:W-:-:S03]  /*a0f70*/  IADD3 R133, P2, R136, R132, RZ ;  /* 0x0000008488857210 */ /* 0x002fc60007f5e0ff */
[----:B------:R1:W-:Y:S04]  /*a0f80*/  STL [R1+0x204], R3 ;  /* 0x0002040301007387 */ /* 0x0003e80000100800 */
[----:B------:R3:W-:Y:S01]  /*a0f90*/  STL [R1+0x270], R133 ;  /* 0x0002708501007387 */ /* 0x0007e20000100800 */
[----:B-1----:R-:W-:Y:S01]  /*a0fa0*/  IADD3 R3, P3, R128, R132, RZ ;  /* 0x0000008480037210 */ /* 0x002fe20007f7e0ff */
[----:B---3--:R-:W-:-:S04]  /*a0fb0*/  IMAD.X R133, R149, 0x1, R2, P1 ;  /* 0x0000000195857824 */ /* 0x008fc800008e0602 */
[----:B------:R1:W-:Y:S01]  /*a0fc0*/  STL [R1+0x328], R3 ;  /* 0x0003280301007387 */ /* 0x0003e20000100800 */
[----:B------:R-:W-:Y:S02]  /*a0fd0*/  STL [R1+0x120], R135 ;  /* 0x0001208701007387 */ /* 0x000fe40000100800 */
[----:B------:R-:W3:Y:S01]  /*a0fe0*/  LDL.LU.64 R148, [R1+0x1b50] ;  /* 0x001b500001947983 */ /* 0x000ee20000300a00 */
[----:B------:R5:W-:Y:S01]  /*a0ff0*/  STL [R1+0x1fc], R133 ;  /* 0x0001fc8501007387 */ /* 0x000be20000100800 */
[----:B-1----:R-:W-:-:S03]  /*a1000*/  IADD3.X R3, R137, R2, RZ, P2, !PT ;  /* 0x0000000289037210 */ /* 0x002fc600017fe4ff */
[----:B------:R-:W3:Y:S02]  /*a1010*/  LDL.LU.64 R136, [R1+0x1ad8] ;  /* 0x001ad80001887983 */ /* 0x000ee40000300a00 */
[----:B------:R4:W-:Y:S02]  /*a1020*/  STL [R1+0x26c], R3 ;  /* 0x00026c0301007387 */ /* 0x0009e40000100800 */
[----:B-----5:R-:W-:Y:S02]  /*a1030*/  IMAD.X R133, R129, 0x1, R2, P3 ;  /* 0x0000000181857824 */ /* 0x020fe400018e0602 */
[----:B------:R-:W5:Y:S03]  /*a1040*/  LDL.LU.64 R128, [R1+0x1a58] ;  /* 0x001a580001807983 */ /* 0x000f660000300a00 */
[----:B------:R-:W-:Y:S01]  /*a1050*/  STL [R1+0x324], R133 ;  /* 0x0003248501007387 */ /* 0x000fe20000100800 */
[----:B----4-:R-:W-:-:S05]  /*a1060*/  IADD3 R3, P0, R156, R132, RZ ;  /* 0x000000849c037210 */ /* 0x010fca0007f1e0ff */
[----:B------:R2:W-:Y:S02]  /*a1070*/  STL [R1+0x774], R3 ;  /* 0x0007740301007387 */ /* 0x0005e40000100800 */
[-C--:B--2---:R-:W-:Y:S02]  /*a1080*/  IADD3 R3, P1, R152, R132.reuse, RZ ;  /* 0x0000008498037210 */ /* 0x084fe40007f3e0ff */
[----:B------:R-:W-:-:S03]  /*a1090*/  IADD3 R135, P2, R144, R132, RZ ;  /* 0x0000008490877210 */ /* 0x000fc60007f5e0ff */
[----:B------:R1:W-:Y:S02]  /*a10a0*/  STL [R1+0x7f0], R3 ;  /* 0x0007f00301007387 */ /* 0x0003e40000100800 */
[----:B------:R2:W-:Y:S01]  /*a10b0*/  STL [R1+0x88c], R135 ;  /* 0x00088c8701007387 */ /* 0x0005e20000100800 */
[----:B------:R-:W-:Y:S01]  /*a10c0*/  IADD3 R133, P3, R140, R132, RZ ;  /* 0x000000848c857210 */ /* 0x000fe20007f7e0ff */
[----:B-1----:R-:W-:Y:S01]  /*a10d0*/  IMAD.X R3, R157, 0x1, R2, P0 ;  /* 0x000000019d037824 */ /* 0x002fe200000e0602 */
[----:B--2---:R-:W-:-:S03]  /*a10e0*/  IADD3.X R135, R153, R2, RZ, P1, !PT ;  /* 0x0000000299877210 */ /* 0x004fc60000ffe4ff */
[----:B------:R1:W-:Y:S01]  /*a10f0*/  STL [R1+0x928], R133 ;  /* 0x0009288501007387 */ /* 0x0003e20000100800 */
[----:B------:R2:W-:Y:S02]  /*a1100*/  STL [R1+0x66c], R3 ;  /* 0x00066c0301007387 */ /* 0x0005e40000100800 */
[----:B------:R-:W-:Y:S02]  /*a1110*/  STL [R1+0x7ec], R135 ;  /* 0x0007ec8701007387 */ /* 0x000fe40000100800 */
[--C-:B-1----:R-:W-:Y:S02]  /*a1120*/  IMAD.X R133, R145, 0x1, R2.reuse, P2 ;  /* 0x0000000191857824 */ /* 0x102fe400010e0602 */
[----:B--2---:R-:W-:Y:S01]  /*a1130*/  IMAD.X R3, R141, 0x1, R2, P3 ;  /* 0x000000018d037824 */ /* 0x004fe200018e0602 */
[----:B------:R-:W2:Y:S02]  /*a1140*/  LDL.LU.64 R144, [R1+0x19d8] ;  /* 0x0019d80001907983 */ /* 0x000ea40000300a00 */
[----:B------:R3:W-:Y:S02]  /*a1150*/  STL [R1+0x888], R133 ;  /* 0x0008888501007387 */ /* 0x0007e40000100800 */
[----:B------:R-:W4:Y:S01]  /*a1160*/  LDL.LU.64 R140, [R1+0x1960] ;  /* 0x00196000018c7983 */ /* 0x000f220000300a00 */
[----:B------:R1:W-:Y:S01]  /*a1170*/  STL [R1+0x924], R3 ;  /* 0x0009240301007387 */ /* 0x0003e20000100800 */
[----:B------:R-:W4:Y:S01]  /*a1180*/  LDL.LU.64 R162, [R1+0x18e0] ;  /* 0x0018e00001a27983 */ /* 0x000f220000300a00 */
[----:B---3--:R-:W-:-:S05]  /*a1190*/  IADD3 R133, P0, R148, R132, RZ ;  /* 0x0000008494857210 */ /* 0x008fca0007f1e0ff */
[----:B------:R3:W-:Y:S01]  /*a11a0*/  STL [R1+0x11c], R133 ;  /* 0x00011c8501007387 */ /* 0x0007e20000100800 */
[----:B------:R-:W4:Y:S01]  /*a11b0*/  LDL.LU.64 R156, [R1+0x1870] ;  /* 0x00187000019c7983 */ /* 0x000f220000300a00 */
[----:B-1----:R-:W-:Y:S02]  /*a11c0*/  IADD3 R3, P1, R136, R132, RZ ;  /* 0x0000008488037210 */ /* 0x002fe40007f3e0ff */
[----:B------:R-:W-:-:S03]  /*a11d0*/  IADD3.X R135, R149, R2, RZ, P0, !PT ;  /* 0x0000000295877210 */ /* 0x000fc600007fe4ff */
[----:B------:R5:W-:Y:S01]  /*a11e0*/  STL [R1+0x1f4], R3 ;  /* 0x0001f40301007387 */ /* 0x000be20000100800 */
[----:B---3--:R-:W-:Y:S01]  /*a11f0*/  IMAD.X R133, R137, 0x1, R2, P1 ;  /* 0x0000000189857824 */ /* 0x008fe200008e0602 */
[----:B-----5:R-:W-:-:S05]  /*a1200*/  IADD3 R3, P2, R128, R132, RZ ;  /* 0x0000008480037210 */ /* 0x020fca0007f5e0ff */
[----:B------:R1:W-:Y:S01]  /*a1210*/  STL [R1+0x25c], R3 ;  /* 0x00025c0301007387 */ /* 0x0003e20000100800 */
[----:B------:R-:W-:Y:S02]  /*a1220*/  STL [R1+0x118], R135 ;  /* 0x0001188701007387 */ /* 0x000fe40000100800 */
[----:B------:R-:W3:Y:S02]  /*a1230*/  LDL.LU.64 R148, [R1+0x1808] ;  /* 0x0018080001947983 */ /* 0x000ee40000300a00 */
[----:B------:R-:W-:Y:S01]  /*a1240*/  STL [R1+0x1f0], R133 ;  /* 0x0001f08501007387 */ /* 0x000fe20000100800 */
[----:B------:R-:W5:Y:S01]  /*a1250*/  LDL.LU.64 R136, [R1+0x1b58] ;  /* 0x001b580001887983 */ /* 0x000f620000300a00 */
[----:B-1----:R-:W-:-:S05]  /*a1260*/  IMAD.X R3, R129, 0x1, R2, P2 ;  /* 0x0000000181037824 */ /* 0x002fca00010e0602 */
[----:B------:R2:W-:Y:S01]  /*a1270*/  STL [R1+0x258], R3 ;  /* 0x0002580301007387 */ /* 0x0005e20000100800 */
[----:B------:R-:W5:Y:S01]  /*a1280*/  LDL.LU.64 R128, [R1+0x1ae0] ;  /* 0x001ae00001807983 */ /* 0x000f620000300a00 */
[-C--:B--2---:R-:W-:Y:S02]  /*a1290*/  IADD3 R3, P0, R144, R132.reuse, RZ ;  /* 0x0000008490037210 */ /* 0x084fe40007f1e0ff */
[-C--:B----4-:R-:W-:Y:S02]  /*a12a0*/  IADD3 R135, P1, R140, R132.reuse, RZ ;  /* 0x000000848c877210 */ /* 0x090fe40007f3e0ff */
[----:B------:R-:W-:Y:S01]  /*a12b0*/  IADD3 R133, P2, R162, R132, RZ ;  /* 0x00000084a2857210 */ /* 0x000fe20007f5e0ff */
[----:B------:R-:W-:Y:S02]  /*a12c0*/  STL [R1+0x310], R3 ;  /* 0x0003100301007387 */ /* 0x000fe40000100800 */
[----:B------:R-:W-:Y:S02]  /*a12d0*/  STL [R1+0x660], R135 ;  /* 0x0006608701007387 */ /* 0x000fe40000100800 */
[----:B------:R1:W-:Y:S02]  /*a12e0*/  STL [R1+0x7e0], R133 ;  /* 0x0007e08501007387 */ /* 0x0003e40000100800 */
[----:B-1----:R-:W-:-:S02]  /*a12f0*/  IADD3.X R133, R145, R2, RZ, P0, !PT ;  /* 0x0000000291857210 */ /* 0x002fc400007fe4ff */
[----:B------:R-:W-:-:S05]  /*a1300*/  IADD3 R3, P3, R156, R132, RZ ;  /* 0x000000849c037210 */ /* 0x000fca0007f7e0ff */
[----:B------:R1:W-:Y:S01]  /*a1310*/  STL [R1+0x884], R3 ;  /* 0x0008840301007387 */ /* 0x0003e20000100800 */
[----:B------:R-:W2:Y:S02]  /*a1320*/  LDL.LU.64 R144, [R1+0x1a60] ;  /* 0x001a600001907983 */ /* 0x000ea40000300a00 */
[----:B------:R4:W-:Y:S02]  /*a1330*/  STL [R1+0x2e8], R133 ;  /* 0x0002e88501007387 */ /* 0x0009e40000100800 */
[--C-:B-1----:R-:W-:Y:S02]  /*a1340*/  IMAD.X R3, R141, 0x1, R2.reuse, P1 ;  /* 0x000000018d037824 */ /* 0x102fe400008e0602 */
[----:B------:R-:W2:Y:S03]  /*a1350*/  LDL.LU.64 R140, [R1+0x19e8] ;  /* 0x0019e800018c7983 */ /* 0x000ea60000300a00 */
[----:B------:R1:W-:Y:S02]  /*a1360*/  STL [R1+0x658], R3 ;  /* 0x0006580301007387 */ /* 0x0003e40000100800 */
[----:B------:R-:W2:Y:S02]  /*a1370*/  LDL.LU.64 R190, [R1+0x1978] ;  /* 0x0019780001be7983 */ /* 0x000ea40000300a00 */
[----:B------:R-:W2:Y:S02]  /*a1380*/  LDL.LU.64 R152, [R1+0x18f8] ;  /* 0x0018f80001987983 */ /* 0x000ea40000300a00 */
[----:B----4-:R-:W-:Y:S01]  /*a1390*/  IMAD.X R133, R163, 0x1, R2, P2 ;  /* 0x00000001a3857824 */ /* 0x010fe200010e0602 */
[----:B---3--:R-:W-:-:S02]  /*a13a0*/  IADD3 R135, P0, R148, R132, RZ ;  /* 0x0000008494877210 */ /* 0x008fc40007f1e0ff */
[----:B-1----:R-:W-:Y:S02]  /*a13b0*/  IADD3.X R3, R157, R2, RZ, P3, !PT ;  /* 0x000000029d037210 */ /* 0x002fe40001ffe4ff */
[----:B------:R5:W-:Y:S04]  /*a13c0*/  STL [R1+0x7d8], R133 ;  /* 0x0007d88501007387 */ /* 0x000be80000100800 */
[----:B------:R1:W-:Y:S01]  /*a13d0*/  STL [R1+0x87c], R3 ;  /* 0x00087c0301007387 */ /* 0x0003e20000100800 */
[----:B------:R3:W-:Y:S01]  /*a13e0*/  STL [R1+0x918], R135 ;  /* 0x0009188701007387 */ /* 0x0007e20000100800 */
[-C--:B-----5:R-:W-:Y:S02]  /*a13f0*/  IADD3 R133, P1, R136, R132.reuse, RZ ;  /* 0x0000008488857210 */ /* 0x0a0fe40007f3e0ff */
[----:B-1----:R-:W-:Y:S01]  /*a1400*/  IADD3 R3, P2, R128, R132, RZ ;  /* 0x0000008480037210 */ /* 0x002fe20007f5e0ff */
[----:B---3--:R-:W-:-:S02]  /*a1410*/  IMAD.X R135, R149, 0x1, R2, P0 ;  /* 0x0000000195877824 */ /* 0x008fc400000e0602 */
[----:B------:R1:W-:Y:S02]  /*a1420*/  STL [R1+0x114], R133 ;  /* 0x0001148501007387 */ /* 0x0003e40000100800 */
[----:B------:R3:W-:Y:S02]  /*a1430*/  STL [R1+0x1ec], R3 ;  /* 0x0001ec0301007387 */ /* 0x0007e40000100800 */
[----:B------:R-:W-:Y:S01]  /*a1440*/  STL [R1+0x910], R135 ;  /* 0x0009108701007387 */ /* 0x000fe20000100800 */
[----:B------:R-:W4:Y:S02]  /*a1450*/  LDL.LU.64 R148, [R1+0x1888] ;  /* 0x0018880001947983 */ /* 0x000f240000300a00 */
[----:B-1----:R-:W-:Y:S01]  /*a1460*/  IMAD.X R133, R137, 0x1, R2, P1 ;  /* 0x0000000189857824 */ /* 0x002fe200008e0602 */
[----:B---3--:R-:W-:-:S04]  /*a1470*/  IADD3.X R3, R129, R2, RZ, P2, !PT ;  /* 0x0000000281037210 */ /* 0x008fc800017fe4ff */
[----:B------:R-:W-:Y:S01]  /*a1480*/  STL [R1+0x110], R133 ;  /* 0x0001108501007387 */ /* 0x000fe20000100800 */
[----:B------:R-:W3:Y:S02]  /*a1490*/  LDL.LU.64 R136, [R1+0x1818] ;  /* 0x0018180001887983 */ /* 0x000ee40000300a00 */
[----:B------:R2:W-:Y:S02]  /*a14a0*/  STL [R1+0x1e8], R3 ;  /* 0x0001e80301007387 */ /* 0x0005e40000100800 */
[----:B------:R-:W3:Y:S01]  /*a14b0*/  LDL.LU.64 R128, [R1+0x1b60] ;  /* 0x001b600001807983 */ /* 0x000ee20000300a00 */
[----:B--2---:R-:W-:-:S05]  /*a14c0*/  IADD3 R3, P0, R144, R132, RZ ;  /* 0x0000008490037210 */ /* 0x004fca0007f1e0ff */
[----:B------:R1:W-:Y:S01]  /*a14d0*/  STL [R1+0x250], R3 ;  /* 0x0002500301007387 */ /* 0x0003e20000100800 */
[-C--:B------:R-:W-:Y:S02]  /*a14e0*/  IADD3 R135, P1, R140, R132.reuse, RZ ;  /* 0x000000848c877210 */ /* 0x080fe40007f3e0ff */
[-C--:B------:R-:W-:Y:S02]  /*a14f0*/  IADD3 R133, P2, R190, R132.reuse, RZ ;  /* 0x00000084be857210 */ /* 0x080fe40007f5e0ff */
[----:B-1----:R-:W-:Y:S01]  /*a1500*/  IADD3 R3, P3, R152, R132, RZ ;  /* 0x0000008498037210 */ /* 0x002fe20007f7e0ff */
[----:B------:R-:W-:Y:S02]  /*a1510*/  STL [R1+0x2e0], R135 ;  /* 0x0002e08701007387 */ /* 0x000fe40000100800 */
[----:B------:R1:W-:Y:S02]  /*a1520*/  STL [R1+0x650], R133 ;  /* 0x0006508501007387 */ /* 0x0003e40000100800 */
[----:B------:R2:W-:Y:S01]  /*a1530*/  STL [R1+0x7d4], R3 ;  /* 0x0007d40301007387 */ /* 0x0005e20000100800 */
[----:B-1----:R-:W-:-:S03]  /*a1540*/  IMAD.X R133, R145, 0x1, R2, P0 ;  /* 0x0000000191857824 */ /* 0x002fc600000e0602 */
[----:B------:R-:W5:Y:S01]  /*a1550*/  LDL.LU.64 R144, [R1+0x1ae8] ;  /* 0x001ae80001907983 */ /* 0x000f620000300a00 */
[--C-:B--2---:R-:W-:Y:S02]  /*a1560*/  IMAD.X R3, R141, 0x1, R2.reuse, P1 ;  /* 0x000000018d037824 */ /* 0x104fe400008e0602 */
[----:B------:R1:W-:Y:S02]  /*a1570*/  STL [R1+0x248], R133 ;  /* 0x0002488501007387 */ /* 0x0003e40000100800 */
[----:B------:R-:W2:Y:S01]  /*a1580*/  LDL.LU.64 R140, [R1+0x1a68] ;  /* 0x001a6800018c7983 */ /* 0x000ea20000300a00 */
[----:B------:R4:W-:Y:S01]  /*a1590*/  STL [R1+0x2c8], R3 ;  /* 0x0002c80301007387 */ /* 0x0009e20000100800 */
[----:B------:R-:W2:Y:S02]  /*a15a0*/  LDL.LU.64 R162, [R1+0x19f8] ;  /* 0x0019f80001a27983 */ /* 0x000ea40000300a00 */
[----:B------:R-:W2:Y:S01]  /*a15b0*/  LDL.LU.64 R156, [R1+0x1988] ;  /* 0x00198800019c7983 */ /* 0x000ea20000300a00 */
[----:B-1----:R-:W-:Y:S01]  /*a15c0*/  IADD3.X R133, R191, R2, RZ, P2, !PT ;  /* 0x00000002bf857210 */ /* 0x002fe200017fe4ff */
[----:B----4-:R-:W-:Y:S01]  /*a15d0*/  IMAD.X R3, R153, 0x1, R2, P3 ;  /* 0x0000000199037824 */ /* 0x010fe200018e0602 */
[----:B------:R-:W-:-:S03]  /*a15e0*/  IADD3 R135, P0, R148, R132, RZ ;  /* 0x0000008494877210 */ /* 0x000fc60007f1e0ff */
[----:B------:R3:W-:Y:S01]  /*a15f0*/  STL [R1+0x648], R133 ;  /* 0x0006488501007387 */ /* 0x0007e20000100800 */
[----:B------:R1:W-:Y:S03]  /*a1600*/  STL [R1+0x7cc], R3 ;  /* 0x0007cc0301007387 */ /* 0x0003e60000100800 */
[----:B------:R4:W-:Y:S01]  /*a1610*/  STL [R1+0x870], R135 ;  /* 0x0008708701007387 */ /* 0x0009e20000100800 */
[-C--:B---3--:R-:W-:Y:S02]  /*a1620*/  IADD3 R133, P1, R136, R132.reuse, RZ ;  /* 0x0000008488857210 */ /* 0x088fe40007f3e0ff */
[----:B-1----:R-:W-:Y:S01]  /*a1630*/  IADD3 R3, P2, R128, R132, RZ ;  /* 0x0000008480037210 */ /* 0x002fe20007f5e0ff */
[--C-:B----4-:R-:W-:Y:S02]  /*a1640*/  IMAD.X R135, R149, 0x1, R2.reuse, P0 ;  /* 0x0000000195877824 */ /* 0x110fe400000e0602 */
[----:B------:R1:W-:Y:S02]  /*a1650*/  STL [R1+0x908], R133 ;  /* 0x0009088501007387 */ /* 0x0003e40000100800 */
[----:B------:R3:W-:Y:S02]  /*a1660*/  STL [R1+0x10c], R3 ;  /* 0x00010c0301007387 */ /* 0x0007e40000100800 */
[----:B------:R-:W-:Y:S01]  /*a1670*/  STL [R1+0x868], R135 ;  /* 0x0008688701007387 */ /* 0x000fe20000100800 */
[----:B------:R-:W4:Y:S01]  /*a1680*/  LDL.LU.64 R148, [R1+0x1918] ;  /* 0x0019180001947983 */ /* 0x000f220000300a00 */
[----:B-1----:R-:W-:Y:S01]  /*a1690*/  IADD3.X R133, R137, R2, RZ, P1, !PT ;  /* 0x0000000289857210 */ /* 0x002fe20000ffe4ff */
[----:B---3--:R-:W-:-:S04]  /*a16a0*/  IMAD.X R3, R129, 0x1, R2, P2 ;  /* 0x0000000181037824 */ /* 0x008fc800010e0602 */
[----:B------:R-:W-:Y:S01]  /*a16b0*/  STL [R1+0x900], R133 ;  /* 0x0009008501007387 */ /* 0x000fe20000100800 */
[----:B------:R-:W3:Y:S02]  /*a16c0*/  LDL.LU.64 R136, [R1+0x1898] ;  /* 0x0018980001887983 */ /* 0x000ee40000300a00 */
[----:B------:R5:W-:Y:S02]  /*a16d0*/  STL [R1+0x108], R3 ;  /* 0x0001080301007387 */ /* 0x000be40000100800 */
[----:B------:R-:W3:Y:S01]  /*a16e0*/  LDL.LU.64 R128, [R1+0x1830] ;  /* 0x0018300001807983 */ /* 0x000ee20000300a00 */
[-C--:B-----5:R-:W-:Y:S02]  /*a16f0*/  IADD3 R3, P0, R144, R132.reuse, RZ ;  /* 0x0000008490037210 */ /* 0x0a0fe40007f1e0ff */
[----:B--2---:R-:W-:-:S03]  /*a1700*/  IADD3 R135, P1, R140, R132, RZ ;  /* 0x000000848c877210 */ /* 0x004fc60007f3e0ff */
[----:B------:R1:W-:Y:S01]  /*a1710*/  STL [R1+0x1e0], R3 ;  /* 0x0001e00301007387 */ /* 0x0003e20000100800 */
[-C--:B------:R-:W-:Y:S01]  /*a1720*/  IADD3 R133, P2, R162, R132.reuse, RZ ;  /* 0x00000084a2857210 */ /* 0x080fe20007f5e0ff */
[----:B------:R-:W-:Y:S04]  /*a1730*/  STL [R1+0x240], R135 ;  /* 0x0002408701007387 */ /* 0x000fe80000100800 */
[----:B------:R2:W-:Y:S01]  /*a1740*/  STL [R1+0x2c0], R133 ;  /* 0x0002c08501007387 */ /* 0x0005e20000100800 */
[----:B-1----:R-:W-:-:S05]  /*a1750*/  IADD3 R3, P3, R156, R132, RZ ;  /* 0x000000849c037210 */ /* 0x002fca0007f7e0ff */
[----:B------:R1:W-:Y:S01]  /*a1760*/  STL [R1+0x644], R3 ;  /* 0x0006440301007387 */ /* 0x0003e20000100800 */
[----:B--2---:R-:W-:-:S03]  /*a1770*/  IMAD.X R133, R145, 0x1, R2, P0 ;  /* 0x0000000191857824 */ /* 0x004fc600000e0602 */
[----:B------:R-:W2:Y:S02]  /*a1780*/  LDL.LU.64 R144, [R1+0x1b68] ;  /* 0x001b680001907983 */ /* 0x000ea40000300a00 */
[----:B------:R5:W-:Y:S01]  /*a1790*/  STL [R1+0x1d0], R133 ;  /* 0x0001d08501007387 */ /* 0x000be20000100800 */
[----:B-1----:R-:W-:Y:S02]  /*a17a0*/  IADD3.X R3, R141, R2, RZ, P1, !PT ;  /* 0x000000028d037210 */ /* 0x002fe40000ffe4ff */
[----:B------:R-:W2:Y:S03]  /*a17b0*/  LDL.LU.64 R140, [R1+0x1af0] ;  /* 0x001af000018c7983 */ /* 0x000ea60000300a00 */
[----:B------:R1:W-:Y:S02]  /*a17c0*/  STL [R1+0x238], R3 ;  /* 0x0002380301007387 */ /* 0x0003e40000100800 */
[----:B------:R-:W2:Y:S02]  /*a17d0*/  LDL.LU.64 R190, [R1+0x1a78] ;  /* 0x001a780001be7983 */ /* 0x000ea40000300a00 */
[----:B------:R-:W2:Y:S02]  /*a17e0*/  LDL.LU.64 R152, [R1+0x1a08] ;  /* 0x001a080001987983 */ /* 0x000ea40000300a00 */
[--C-:B-----5:R-:W-:Y:S01]  /*a17f0*/  IMAD.X R133, R163, 0x1, R2.reuse, P2 ;  /* 0x00000001a3857824 */ /* 0x120fe200010e0602 */
[----:B----4-:R-:W-:Y:S01]  /*a1800*/  IADD3 R135, P0, R148, R132, RZ ;  /* 0x0000008494877210 */ /* 0x010fe20007f1e0ff */
[----:B-1----:R-:W-:-:S03]  /*a1810*/  IMAD.X R3, R157, 0x1, R2, P3 ;  /* 0x000000019d037824 */ /* 0x002fc600018e0602 */
[----:B------:R3:W-:Y:S04]  /*a1820*/  STL [R1+0x2b8], R133 ;  /* 0x0002b88501007387 */ /* 0x0007e80000100800 */
[----:B------:R1:W-:Y:S01]  /*a1830*/  STL [R1+0x37c], R3 ;  /* 0x00037c0301007387 */ /* 0x0003e20000100800 */
[----:B------:R4:W-:Y:S01]  /*a1840*/  STL [R1+0x7c0], R135 ;  /* 0x0007c08701007387 */ /* 0x0009e20000100800 */
[-C--:B---3--:R-:W-:Y:S02]  /*a1850*/  IADD3 R133, P1, R136, R132.reuse, RZ ;  /* 0x0000008488857210 */ /* 0x088fe40007f3e0ff */
[----:B-1----:R-:W-:Y:S02]  /*a1860*/  IADD3 R3, P2, R128, R132, RZ ;  /* 0x0000008480037210 */ /* 0x002fe40007f5e0ff */
[----:B----4-:R-:W-:Y:S01]  /*a1870*/  IADD3.X R135, R149, R2, RZ, P0, !PT ;  /* 0x0000000295877210 */ /* 0x010fe200007fe4ff */
[----:B------:R1:W-:Y:S02]  /*a1880*/  STL [R1+0x860], R133 ;  /* 0x0008608501007387 */ /* 0x0003e40000100800 */
[----:B------:R3:W-:Y:S02]  /*a1890*/  STL [R1+0x8f8], R3 ;  /* 0x0008f80301007387 */ /* 0x0007e40000100800 */
[----:B------:R-:W-:Y:S01]  /*a18a0*/  STL [R1+0x7b8], R135 ;  /* 0x0007b88701007387 */ /* 0x000fe20000100800 */
[----:B------:R-:W4:Y:S02]  /*a18b0*/  LDL.LU.64 R148, [R1+0x1998] ;  /* 0x0019980001947983 */ /* 0x000f240000300a00 */
[----:B-1----:R-:W-:-:S02]  /*a18c0*/  IMAD.X R133, R137, 0x1, R2, P1 ;  /* 0x0000000189857824 */ /* 0x002fc400008e0602 */
[----:B---3--:R-:W-:-:S03]  /*a18d0*/  IMAD.X R3, R129, 0x1, R2, P2 ;  /* 0x0000000181037824 */ /* 0x008fc600010e0602 */
[----:B------:R-:W-:Y:S01]  /*a18e0*/  STL [R1+0x858], R133 ;  /* 0x0008588501007387 */ /* 0x000fe20000100800 */
[----:B------:R-:W3:Y:S02]  /*a18f0*/  LDL.LU.64 R136, [R1+0x1928] ;  /* 0x0019280001887983 */ /* 0x000ee40000300a00 */
[----:B------:R2:W-:Y:S02]  /*a1900*/  STL [R1+0x8f0], R3 ;  /* 0x0008f00301007387 */ /* 0x0005e40000100800 */
[----:B------:R-:W3:Y:S01]  /*a1910*/  LDL.LU.64 R128, [R1+0x18b0] ;  /* 0x0018b00001807983 */ /* 0x000ee20000300a00 */
[----:B--2---:R-:W-:-:S05]  /*a1920*/  IADD3 R3, P0, R144, R132, RZ ;  /* 0x0000008490037210 */ /* 0x004fca0007f1e0ff */
[----:B------:R1:W-:Y:S01]  /*a1930*/  STL [R1+0x104], R3 ;  /* 0x0001040301007387 */ /* 0x0003e20000100800 */
[-C--:B------:R-:W-:Y:S02]  /*a1940*/  IADD3 R135, P1, R140, R132.reuse, RZ ;  /* 0x000000848c877210 */ /* 0x080fe40007f3e0ff */
[----:B------:R-:W-:-:S03]  /*a1950*/  IADD3 R133, P2, R190, R132, RZ ;  /* 0x00000084be857210 */ /* 0x000fc60007f5e0ff */
[----:B------:R-:W-:Y:S01]  /*a1960*/  STL [R1+0x1b4], R135 ;  /* 0x0001b48701007387 */ /* 0x000fe20000100800 */
[----:B-1----:R-:W-:-:S03]  /*a1970*/  IADD3 R3, P3, R152, R132, RZ ;  /* 0x0000008498037210 */ /* 0x002fc60007f7e0ff */
[----:B------:R1:W-:Y:S04]  /*a1980*/  STL [R1+0x230], R133 ;  /* 0x0002308501007387 */ /* 0x0003e80000100800 */
[----:B------:R2:W-:Y:S01]  /*a1990*/  STL [R1+0x2b4], R3 ;  /* 0x0002b40301007387 */ /* 0x0005e20000100800 */
[----:B-1----:R-:W-:-:S03]  /*a19a0*/  IADD3.X R133, R145, R2, RZ, P0, !PT ;  /* 0x0000000291857210 */ /* 0x002fc600007fe4ff */
[----:B------:R-:W5:Y:S01]  /*a19b0*/  LDL.LU.64 R144, [R1+0x1848] ;  /* 0x0018480001907983 */ /* 0x000f620000300a00 */
[--C-:B--2---:R-:W-:Y:S02]  /*a19c0*/  IMAD.X R3, R141, 0x1, R2.reuse, P1 ;  /* 0x000000018d037824 */ /* 0x104fe400008e0602 */
[----:B------:R1:W-:Y:S01]  /*a19d0*/  STL [R1+0x100], R133 ;  /* 0x0001008501007387 */ /* 0x0003e20000100800 */
[----:B------:R-:W2:Y:S02]  /*a19e0*/  LDL.LU.64 R140, [R1+0x1b70] ;  /* 0x001b7000018c7983 */ /* 0x000ea40000300a00 */
[----:B------:R4:W-:Y:S02]  /*a19f0*/  STL [R1+0x1a0], R3 ;  /* 0x0001a00301007387 */ /* 0x0009e40000100800 */
[----:B------:R-:W2:Y:S02]  /*a1a00*/  LDL.LU.64 R162, [R1+0x1af8] ;  /* 0x001af80001a27983 */ /* 0x000ea40000300a00 */
[----:B------:R-:W2:Y:S02]  /*a1a10*/  LDL.LU.64 R156, [R1+0x1a88] ;  /* 0x001a8800019c7983 */ /* 0x000ea40000300a00 */
[----:B-1----:R-:W-:Y:S01]  /*a1a20*/  IMAD.X R133, R191, 0x1, R2, P2 ;  /* 0x00000001bf857824 */ /* 0x002fe200010e0602 */
[----:B----4-:R-:W-:-:S02]  /*a1a30*/  IADD3.X R3, R153, R2, RZ, P3, !PT ;  /* 0x0000000299037210 */ /* 0x010fc40001ffe4ff */
[-C--:B------:R-:W-:Y:S02]  /*a1a40*/  IADD3 R135, P0, R148, R132.reuse, RZ ;  /* 0x0000008494877210 */ /* 0x080fe40007f1e0ff */
[----:B------:R3:W-:Y:S01]  /*a1a50*/  STL [R1+0x228], R133 ;  /* 0x0002288501007387 */ /* 0x0007e20000100800 */
[----:B------:R1:W-:Y:S02]  /*a1a60*/  STL [R1+0x2ac], R3 ;  /* 0x0002ac0301007387 */ /* 0x0003e40000100800 */
[----:B------:R4:W-:Y:S01]  /*a1a70*/  STL [R1+0x370], R135 ;  /* 0x0003708701007387 */ /* 0x0009e20000100800 */
[-C--:B---3--:R-:W-:Y:S02]  /*a1a80*/  IADD3 R133, P1, R136, R132.reuse, RZ ;  /* 0x0000008488857210 */ /* 0x088fe40007f3e0ff */
[----:B-1----:R-:W-:Y:S01]  /*a1a90*/  IADD3 R3, P2, R128, R132, RZ ;  /* 0x0000008480037210 */ /* 0x002fe20007f5e0ff */
[--C-:B----4-:R-:W-:Y:S02]  /*a1aa0*/  IMAD.X R135, R149, 0x1, R2.reuse, P0 ;  /* 0x0000000195877824 */ /* 0x110fe400000e0602 */
[----:B------:R1:W-:Y:S02]  /*a1ab0*/  STL [R1+0x7b0], R133 ;  /* 0x0007b08501007387 */ /* 0x0003e40000100800 */
[----:B------:R3:W-:Y:S02]  /*a1ac0*/  STL [R1+0x850], R3 ;  /* 0x0008500301007387 */ /* 0x0007e40000100800 */
[----:B------:R-:W-:Y:S02]  /*a1ad0*/  STL [R1+0x358], R135 ;  /* 0x0003588701007387 */ /* 0x000fe40000100800 */
[----:B------:R-:W4:Y:S02]  /*a1ae0*/  LDL.LU.64 R152, [R1+0x1a20] ;  /* 0x001a200001987983 */ /* 0x000f240000300a00 */
[----:B-1----:R-:W-:Y:S01]  /*a1af0*/  IMAD.X R133, R137, 0x1, R2, P1 ;  /* 0x0000000189857824 */ /* 0x002fe200008e0602 */
[----:B---3--:R-:W-:-:S04]  /*a1b00*/  IADD3.X R3, R129, R2, RZ, P2, !PT ;  /* 0x0000000281037210 */ /* 0x008fc800017fe4ff */
[----:B------:R-:W-:Y:S01]  /*a1b10*/  STL [R1+0x7a8], R133 ;  /* 0x0007a88501007387 */ /* 0x000fe20000100800 */
[----:B------:R-:W3:Y:S02]  /*a1b20*/  LDL.LU.64 R136, [R1+0x19b0] ;  /* 0x0019b00001887983 */ /* 0x000ee40000300a00 */
[----:B------:R5:W-:Y:S02]  /*a1b30*/  STL [R1+0x848], R3 ;  /* 0x0008480301007387 */ /* 0x000be40000100800 */
[----:B------:R-:W3:Y:S01]  /*a1b40*/  LDL.LU.64 R128, [R1+0x1938] ;  /* 0x0019380001807983 */ /* 0x000ee20000300a00 */
[-C--:B-----5:R-:W-:Y:S02]  /*a1b50*/  IADD3 R3, P0, R144, R132.reuse, RZ ;  /* 0x0000008490037210 */ /* 0x0a0fe40007f1e0ff */
[----:B--2---:R-:W-:-:S03]  /*a1b60*/  IADD3 R135, P1, R140, R132, RZ ;  /* 0x000000848c877210 */ /* 0x004fc60007f3e0ff */
[----:B------:R1:W-:Y:S01]  /*a1b70*/  STL [R1+0x8d8], R3 ;  /* 0x0008d80301007387 */ /* 0x0003e20000100800 */
[----:B------:R-:W-:-:S03]  /*a1b80*/  IADD3 R133, P2, R162, R132, RZ ;  /* 0x00000084a2857210 */ /* 0x000fc60007f5e0ff */
[----:B------:R-:W-:Y:S02]  /*a1b90*/  STL [R1+0xec], R135 ;  /* 0x0000ec8701007387 */ /* 0x000fe40000100800 */
[----:B------:R2:W-:Y:S01]  /*a1ba0*/  STL [R1+0x194], R133 ;  /* 0x0001948501007387 */ /* 0x0005e20000100800 */
[----:B-1----:R-:W-:Y:S01]  /*a1bb0*/  IADD3 R3, P3, R156, R132, RZ ;  /* 0x000000849c037210 */ /* 0x002fe20007f7e0ff */
[----:B--2---:R-:W-:-:S04]  /*a1bc0*/  IMAD.X R133, R145, 0x1, R2, P0 ;  /* 0x0000000191857824 */ /* 0x004fc800000e0602 */
[----:B------:R1:W-:Y:S01]  /*a1bd0*/  STL [R1+0x224], R3 ;  /* 0x0002240301007387 */ /* 0x0003e20000100800 */
[----:B------:R-:W2:Y:S03]  /*a1be0*/  LDL.LU.64 R148, [R1+0x18d0] ;  /* 0x0018d00001947983 */ /* 0x000ea60000300a00 */
[----:B------:R5:W-:Y:S01]  /*a1bf0*/  STL [R1+0x8d0], R133 ;  /* 0x0008d08501007387 */ /* 0x000be20000100800 */
[----:B------:R-:W2:Y:S02]  /*a1c00*/  LDL.LU.64 R144, [R1+0x1868] ;  /* 0x0018680001907983 */ /* 0x000ea40000300a00 */
[----:B-1----:R-:W-:-:S05]  /*a1c10*/  IMAD.X R3, R141, 0x1, R2, P1 ;  /* 0x000000018d037824 */ /* 0x002fca00008e0602 */
[----:B------:R1:W-:Y:S01]  /*a1c20*/  STL [R1+0xe8], R3 ;  /* 0x0000e80301007387 */ /* 0x0003e20000100800 */
[----:B------:R-:W2:Y:S02]  /*a1c30*/  LDL.LU.64 R190, [R1+0x1b78] ;  /* 0x001b780001be7983 */ /* 0x000ea40000300a00 */
[----:B------:R-:W2:Y:S01]  /*a1c40*/  LDL.LU.64 R140, [R1+0x1b00] ;  /* 0x001b0000018c7983 */ /* 0x000ea20000300a00 */
[----:B-----5:R-:W-:Y:S02]  /*a1c50*/  IADD3.X R133, R163, R2, RZ, P2, !PT ;  /* 0x00000002a3857210 */ /* 0x020fe400017fe4ff */
[-C--:B----4-:R-:W-:Y:S01]  /*a1c60*/  IADD3 R135, P0, R152, R132.reuse, RZ ;  /* 0x0000008498877210 */ /* 0x090fe20007f1e0ff */
[----:B-1----:R-:W-:Y:S02]  /*a1c70*/  IMAD.X R3, R157, 0x1, R2, P3 ;  /* 0x000000019d037824 */ /* 0x002fe400018e0602 */
[----:B------:R3:W-:Y:S04]  /*a1c80*/  STL [R1+0x164], R133 ;  /* 0x0001648501007387 */ /* 0x0007e80000100800 */
[----:B------:R1:W-:Y:S01]  /*a1c90*/  STL [R1+0x21c], R3 ;  /* 0x00021c0301007387 */ /* 0x0003e20000100800 */
[----:B------:R4:W-:Y:S01]  /*a1ca0*/  STL [R1+0x2a0], R135 ;  /* 0x0002a08701007387 */ /* 0x0009e20000100800 */
[----:B---3--:R-:W-:-:S02]  /*a1cb0*/  IADD3 R133, P1, R136, R132, RZ ;  /* 0x0000008488857210 */ /* 0x008fc40007f3e0ff */
[----:B-1----:R-:W-:Y:S01]  /*a1cc0*/  IADD3 R3, P2, R128, R132, RZ ;  /* 0x0000008480037210 */ /* 0x002fe20007f5e0ff */
[--C-:B----4-:R-:W-:Y:S02]  /*a1cd0*/  IMAD.X R135, R153, 0x1, R2.reuse, P0 ;  /* 0x0000000199877824 */ /* 0x110fe400000e0602 */
[----:B------:R1:W-:Y:S02]  /*a1ce0*/  STL [R1+0x350], R133 ;  /* 0x0003508501007387 */ /* 0x0003e40000100800 */
[----:B------:R3:W-:Y:S02]  /*a1cf0*/  STL [R1+0x7a0], R3 ;  /* 0x0007a00301007387 */ /* 0x0007e40000100800 */
[----:B------:R-:W-:Y:S01]  /*a1d00*/  STL [R1+0x294], R135 ;  /* 0x0002948701007387 */ /* 0x000fe20000100800 */
[----:B-1----:R-:W-:Y:S01]  /*a1d10*/  IADD3.X R133, R137, R2, RZ, P1, !PT ;  /* 0x0000000289857210 */ /* 0x002fe20000ffe4ff */
[----:B---3--:R-:W-:Y:S02]  /*a1d20*/  IMAD.X R3, R129, 0x1, R2, P2 ;  /* 0x0000000181037824 */ /* 0x008fe400010e0602 */
[----:B------:R-:W3:Y:S02]  /*a1d30*/  LDL.LU.64 R136, [R1+0x1a98] ;  /* 0x001a980001887983 */ /* 0x000ee40000300a00 */
[----:B------:R-:W-:Y:S02]  /*a1d40*/  STL [R1+0x348], R133 ;  /* 0x0003488501007387 */ /* 0x000fe40000100800 */
[----:B------:R-:W4:Y:S01]  /*a1d50*/  LDL.LU.64 R162, [R1+0x1a30] ;  /* 0x001a300001a27983 */ /* 0x000f220000300a00 */
[----:B------:R2:W-:Y:S01]  /*a1d60*/  STL [R1+0x798], R3 ;  /* 0x0007980301007387 */ /* 0x0005e20000100800 */
[----:B------:R-:W4:Y:S01]  /*a1d70*/  LDL.LU.64 R128, [R1+0x19c0] ;  /* 0x0019c00001807983 */ /* 0x000f220000300a00 */
[----:B--2---:R-:W-:-:S02]  /*a1d80*/  IADD3 R3, P0, R148, R132, RZ ;  /* 0x0000008494037210 */ /* 0x004fc40007f1e0ff */
[----:B------:R-:W-:-:S03]  /*a1d90*/  IADD3 R135, P1, R144, R132, RZ ;  /* 0x0000008490877210 */ /* 0x000fc60007f3e0ff */
[----:B------:R1:W-:Y:S04]  /*a1da0*/  STL [R1+0x840], R3 ;  /* 0x0008400301007387 */ /* 0x0003e80000100800 */
[----:B------:R-:W-:Y:S01]  /*a1db0*/  STL [R1+0x8c8], R135 ;  /* 0x0008c88701007387 */ /* 0x000fe20000100800 */
[-C--:B------:R-:W-:Y:S02]  /*a1dc0*/  IADD3 R133, P2, R190, R132.reuse, RZ ;  /* 0x00000084be857210 */ /* 0x080fe40007f5e0ff */
[----:B-1----:R-:W-:-:S03]  /*a1dd0*/  IADD3 R3, P3, R140, R132, RZ ;  /* 0x000000848c037210 */ /* 0x002fc60007f7e0ff */
[----:B------:R1:W-:Y:S02]  /*a1de0*/  STL [R1+0xe4], R133 ;  /* 0x0000e48501007387 */ /* 0x0003e40000100800 */
[----:B------:R2:W-:Y:S02]  /*a1df0*/  STL [R1+0x154], R3 ;  /* 0x0001540301007387 */ /* 0x0005e40000100800 */
[----:B------:R-:W5:Y:S02]  /*a1e00*/  LDL.LU.64 R156, [R1+0x1950] ;  /* 0x00195000019c7983 */ /* 0x000f640000300a00 */
[----:B-1----:R-:W-:Y:S01]  /*a1e10*/  IMAD.X R133, R149, 0x1, R2, P0 ;  /* 0x0000000195857824 */ /* 0x002fe200000e0602 */
[----:B--2---:R-:W-:-:S04]  /*a1e20*/  IADD3.X R3, R145, R2, RZ, P1, !PT ;  /* 0x0000000291037210 */ /* 0x004fc80000ffe4ff */
[----:B------:R1:W-:Y:S01]  /*a1e30*/  STL [R1+0x814], R133 ;  /* 0x0008148501007387 */ /* 0x0003e20000100800 */
[----:B------:R-:W2:Y:S02]  /*a1e40*/  LDL.LU.64 R152, [R1+0x18e8] ;  /* 0x0018e80001987983 */ /* 0x000ea40000300a00 */
[----:B------:R1:W-:Y:S02]  /*a1e50*/  STL [R1+0x8bc], R3 ;  /* 0x0008bc0301007387 */ /* 0x0003e40000100800 */
[----:B------:R-:W2:Y:S01]  /*a1e60*/  LDL.LU.64 R148, [R1+0x1880] ;  /* 0x0018800001947983 */ /* 0x000ea20000300a00 */
[----:B------:R-:W2:Y:S01]  /*a1e70*/  LDL.LU.64 R144, [R1+0x1b80] ;  /* 0x001b800001907983 */ /* 0x000ea20000300a00 */
[--C-:B-1----:R-:W-:Y:S02]  /*a1e80*/  IMAD.X R133, R141, 0x1, R2.reuse, P3 ;  /* 0x000000018d857824 */ /* 0x102fe400018e0602 */
[----:B------:R-:W-:-:S05]  /*a1e90*/  IMAD.X R3, R191, 0x1, R2, P2 ;  /* 0x00000001bf037824 */ /* 0x000fca00010e0602 */
[----:B------:R4:W-:Y:S01]  /*a1ea0*/  STL [R1+0xe0], R3 ;  /* 0x0000e00301007387 */ /* 0x0009e20000100800 */
[-C--:B---3--:R-:W-:Y:S01]  /*a1eb0*/  IADD3 R135, P0, R136, R132.reuse, RZ ;  /* 0x0000008488877210 */ /* 0x088fe20007f1e0ff */
[----:B------:R1:W-:Y:S04]  /*a1ec0*/  STL [R1+0x150], R133 ;  /* 0x0001508501007387 */ /* 0x0003e80000100800 */
[----:B------:R-:W-:Y:S01]  /*a1ed0*/  STL [R1+0x210], R135 ;  /* 0x0002108701007387 */ /* 0x000fe20000100800 */
[-C--:B----4-:R-:W-:Y:S02]  /*a1ee0*/  IADD3 R3, P1, R162, R132.reuse, RZ ;  /* 0x00000084a2037210 */ /* 0x090fe40007f3e0ff */
[----:B-1----:R-:W-:-:S03]  /*a1ef0*/  IADD3 R133, P2, R128, R132, RZ ;  /* 0x0000008480857210 */ /* 0x002fc60007f5e0ff */
[----:B------:R1:W-:Y:S02]  /*a1f00*/  STL [R1+0x28c], R3 ;  /* 0x00028c0301007387 */ /* 0x0003e40000100800 */
[----:B------:R3:W-:Y:S02]  /*a1f10*/  STL [R1+0x340], R133 ;  /* 0x0003408501007387 */ /* 0x0007e40000100800 */
[----:B------:R-:W4:Y:S01]  /*a1f20*/  LDL.LU.64 R140, [R1+0x1b08] ;  /* 0x001b0800018c7983 */ /* 0x000f220000300a00 */
[----:B-1----:R-:W-:Y:S02]  /*a1f30*/  IADD3.X R3, R137, R2, RZ, P0, !PT ;  /* 0x0000000289037210 */ /* 0x002fe400007fe4ff */
[----:B------:R-:W4:Y:S03]  /*a1f40*/  LDL.LU.64 R136, [R1+0x1aa8] ;  /* 0x001aa80001887983 */ /* 0x000f260000300a00 */
[----:B------:R1:W-:Y:S02]  /*a1f50*/  STL [R1+0x208], R3 ;  /* 0x0002080301007387 */ /* 0x0003e40000100800 */
[----:B---3--:R-:W-:-:S02]  /*a1f60*/  IMAD.X R133, R129, 0x1, R2, P2 ;  /* 0x0000000181857824 */ /* 0x008fc400010e0602 */
[----:B------:R-:W3:Y:S01]  /*a1f70*/  LDL.LU.64 R128, [R1+0x1a40] ;  /* 0x001a400001807983 */ /* 0x000ee20000300a00 */
[----:B-1----:R-:W-:-:S05]  /*a1f80*/  IMAD.X R3, R163, 0x1, R2, P1 ;  /* 0x00000001a3037824 */ /* 0x002fca00008e0602 */
[----:B------:R5:W-:Y:S01]  /*a1f90*/  STL [R1+0x280], R3 ;  /* 0x0002800301007387 */ /* 0x000be20000100800 */
[----:B------:R1:W-:Y:S01]  /*a1fa0*/  STL [R1+0x334], R133 ;  /* 0x0003348501007387 */ /* 0x0003e20000100800 */
        /* <DEDUP_REMOVED lines=16> */
[----:B------:R-:W-:Y:S01]  /*a20b0*/  IMAD.MOV.U32 R252, RZ, RZ, c[0x0][0x188] ;  /* 0x00006200fffc7624 */ /* 0x000fe200078e00ff */
[----:B------:R-:W-:Y:S04]  /*a20c0*/  LDS R234, [R161+0x32700] ;  /* 0x03270000a1ea7984 */ /* 0x000fe80000000800 */
[----:B------:R-:W-:Y:S01]  /*a20d0*/  LDS R235, [R189+0x32700] ;  /* 0x03270000bdeb7984 */ /* 0x000fe20000000800 */
[----:B-----5:R-:W-:-:S05]  /*a20e0*/  IADD3 R3, P0, R156, R132, RZ ;  /* 0x000000849c037210 */ /* 0x020fca0007f1e0ff */
[----:B------:R5:W-:Y:S01]  /*a20f0*/  STL [R1+0x78c], R3 ;  /* 0x00078c0301007387 */ /* 0x000be20000100800 */
[-C--:B--2---:R-:W-:Y:S02]  /*a2100*/  IADD3 R135, P1, R152, R132.reuse, RZ ;  /* 0x0000008498877210 */ /* 0x084fe40007f3e0ff */
[-C--:B-1----:R-:W-:Y:S02]  /*a2110*/  IADD3 R133, P2, R148, R132.reuse, RZ ;  /* 0x0000008494857210 */ /* 0x082fe40007f5e0ff */
[----:B-----5:R-:W-:Y:S01]  /*a2120*/  IADD3 R3, P3, R144, R132, RZ ;  /* 0x0000008490037210 */ /* 0x020fe20007f7e0ff */
[----:B------:R1:W-:Y:S02]  /*a2130*/  STL [R1+0x80c], R135 ;  /* 0x00080c8701007387 */ /* 0x0003e40000100800 */
[----:B------:R2:W-:Y:S02]  /*a2140*/  STL [R1+0x8b4], R133 ;  /* 0x0008b48501007387 */ /* 0x0005e40000100800 */
[----:B------:R5:W-:Y:S01]  /*a2150*/  STL [R1+0xdc], R3 ;  /* 0x0000dc0301007387 */ /* 0x000be20000100800 */
[----:B-1----:R-:W-:Y:S01]  /*a2160*/  IADD3.X R135, R157, R2, RZ, P0, !PT ;  /* 0x000000029d877210 */ /* 0x002fe200007fe4ff */
[----:B--2---:R-:W-:-:S04]  /*a2170*/  IMAD.X R133, R153, 0x1, R2, P1 ;  /* 0x0000000199857824 */ /* 0x004fc800008e0602 */
[----:B------:R1:W-:Y:S01]  /*a2180*/  STL [R1+0x778], R135 ;  /* 0x0007788701007387 */ /* 0x0003e20000100800 */
[----:B------:R-:W2:Y:S02]  /*a2190*/  LDL.LU.64 R232, [R1+0x19d0] ;  /* 0x0019d00001e87983 */ /* 0x000ea40000300a00 */
[----:B-----5:R-:W-:Y:S02]  /*a21a0*/  IMAD.X R3, R149, 0x1, R2, P2 ;  /* 0x0000000195037824 */ /* 0x020fe400010e0602 */
[----:B------:R4:W-:Y:S01]  /*a21b0*/  STL [R1+0x800], R133 ;  /* 0x0008008501007387 */ /* 0x0009e20000100800 */
[----:B------:R-:W5:Y:S02]  /*a21c0*/  LDL.LU.64 R148, [R1+0x1968] ;  /* 0x0019680001947983 */ /* 0x000f640000300a00 */
[----:B------:R4:W-:Y:S01]  /*a21d0*/  STL [R1+0x898], R3 ;  /* 0x0008980301007387 */ /* 0x0009e20000100800 */
[----:B-1----:R-:W-:Y:S02]  /*a21e0*/  IADD3.X R135, R145, R2, RZ, P3, !PT ;  /* 0x0000000291877210 */ /* 0x002fe40001ffe4ff */
[----:B----4-:R-:W-:-:S03]  /*a21f0*/  IADD3 R133, P0, R140, R132, RZ ;  /* 0x000000848c857210 */ /* 0x010fc60007f1e0ff */
[----:B------:R-:W-:Y:S01]  /*a2200*/  STL [R1+0xd8], R135 ;  /* 0x0000d88701007387 */ /* 0x000fe20000100800 */
[----:B------:R-:W4:Y:S03]  /*a2210*/  LDL.LU.64 R190, [R1+0x1908] ;  /* 0x0019080001be7983 */ /* 0x000f260000300a00 */
[----:B------:R1:W-:Y:S01]  /*a2220*/  STL [R1+0x148], R133 ;  /* 0x0001488501007387 */ /* 0x0003e20000100800 */
[----:B------:R-:W4:Y:S01]  /*a2230*/  LDL.LU.64 R162, [R1+0x1b90] ;  /* 0x001b900001a27983 */ /* 0x000f220000300a00 */
[----:B------:R-:W-:-:S05]  /*a2240*/  IADD3 R3, P1, R136, R132, RZ ;  /* 0x0000008488037210 */ /* 0x000fca0007f3e0ff */
[----:B------:R3:W-:Y:S01]  /*a2250*/  STL [R1+0x200], R3 ;  /* 0x0002000301007387 */ /* 0x0007e20000100800 */
[----:B-1----:R-:W-:Y:S01]  /*a2260*/  IMAD.X R133, R141, 0x1, R2, P0 ;  /* 0x000000018d857824 */ /* 0x002fe200000e0602 */
[----:B---3--:R-:W-:-:S05]  /*a2270*/  IADD3 R3, P2, R128, R132, RZ ;  /* 0x0000008480037210 */ /* 0x008fca0007f5e0ff */
[----:B------:R1:W-:Y:S01]  /*a2280*/  STL [R1+0x27c], R3 ;  /* 0x00027c0301007387 */ /* 0x0003e20000100800 */
[----:B------:R-:W-:Y:S02]  /*a2290*/  IMAD.X R129, R129, 0x1, R2, P2 ;  /* 0x0000000181817824 */ /* 0x000fe400010e0602 */
[----:B------:R-:W-:Y:S01]  /*a22a0*/  STL [R1+0x140], R133 ;  /* 0x0001408501007387 */ /* 0x000fe20000100800 */
[----:B-1----:R-:W-:-:S05]  /*a22b0*/  IADD3.X R3, R137, R2, RZ, P1, !PT ;  /* 0x0000000289037210 */ /* 0x002fca0000ffe4ff */
[----:B------:R5:W-:Y:S01]  /*a22c0*/  STL [R1+0x1f8], R3 ;  /* 0x0001f80301007387 */ /* 0x000be20000100800 */
[----:B------:R-:W-:Y:S02]  /*a22d0*/  STL [R1+0x268], R129 ;  /* 0x0002688101007387 */ /* 0x000fe40000100800 */
[----:B------:R-:W3:Y:S01]  /*a22e0*/  LDL.LU.64 R156, [R1+0x1ba0] ;  /* 0x001ba000019c7983 */ /* 0x000ee20000300a00 */
[-C--:B--2---:R-:W-:Y:S02]  /*a22f0*/  IADD3 R128, P0, R232, R132.reuse, RZ ;  /* 0x00000084e8807210 */ /* 0x084fe40007f1e0ff */
[----:B-----5:R-:W-:Y:S02]  /*a2300*/  IADD3 R3, P1, R148, R132, RZ ;  /* 0x0000008494037210 */ /* 0x020fe40007f3e0ff */
[----:B------:R-:W-:Y:S01]  /*a2310*/  IADD3 R145, R160, 0x7f, RZ ;  /* 0x0000007fa0917810 */ /* 0x000fe20007ffe0ff */
[----:B------:R4:W-:Y:S01]  /*a2320*/  STL [R1+0x320], R128 ;  /* 0x0003208001007387 */ /* 0x0009e20000100800 */
[----:B------:R-:W2:Y:S02]  /*a2330*/  LDL.LU.64 R152, [R1+0x1b98] ;  /* 0x001b980001987983 */ /* 0x000ea40000300a00 */
[----:B------:R1:W-:Y:S02]  /*a2340*/  STL [R1+0x770], R3 ;  /* 0x0007700301007387 */ /* 0x0003e40000100800 */
[----:B------:R-:W5:Y:S01]  /*a2350*/  LDL.LU.64 R136, [R1+0x1b88] ;  /* 0x001b880001887983 */ /* 0x000f620000300a00 */
[----:B------:R-:W5:Y:S01]  /*a2360*/  LDL R133, [R1+0x17a4] ;  /* 0x0017a40001857983 */ /* 0x000f620000100800 */
[----:B------:R-:W-:Y:S01]  /*a2370*/  HMMA.1688.F32.TF32 R168, R164, R70, R168 ;  /* 0x00000046a4a8723c */ /* 0x000fe200000810a8 */
[----:B------:R-:W-:Y:S01]  /*a2380*/  IADD3.X R135, R233, R2, RZ, P0, !PT ;  /* 0x00000002e9877210 */ /* 0x000fe200007fe4ff */
[----:B------:R-:W-:-:S02]  /*a2390*/  IMAD.MOV.U32 R188, RZ, RZ, R223 ;  /* 0x000000ffffbc7224 */ /* 0x000fc400078e00df */
[----:B------:R-:W-:Y:S01]  /*a23a0*/  IMAD.MOV.U32 R251, RZ, RZ, R221 ;  /* 0x000000fffffb7224 */ /* 0x000fe200078e00dd */
[----:B------:R-:W-:Y:S01]  /*a23b0*/  LDS R223, [R189+0x3a680] ;  /* 0x03a68000bddf7984 */ /* 0x000fe20000000800 */
[----:B----4-:R-:W-:-:S03]  /*a23c0*/  IADD3 R128, P2, R190, R132, RZ ;  /* 0x00000084be807210 */ /* 0x010fc60007f5e0ff */
[----:B------:R-:W-:Y:S01]  /*a23d0*/  LDS R221, [R189+0x38680] ;  /* 0x03868000bddd7984 */ /* 0x000fe20000000800 */
[----:B-1----:R-:W-:-:S03]  /*a23e0*/  IADD3 R3, P3, R162, R132, RZ ;  /* 0x00000084a2037210 */ /* 0x002fc60007f7e0ff */
[----:B------:R-:W-:Y:S04]  /*a23f0*/  LDS R164, [R161+0x38700] ;  /* 0x03870000a1a47984 */ /* 0x000fe80000000800 */
[----:B------:R-:W-:Y:S01]  /*a2400*/  STL [R1+0x7fc], R128 ;  /* 0x0007fc8001007387 */ /* 0x000fe20000100800 */
[----:B------:R1:W-:Y:S03]  /*a2410*/  STL [R1+0xd4], R3 ;  /* 0x0000d40301007387 */ /* 0x0003e60000100800 */
[----:B------:R-:W-:Y:S01]  /*a2420*/  LDS R166, [R161+0x3a700] ;  /* 0x03a70000a1a67984 */ /* 0x000fe20000000800 */
[----:B------:R-:W-:Y:S02]  /*a2430*/  SHF.L.U32 R252, R252, 0x7, RZ ;  /* 0x00000007fcfc7819 */ /* 0x000fe400000006ff */
[----:B------:R-:W-:Y:S01]  /*a2440*/  MOV R243, R180 ;  /* 0x000000b400f37202 */ /* 0x000fe20000000f00 */
[----:B------:R-:W-:-:S02]  /*a2450*/  IMAD.MOV.U32 R241, RZ, RZ, R182 ;  /* 0x000000fffff17224 */ /* 0x000fc400078e00b6 */
[----:B------:R-:W-:Y:S02]  /*a2460*/  IMAD.MOV.U32 R129, RZ, RZ, R227 ;  /* 0x000000ffff817224 */ /* 0x000fe400078e00e3 */
[----:B------:R-:W-:Y:S01]  /*a2470*/  IMAD.MOV.U32 R144, RZ, RZ, R225 ;  /* 0x000000ffff907224 */ /* 0x000fe200078e00e1 */
[----:B------:R-:W-:Y:S01]  /*a2480*/  MOV R140, R226 ;  /* 0x000000e2008c7202 */ /* 0x000fe20000000f00 */
[----:B------:R-:W-:Y:S01]  /*a2490*/  IMAD.MOV.U32 R242, RZ, RZ, R181 ;  /* 0x000000fffff27224 */ /* 0x000fe200078e00b5 */
[----:B------:R-:W-:Y:S01]  /*a24a0*/  MOV R240, R183 ;  /* 0x000000b700f07202 */ /* 0x000fe20000000f00 */
[----:B-1----:R-:W-:Y:S02]  /*a24b0*/  IMAD.X R3, R149, 0x1, R2, P1 ;  /* 0x0000000195037824 */ /* 0x002fe400008e0602 */
[----:B------:R-:W-:Y:S01]  /*a24c0*/  IMAD.MOV.U32 R249, RZ, RZ, R230 ;  /* 0x000000fffff97224 */ /* 0x000fe200078e00e6 */
[----:B------:R-:W4:Y:S01]  /*a24d0*/  LDL.LU.64 R148, [R1+0x1ba8] ;  /* 0x001ba80001947983 */ /* 0x000f220000300a00 */
[----:B------:R1:W-:Y:S02]  /*a24e0*/  STL [R1+0x318], R135 ;  /* 0x0003188701007387 */ /* 0x0003e40000100800 */
[----:B------:R1:W-:Y:S02]  /*a24f0*/  STL [R1+0x668], R3 ;  /* 0x0006680301007387 */ /* 0x0003e40000100800 */
[----:B------:R-:W-:-:S02]  /*a2500*/  IMAD.MOV.U32 R167, RZ, RZ, R168 ;  /* 0x000000ffffa77224 */ /* 0x000fc400078e00a8 */
[----:B------:R-:W-:Y:S02]  /*a2510*/  IMAD.MOV.U32 R247, RZ, RZ, R228 ;  /* 0x000000fffff77224 */ /* 0x000fe400078e00e4 */
[----:B------:R-:W-:Y:S01]  /*a2520*/  IMAD.MOV.U32 R250, RZ, RZ, R229 ;  /* 0x000000fffffa7224 */ /* 0x000fe200078e00e5 */
[----:B------:R-:W-:Y:S01]  /*a2530*/  MOV R248, R231 ;  /* 0x000000e700f87202 */ /* 0x000fe20000000f00 */
[----:B------:R-:W-:Y:S04]  /*a2540*/  LDS R232, [R161+0x30700] ;  /* 0x03070000a1e87984 */ /* 0x000fe80000000800 */
[----:B------:R-:W-:Y:S04]  /*a2550*/  LDS R233, [R189+0x30700] ;  /* 0x03070000bde97984 */ /* 0x000fe80000000800 */
[----:B------:R-:W-:Y:S01]  /*a2560*/  LDS R165, [R189+0x38700] ;  /* 0x03870000bda57984 */ /* 0x000fe20000000800 */
[----:B---3--:R-:W-:Y:S01]  /*a2570*/  IADD3 R141, P0, R156, R132, RZ ;  /* 0x000000849c8d7210 */ /* 0x008fe20007f1e0ff */
[----:B-1----:R-:W-:Y:S01]  /*a2580*/  IMAD.X R135, R191, 0x1, R2, P2 ;  /* 0x00000001bf877824 */ /* 0x002fe200010e0602 */
[----:B------:R-:W-:-:S02]  /*a2590*/  IADD3.X R3, R163, R2, RZ, P3, !PT ;  /* 0x00000002a3037210 */ /* 0x000fc40001ffe4ff */
[----:B------:R-:W-:Y:S01]  /*a25a0*/  MOV R190, R222 ;  /* 0x000000de00be7202 */ /* 0x000fe20000000f00 */
[----:B------:R-:W-:Y:S01]  /*a25b0*/  IMAD.MOV.U32 R191, RZ, RZ, R220 ;  /* 0x000000ffffbf7224 */ /* 0x000fe200078e00dc */
[----:B------:R-:W-:Y:S04]  /*a25c0*/  LDS R222, [R161+0x3a680] ;  /* 0x03a68000a1de7984 */ /* 0x000fe80000000800 */
[----:B------:R-:W-:Y:S01]  /*a25d0*/  STL [R1+0x7e8], R135 ;  /* 0x0007e88701007387 */ /* 0x000fe20000100800 */
[----:B------:R-:W-:Y:S02]  /*a25e0*/  STL [R1+0xc0], R3 ;  /* 0x0000c00301007387 */ /* 0x000fe40000100800 */
[----:B------:R1:W-:Y:S01]  /*a25f0*/  STL [R1+0xc8], R141 ;  /* 0x0000c88d01007387 */ /* 0x0003e20000100800 */
[----:B------:R-:W3:Y:S04]  /*a2600*/  LDS R220, [R161+0x38680] ;  /* 0x03868000a1dc7984 */ /* 0x000ee80000000800 */
[----:B------:R-:W2:Y:S01]  /*a2610*/  LDS R168, [R161+0x3c700] ;  /* 0x03c70000a1a87984 */ /* 0x000ea20000000800 */
[----:B------:R-:W-:-:S03]  /*a2620*/  IMAD.SHL.U32 R252, R252, 0x4, RZ ;  /* 0x00000004fcfc7824 */ /* 0x000fc600078e00ff */
[----:B------:R-:W-:Y:S04]  /*a2630*/  LDS R180, [R161+0x34780] ;  /* 0x03478000a1b47984 */ /* 0x000fe80000000800 */
[----:B------:R-:W-:Y:S01]  /*a2640*/  LDS R182, [R161+0x36780] ;  /* 0x03678000a1b67984 */ /* 0x000fe20000000800 */
[----:B------:R-:W-:Y:S02]  /*a2650*/  IMAD.MOV.U32 R128, RZ, RZ, R224 ;  /* 0x000000ffff807224 */ /* 0x000fe400078e00e0 */
[----:B------:R-:W-:Y:S01]  /*a2660*/  IMAD.MOV.U32 R163, RZ, RZ, R178 ;  /* 0x000000ffffa37224 */ /* 0x000fe200078e00b2 */
[----:B------:R-:W-:Y:S01]  /*a2670*/  MOV R156, R169 ;  /* 0x000000a9009c7202 */ /* 0x000fe20000000f00 */
[----:B------:R-:W-:Y:S01]  /*a2680*/  LDS R178, [R161+0x32780] ;  /* 0x03278000a1b27984 */ /* 0x000fe20000000800 */
[----:B-1----:R-:W-:-:S03]  /*a2690*/  IADD3.X R141, R157, R2, RZ, P0, !PT ;  /* 0x000000029d8d7210 */ /* 0x002fc600007fe4ff */
[----:B------:R-:W-:Y:S04]  /*a26a0*/  LDS R226, [R161+0x3e680] ;  /* 0x03e68000a1e27984 */ /* 0x000fe80000000800 */
[----:B------:R-:W-:Y:S04]  /*a26b0*/  LDS R228, [R161+0x2c700] ;  /* 0x02c70000a1e47984 */ /* 0x000fe80000000800 */
[----:B------:R-:W-:Y:S04]  /*a26c0*/  LDS R230, [R161+0x2e700] ;  /* 0x02e70000a1e67984 */ /* 0x000fe80000000800 */
[----:B------:R-:W-:Y:S04]  /*a26d0*/  LDS R225, [R189+0x3c680] ;  /* 0x03c68000bde17984 */ /* 0x000fe80000000800 */
[----:B------:R-:W-:Y:S04]  /*a26e0*/  LDS R227, [R189+0x3e680] ;  /* 0x03e68000bde37984 */ /* 0x000fe80000000800 */
[----:B------:R-:W-:Y:S04]  /*a26f0*/  LDS R229, [R189+0x2c700] ;  /* 0x02c70000bde57984 */ /* 0x000fe80000000800 */
[----:B------:R-:W-:Y:S01]  /*a2700*/  LDS R231, [R189+0x2e700] ;  /* 0x02e70000bde77984 */ /* 0x000fe20000000800 */
[----:B--2---:R-:W-:-:S02]  /*a2710*/  IADD3 R135, P1, R152, R132, RZ ;  /* 0x0000008498877210 */ /* 0x004fc40007f3e0ff */
[----:B-----5:R-:W-:Y:S01]  /*a2720*/  IADD3 R3, P2, R136, R132, RZ ;  /* 0x0000008488037210 */ /* 0x020fe20007f5e0ff */
[C---:B---3--:R-:W-:Y:S08]  /*a2730*/  HMMA.1688.F32.TF32 R184, R220.reuse, R64, R184 ;  /* 0x00000040dcb8723c */ /* 0x048ff000000810b8 */
[----:B------:R-:W-:Y:S01]  /*a2740*/  HMMA.1688.F32.TF32 R236, R220, R60, R236 ;  /* 0x0000003cdcec723c */ /* 0x000fe200000810ec */
[----:B------:R1:W-:Y:S01]  /*a2750*/  STL [R1+0xcc], R135 ;  /* 0x0000cc8701007387 */ /* 0x0003e20000100800 */
[----:B------:R-:W-:Y:S01]  /*a2760*/  STL [R1+0xd0], R3 ;  /* 0x0000d00301007387 */ /* 0x000fe20000100800 */
[----:B------:R-:W-:Y:S01]  /*a2770*/  MOV R181, R191 ;  /* 0x000000bf00b57202 */ /* 0x000fe20000000f00 */
[----:B------:R-:W-:Y:S01]  /*a2780*/  IMAD.MOV.U32 R183, RZ, RZ, R190 ;  /* 0x000000ffffb77224 */ /* 0x000fe200078e00be */
[----:B------:R-:W-:Y:S01]  /*a2790*/  LDS R224, [R161+0x3c680] ;  /* 0x03c68000a1e07984 */ /* 0x000fe20000000800 */
[----:B-1----:R-:W-:-:S03]  /*a27a0*/  SHF.R.S32.HI R135, RZ, 0x1f, R145 ;  /* 0x0000001fff877819 */ /* 0x002fc60000011491 */
[----:B------:R1:W-:Y:S01]  /*a27b0*/  STL [R1+0xb4], R141 ;  /* 0x0000b48d01007387 */ /* 0x0003e20000100800 */
[--C-:B------:R-:W-:Y:S01]  /*a27c0*/  IMAD.X R136, R137, 0x1, R2.reuse, P2 ;  /* 0x0000000189887824 */ /* 0x100fe200010e0602 */
[----:B----4-:R-:W-:Y:S02]  /*a27d0*/  IADD3 R132, P4, R148, R132, RZ ;  /* 0x0000008494847210 */ /* 0x010fe40007f9e0ff */
[----:B------:R-:W-:Y:S01]  /*a27e0*/  LEA.HI R135, R135, R145, RZ, 0x7 ;  /* 0x0000009187877211 */ /* 0x000fe200078f38ff */
[----:B-1----:R-:W-:Y:S01]  /*a27f0*/  IMAD.X R141, R153, 0x1, R2, P1 ;  /* 0x00000001998d7824 */ /* 0x002fe200008e0602 */
[----:B------:R-:W-:Y:S02]  /*a2800*/  IADD3 R3, R160, -0x100, RZ ;  /* 0xffffff00a0037810 */ /* 0x000fe40007ffe0ff */
[----:B------:R-:W-:Y:S02]  /*a2810*/  MOV R152, R177 ;  /* 0x000000b100987202 */ /* 0x000fe40000000f00 */
[----:B------:R-:W-:Y:S01]  /*a2820*/  SHF.R.S32.HI R135, RZ, 0x7, R135 ;  /* 0x00000007ff877819 */ /* 0x000fe20000011487 */
[----:B------:R-:W-:-:S02]  /*a2830*/  IMAD.MOV.U32 R169, RZ, RZ, R129 ;  /* 0x000000ffffa97224 */ /* 0x000fc400078e0081 */
[----:B------:R-:W-:Y:S01]  /*a2840*/  IMAD.MOV.U32 R157, RZ, RZ, R173 ;  /* 0x000000ffff9d7224 */ /* 0x000fe200078e00ad */
[----:B------:R-:W-:Y:S01]  /*a2850*/  LDS R190, [R161+0x3e780] ;  /* 0x03e78000a1be7984 */ /* 0x000fe20000000800 */
[----:B------:R-:W-:-:S03]  /*a2860*/  IADD3 R135, R135, -0x2, RZ ;  /* 0xfffffffe87877810 */ /* 0x000fc60007ffe0ff */
[----:B------:R1:W-:Y:S01]  /*a2870*/  STL [R1+0xb8], R141 ;  /* 0x0000b88d01007387 */ /* 0x0003e20000100800 */
[----:B------:R-:W-:Y:S02]  /*a2880*/  STL [R1+0xbc], R136 ;  /* 0x0000bc8801007387 */ /* 0x000fe40000100800 */
[----:B------:R-:W-:Y:S01]  /*a2890*/  STL [R1+0xc4], R132 ;  /* 0x0000c48401007387 */ /* 0x000fe20000100800 */
[----:B------:R-:W-:Y:S01]  /*a28a0*/  ISETP.GE.AND P0, PT, R133, R135, PT ;  /* 0x000000878500720c */ /* 0x000fe20003f06270 */
[----:B------:R-:W-:Y:S04]  /*a28b0*/  LDS R191, [R189+0x3e780] ;  /* 0x03e78000bdbf7984 */ /* 0x000fe80000000800 */
[----:B------:R-:W2:Y:S01]  /*a28c0*/  LDL.LU R135, [R1+0x1764] ;  /* 0x0017640001877983 */ /* 0x000ea20000300800 */
[----:B------:R-:W3:Y:S02]  /*a28d0*/  LDL.LU R137, [R1+0x2f78] ;  /* 0x002f780001897983 */ /* 0x000ee40000300800 */
[----:B------:R-:W4:Y:S02]  /*a28e0*/  LDL.LU R162, [R1+0x2f74] ;  /* 0x002f740001a27983 */ /* 0x000f240000300800 */
[----:B------:R-:W5:Y:S02]  /*a28f0*/  LDL.LU R246, [R1+0x2f7c] ;  /* 0x002f7c0001f67983 */ /* 0x000f640000300800 */
[----:B-1----:R-:W-:-:S05]  /*a2900*/  IMAD.X R141, R149, 0x1, R2, P4 ;  /* 0x00000001958d7824 */ /* 0x002fca00020e0602 */
[----:B------:R1:W-:Y:S01]  /*a2910*/  STL [R1+0xb0], R141 ;  /* 0x0000b08d01007387 */ /* 0x0003e20000100800 */
[----:B------:R-:W5:Y:S02]  /*a2920*/  LDL.LU R245, [R1+0x2f80] ;  /* 0x002f800001f57983 */ /* 0x000f640000300800 */
[----:B------:R-:W5:Y:S01]  /*a2930*/  LDL.LU R244, [R1+0x2f88] ;  /* 0x002f880001f47983 */ /* 0x000f620000300800 */
[----:B------:R-:W-:Y:S02]  /*a2940*/  MOV R177, R172 ;  /* 0x000000ac00b17202 */ /* 0x000fe40000000f00 */
[----:B------:R-:W-:Y:S01]  /*a2950*/  LDS R172, [R161+0x2c780] ;  /* 0x02c78000a1ac7984 */ /* 0x000fe20000000800 */
[----:B------:R-:W-:Y:S02]  /*a2960*/  IMAD R3, R133, -0x80, R3 ;  /* 0xffffff8085037824 */ /* 0x000fe400078e0203 */
[----:B-1----:R-:W-:Y:S02]  /*a2970*/  IMAD.MOV.U32 R141, RZ, RZ, R170 ;  /* 0x000000ffff8d7224 */ /* 0x002fe400078e00aa */
[----:B------:R-:W1:Y:S01]  /*a2980*/  LDS R170, [R161+0x3e700] ;  /* 0x03e70000a1aa7984 */ /* 0x000e620000000800 */
[----:B------:R-:W-:-:S02]  /*a2990*/  ISETP.GT.AND P1, PT, R3, RZ, PT ;  /* 0x000000ff0300720c */ /* 0x000fc40003f24270 */
[----:B------:R-:W-:Y:S02]  /*a29a0*/  ISETP.GT.AND P3, PT, R3, 0x8, PT ;  /* 0x000000080300780c */ /* 0x000fe40003f64270 */
[----:B------:R-:W-:Y:S02]  /*a29b0*/  SEL R132, RZ, 0x4, !P1 ;  /* 0x00000004ff847807 */ /* 0x000fe40004800000 */
[----:B------:R-:W-:Y:S02]  /*a29c0*/  SEL R133, RZ, 0x4, !P3 ;  /* 0x00000004ff857807 */ /* 0x000fe40005800000 */
[----:B------:R-:W-:-:S04]  /*a29d0*/  SEL R132, R132, RZ, !P0 ;  /* 0x000000ff84847207 */ /* 0x000fc80004000000 */
[----:B------:R-:W-:Y:S01]  /*a29e0*/  ISETP.NE.U32.AND P3, PT, R132, RZ, PT ;  /* 0x000000ff8400720c */ /* 0x000fe20003f65070 */
[----:B------:R1:W-:Y:S01]  /*a29f0*/  STL [R1+0x3610], R2 ;  /* 0x0036100201007387 */ /* 0x0003e20000100800 */
[----:B------:R-:W-:Y:S02]  /*a2a00*/  IMAD.MOV.U32 R149, RZ, RZ, R174 ;  /* 0x000000ffff957224 */ /* 0x000fe400078e00ae */
[----:B------:R-:W-:Y:S02]  /*a2a10*/  IMAD.MOV.U32 R153, RZ, RZ, R176 ;  /* 0x000000ffff997224 */ /* 0x000fe400078e00b0 */
[----:B------:R-:W1:Y:S01]  /*a2a20*/  LDS R174, [R161+0x2e780] ;  /* 0x02e78000a1ae7984 */ /* 0x000e620000000800 */
[----:B------:R-:W1:Y:S01]  /*a2a30*/  LDS R176, [R161+0x30780] ;  /* 0x03078000a1b07984 */ /* 0x000e620000000800 */
[----:B------:R-:W-:Y:S02]  /*a2a40*/  MOV R148, R175 ;  /* 0x000000af00947202 */ /* 0x000fe40000000f00 */
[----:B------:R-:W-:Y:S01]  /*a2a50*/  MOV R173, R163 ;  /* 0x000000a300ad7202 */ /* 0x000fe20000000f00 */
[----:B------:R-:W-:Y:S01]  /*a2a60*/  IMAD.MOV.U32 R175, RZ, RZ, R153 ;  /* 0x000000ffffaf7224 */ /* 0x000fe200078e0099 */
[----:B------:R-:W-:-:S02]  /*a2a70*/  ISETP.GT.AND P2, PT, R3, 0x4, PT ;  /* 0x000000040300780c */ /* 0x000fc40003f44270 */
[----:B------:R-:W-:Y:S01]  /*a2a80*/  SEL R133, R133, RZ, !P0 ;  /* 0x000000ff85857207 */ /* 0x000fe20004000000 */
[----:B------:R-:W1:Y:S01]  /*a2a90*/  S2R R160, SR_TID.X ;  /* 0x0000000000a07919 */ /* 0x000e620000002100 */
[----:B------:R-:W-:Y:S01]  /*a2aa0*/  IMAD.MOV.U32 R145, RZ, RZ, R179 ;  /* 0x000000ffff917224 */ /* 0x000fe200078e00b3 */
[----:B------:R-:W-:Y:S01]  /*a2ab0*/  SEL R136, RZ, 0x4, !P2 ;  /* 0x00000004ff887807 */ /* 0x000fe20005000000 */
[----:B------:R-:W-:Y:S02]  /*a2ac0*/  ISETP.NE.U32.AND P2, PT, R133, RZ, PT ;  /* 0x000000ff8500720c */ /* 0x000fe40003f45070 */
[----:B------:R-:W-:Y:S01]  /*a2ad0*/  IMAD.MOV.U32 R133, RZ, RZ, R152 ;  /* 0x000000ffff857224 */ /* 0x000fe200078e0098 */
[----:B------:R-:W-:Y:S01]  /*a2ae0*/  LDS R163, [R189+0x36700] ;  /* 0x03670000bda37984 */ /* 0x000fe20000000800 */
[----:B--2---:R-:W-:Y:S02]  /*a2af0*/  IADD3 R132, R135, 0x1, RZ ;  /* 0x0000000187847810 */ /* 0x004fe40007ffe0ff */
[----:B---3--:R-:W-:-:S02]  /*a2b00*/  IADD3 R137, P5, R137, R252, RZ ;  /* 0x000000fc89897210 */ /* 0x008fc40007fbe0ff */
[----:B------:R-:W-:-:S03]  /*a2b10*/  ISETP.GT.AND P4, PT, R132, 0x1, PT ;  /* 0x000000018400780c */ /* 0x000fc60003f84270 */
[--C-:B----4-:R-:W-:Y:S01]  /*a2b20*/  IMAD.X R162, R162, 0x1, R0.reuse, P5 ;  /* 0x00000001a2a27824 */ /* 0x110fe200028e0600 */
[----:B-1----:R-:W-:Y:S02]  /*a2b30*/  SEL R2, R132, RZ, !P4 ;  /* 0x000000ff84027207 */ /* 0x002fe40006000000 */
[-C--:B-----5:R-:W-:Y:S02]  /*a2b40*/  IADD3 R245, P5, R245, R252.reuse, RZ ;  /* 0x000000fcf5f57210 */ /* 0x0a0fe40007fbe0ff */
[----:B------:R-:W-:Y:S01]  /*a2b50*/  IADD3 R244, P4, R244, R252, RZ ;  /* 0x000000fcf4f47210 */ /* 0x000fe20007f9e0ff */
[----:B------:R-:W-:Y:S01]  /*a2b60*/  STL [R1+0x2f78], R137 ;  /* 0x002f788901007387 */ /* 0x000fe20000100800 */
[----:B------:R-:W-:Y:S02]  /*a2b70*/  STL [R1+0x2f74], R162 ;  /* 0x002f74a201007387 */ /* 0x000fe40000100800 */
[----:B------:R-:W-:Y:S01]  /*a2b80*/  IMAD.X R246, R246, 0x1, R0, P5 ;  /* 0x00000001f6f67824 */ /* 0x000fe200028e0600 */
[----:B------:R-:W-:Y:S01]  /*a2b90*/  STL [R1+0x2f80], R245 ;  /* 0x002f80f501007387 */ /* 0x000fe20000100800 */
[----:B------:R-:W-:Y:S02]  /*a2ba0*/  STL [R1+0x1764], R2 ;  /* 0x0017640201007387 */ /* 0x000fe40000100800 */
[----:B------:R-:W-:Y:S01]  /*a2bb0*/  STL [R1+0x2f88], R244 ;  /* 0x002f88f401007387 */ /* 0x000fe20000100800 */
[----:B------:R-:W-:Y:S01]  /*a2bc0*/  STL [R1+0x2f7c], R246 ;  /* 0x002f7cf601007387 */ /* 0x000fe20000100800 */
[----:B------:R-:W-:Y:S02]  /*a2bd0*/  STL [R1+0x3660], R164 ;  /* 0x003660a401007387 */ /* 0x000fe40000100800 */
[----:B------:R1:W-:Y:S02]  /*a2be0*/  STL [R1+0x3664], R166 ;  /* 0x003664a601007387 */ /* 0x0003e40000100800 */
[----:B------:R-:W-:Y:S01]  /*a2bf0*/  STL [R1+0x3634], R168 ;  /* 0x003634a801007387 */ /* 0x000fe20000100800 */
[----:B------:R-:W-:Y:S01]  /*a2c00*/  STL [R1+0x3638], R170 ;  /* 0x003638aa01007387 */ /* 0x000fe20000100800 */
[----:B------:R2:W-:Y:S02]  /*a2c10*/  STL [R1+0x3628], R172 ;  /* 0x003628ac01007387 */ /* 0x0005e40000100800 */
[----:B-1----:R-:W-:-:S02]  /*a2c20*/  IMAD.MOV.U32 R166, RZ, RZ, R186 ;  /* 0x000000ffffa67224 */ /* 0x002fc400078e00ba */
[----:B------:R-:W-:Y:S01]  /*a2c30*/  LDS R186, [R161+0x3a780] ;  /* 0x03a78000a1ba7984 */ /* 0x000fe20000000800 */
[----:B--2---:R-:W-:Y:S02]  /*a2c40*/  IMAD.MOV.U32 R172, RZ, RZ, R184 ;  /* 0x000000ffffac7224 */ /* 0x004fe400078e00b8 */
[----:B------:R-:W1:Y:S01]  /*a2c50*/  LDS R184, [R161+0x38780] ;  /* 0x03878000a1b87984 */ /* 0x000e620000000800 */
[----:B------:R2:W-:Y:S03]  /*a2c60*/  STL [R1+0x362c], R174 ;  /* 0x00362cae01007387 */ /* 0x0005e60000100800 */
[----:B------:R-:W-:Y:S02]  /*a2c70*/  STL [R1+0x3614], R176 ;  /* 0x003614b001007387 */ /* 0x000fe40000100800 */
[----:B------:R3:W-:Y:S02]  /*a2c80*/  STL [R1+0x3618], R178 ;  /* 0x003618b201007387 */ /* 0x0007e40000100800 */
[----:B------:R-:W-:Y:S01]  /*a2c90*/  STL [R1+0x361c], R180 ;  /* 0x00361cb401007387 */ /* 0x000fe20000100800 */
[----:B------:R-:W-:Y:S01]  /*a2ca0*/  STL [R1+0x3620], R182 ;  /* 0x003620b601007387 */ /* 0x000fe20000100800 */
[----:B------:R4:W-:Y:S02]  /*a2cb0*/  STL [R1+0x366c], R64 ;  /* 0x00366c4001007387 */ /* 0x0009e40000100800 */
[----:B------:R-:W-:Y:S02]  /*a2cc0*/  STL [R1+0x3668], R65 ;  /* 0x0036684101007387 */ /* 0x000fe40000100800 */
[----:B------:R-:W-:Y:S01]  /*a2cd0*/  IMAD.MOV.U32 R164, RZ, RZ, R187 ;  /* 0x000000ffffa47224 */ /* 0x000fe200078e00bb */
[----:B--2---:R-:W-:Y:S01]  /*a2ce0*/  MOV R174, R185 ;  /* 0x000000b900ae7202 */ /* 0x004fe20000000f00 */
[----:B------:R-:W-:Y:S01]  /*a2cf0*/  IMAD.MOV.U32 R135, RZ, RZ, R171 ;  /* 0x000000ffff877224 */ /* 0x000fe200078e00ab */
[----:B------:R-:W-:-:S02]  /*a2d00*/  MOV R171, R128 ;  /* 0x0000008000ab7202 */ /* 0x000fc40000000f00 */
[----:B------:R-:W-:Y:S01]  /*a2d10*/  MOV R170, R144 ;  /* 0x0000009000aa7202 */ /* 0x000fe20000000f00 */
[----:B------:R-:W-:Y:S02]  /*a2d20*/  MOV R144, R238 ;  /* 0x000000ee00907202 */ /* 0x000fe40000000f00 */
[----:B---3--:R-:W-:Y:S01]  /*a2d30*/  IMAD.MOV.U32 R178, RZ, RZ, R169 ;  /* 0x000000ffffb27224 */ /* 0x008fe200078e00a9 */
[----:B-1----:R-:W-:Y:S01]  /*a2d40*/  STL [R1+0x3624], R184 ;  /* 0x003624b801007387 */ /* 0x002fe20000100800 */
[----:B------:R1:W-:Y:S01]  /*a2d50*/  STL [R1+0x3630], R186 ;  /* 0x003630ba01007387 */ /* 0x0003e20000100800 */
[----:B------:R-:W-:Y:S02]  /*a2d60*/  MOV R238, R171 ;  /* 0x000000ab00ee7202 */ /* 0x000fe40000000f00 */
[----:B------:R-:W2:Y:S01]  /*a2d70*/  LDS R169, [R189+0x3c700] ;  /* 0x03c70000bda97984 */ /* 0x000ea20000000800 */
[----:B----4-:R-:W-:-:S03]  /*a2d80*/  MOV R64, R173 ;  /* 0x000000ad00407202 */ /* 0x010fc60000000f00 */
[----:B------:R-:W3:Y:S01]  /*a2d90*/  LDS R171, [R189+0x3e700] ;  /* 0x03e70000bdab7984 */ /* 0x000ee20000000800 */
[----:B------:R-:W4:Y:S01]  /*a2da0*/  LDS R173, [R189+0x2c780] ;  /* 0x02c78000bdad7984 */ /* 0x000f220000000800 */
[----:B-1----:R-:W-:Y:S11]  /*a2db0*/  HMMA.1688.F32.TF32 R184, R220, R56, R192 ;  /* 0x00000038dcb8723c */ /* 0x002ff600000810c0 */
[----:B------:R-:W-:Y:S11]  /*a2dc0*/  @!UPT UIADD3 URZ, URZ, URZ, URZ ;  /* 0x0000003f3f3ff290 */ /* 0x000ff6000fffe03f */
[----:B------:R-:W-:Y:S02]  /*a2dd0*/  @!UPT UIADD3 URZ, URZ, URZ, URZ ;  /* 0x0000003f3f3ff290 */ /* 0x000fe4000fffe03f */
[----:B------:R-:W-:Y:S02]  /*a2de0*/  IMAD.MOV.U32 R65, RZ, RZ, R186 ;  /* 0x000000ffff417224 */ /* 0x000fe400078e00ba */
[----:B------:R-:W-:Y:S02]  /*a2df0*/  IMAD.MOV.U32 R186, RZ, RZ, R175 ;  /* 0x000000ffffba7224 */ /* 0x000fe400078e00af */
[----:B------:R-:W1:Y:S01]  /*a2e00*/  LDS R175, [R189+0x2e780] ;  /* 0x02e78000bdaf7984 */ /* 0x000e620000000800 */
[----:B------:R-:W-:Y:S02]  /*a2e10*/  IMAD.MOV.U32 R168, RZ, RZ, R140 ;  /* 0x000000ffffa87224 */ /* 0x000fe400078e008c */
[----:B------:R-:W-:Y:S02]  /*a2e20*/  IMAD.MOV.U32 R140, RZ, RZ, R239 ;  /* 0x000000ffff8c7224 */ /* 0x000fe400078e00ef */
[----:B------:R-:W-:Y:S01]  /*a2e30*/  IMAD.MOV.U32 R129, RZ, RZ, R184 ;  /* 0x000000ffff817224 */ /* 0x000fe200078e00b8 */
[----:B--2---:R-:W-:Y:S01]  /*a2e40*/  STL [R1+0x3650], R169 ;  /* 0x003650a901007387 */ /* 0x004fe20000100800 */
[----:B---3--:R2:W-:Y:S02]  /*a2e50*/  STL [R1+0x3654], R171 ;  /* 0x003654ab01007387 */ /* 0x0085e40000100800 */
[----:B----4-:R3:W-:Y:S01]  /*a2e60*/  STL [R1+0x3658], R173 ;  /* 0x003658ad01007387 */ /* 0x0107e20000100800 */
[----:B------:R-:W-:Y:S01]  /*a2e70*/  MOV R239, R170 ;  /* 0x000000aa00ef7202 */ /* 0x000fe20000000f00 */
[----:B------:R-:W-:-:S02]  /*a2e80*/  IMAD.MOV.U32 R180, RZ, RZ, R168 ;  /* 0x000000ffffb47224 */ /* 0x000fc400078e00a8 */
[----:B------:R-:W-:Y:S01]  /*a2e90*/  IMAD.MOV.U32 R184, RZ, RZ, R133 ;  /* 0x000000ffffb87224 */ /* 0x000fe200078e0085 */
[----:B--2---:R-:W-:Y:S01]  /*a2ea0*/  HMMA.1688.F32.TF32 R168, R220, R52, R196 ;  /* 0x00000034dca8723c */ /* 0x004fe200000810c4 */
[----:B-1----:R1:W-:Y:S01]  /*a2eb0*/  STL [R1+0x365c], R175 ;  /* 0x00365caf01007387 */ /* 0x0023e20000100800 */
[----:B------:R-:W2:Y:S02]  /*a2ec0*/  LDL.LU R133, [R1+0x2f84] ;  /* 0x002f840001857983 */ /* 0x000ea40000300800 */
[----:B------:R-:W4:Y:S02]  /*a2ed0*/  LDL.LU R198, [R1+0x2f8c] ;  /* 0x002f8c0001c67983 */ /* 0x000f240000300800 */
[----:B------:R-:W5:Y:S01]  /*a2ee0*/  LDL.LU R199, [R1+0x2f90] ;  /* 0x002f900001c77983 */ /* 0x000f620000300800 */
[----:B------:R-:W-:Y:S02]  /*a2ef0*/  LOP3.LUT R160, R160, 0x7f, RZ, 0xc0, !PT ;  /* 0x0000007fa0a07812 */ /* 0x000fe400078ec0ff */
[----:B------:R-:W-:Y:S01]  /*a2f00*/  SEL R136, R136, RZ, !P0 ;  /* 0x000000ff88887207 */ /* 0x000fe20004000000 */
[----:B------:R-:W-:Y:S01]  /*a2f10*/  IMAD.MOV.U32 R179, RZ, RZ, R188 ;  /* 0x000000ffffb37224 */ /* 0x000fe200078e00bc */
[----:B------:R-:W-:-:S02]  /*a2f20*/  SHF.L.U32 R160, R160, 0x2, RZ ;  /* 0x00000002a0a07819 */ /* 0x000fc400000006ff */
[----:B------:R-:W-:Y:S01]  /*a2f30*/  ISETP.NE.U32.AND P1, PT, R136, RZ, PT ;  /* 0x000000ff8800720c */ /* 0x000fe20003f25070 */
[----:B------:R-:W-:Y:S01]  /*a2f40*/  IMAD.MOV.U32 R136, RZ, RZ, R137 ;  /* 0x000000ffff887224 */ /* 0x000fe200078e0089 */
[----:B------:R-:W-:Y:S01]  /*a2f50*/  MOV R137, R162 ;  /* 0x000000a200897202 */ /* 0x000fe20000000f00 */
[----:B------:R-:W-:Y:S02]  /*a2f60*/  IMAD.MOV.U32 R153, RZ, RZ, R236 ;  /* 0x000000ffff997224 */ /* 0x000fe400078e00ec */
[----:B------:R-:W-:Y:S02]  /*a2f70*/  IMAD R132, R2, 0x40000, R160 ;  /* 0x0004000002847824 */ /* 0x000fe400078e02a0 */
[----:B------:R-:W-:Y:S01]  /*a2f80*/  IMAD.MOV.U32 R152, RZ, RZ, R237 ;  /* 0x000000ffff987224 */ /* 0x000fe200078e00ed */
[----:B------:R-:W-:Y:S04]  /*a2f90*/  LDS R160, [R161+0x34700] ;  /* 0x03470000a1a07984 */ /* 0x000fe80000000800 */
[----:B------:R-:W-:Y:S04]  /*a2fa0*/  LDS R162, [R161+0x36700] ;  /* 0x03670000a1a27984 */ /* 0x000fe80000000800 */
[----:B------:R-:W-:Y:S01]  /*a2fb0*/  LDS R188, [R161+0x3c780] ;  /* 0x03c78000a1bc7984 */ /* 0x000fe20000000800 */
[----:B------:R-:W-:Y:S01]  /*a2fc0*/  MOV R128, R185 ;  /* 0x000000b900807202 */ /* 0x000fe20000000f00 */
[----:B------:R-:W-:-:S02]  /*a2fd0*/  IMAD.MOV.U32 R2, RZ, RZ, R187 ;  /* 0x000000ffff027224 */ /* 0x000fc400078e00bb */
[----:B------:R-:W-:Y:S02]  /*a2fe0*/  IMAD.MOV.U32 R176, RZ, RZ, R167 ;  /* 0x000000ffffb07224 */ /* 0x000fe400078e00a7 */
[----:B------:R-:W-:Y:S01]  /*a2ff0*/  IMAD.MOV.U32 R236, RZ, RZ, R179 ;  /* 0x000000ffffec7224 */ /* 0x000fe200078e00b3 */
[----:B------:R-:W-:Y:S01]  /*a3000*/  MOV R237, R181 ;  /* 0x000000b500ed7202 */ /* 0x000fe20000000f00 */
[----:B---3--:R-:W-:Y:S01]  /*a3010*/  IMAD.MOV.U32 R173, RZ, RZ, R183 ;  /* 0x000000ffffad7224 */ /* 0x008fe200078e00b7 */
[----:B------:R-:W-:Y:S01]  /*a3020*/  MOV R182, R177 ;  /* 0x000000b100b67202 */ /* 0x000fe20000000f00 */
[----:B------:R-:W-:Y:S04]  /*a3030*/  LDS R161, [R189+0x34700] ;  /* 0x03470000bda17984 */ /* 0x000fe80000000800 */
[----:B------:R-:W-:Y:S04]  /*a3040*/  LDS R167, [R189+0x3a700] ;  /* 0x03a70000bda77984 */ /* 0x000fe80000000800 */
[----:B------:R-:W-:Y:S04]  /*a3050*/  LDS R177, [R189+0x30780] ;  /* 0x03078000bdb17984 */ /* 0x000fe80000000800 */
[----:B------:R-:W-:Y:S04]  /*a3060*/  LDS R179, [R189+0x32780] ;  /* 0x03278000bdb37984 */ /* 0x000fe80000000800 */
[----:B------:R-:W-:Y:S04]  /*a3070*/  LDS R181, [R189+0x34780] ;  /* 0x03478000bdb57984 */ /* 0x000fe80000000800 */
[----:B------:R-:W-:Y:S04]  /*a3080*/  LDS R183, [R189+0x36780] ;  /* 0x03678000bdb77984 */ /* 0x000fe80000000800 */
[----:B------:R-:W-:Y:S04]  /*a3090*/  LDS R185, [R189+0x38780] ;  /* 0x03878000bdb97984 */ /* 0x000fe80000000800 */
[----:B------:R-:W-:Y:S02]  /*a30a0*/  LDS R187, [R189+0x3a780] ;  /* 0x03a78000bdbb7984 */ /* 0x000fe40000000800 */
[----:B------:R-:W3:Y:S04]  /*a30b0*/  LDS R189, [R189+0x3c780] ;  /* 0x03c78000bdbd7984 */ /* 0x000ee80000000800 */
[----:B------:R-:W-:Y:S06]  /*a30c0*/  BAR.SYNC.DEFER_BLOCKING 0x0 ;  /* 0x0000000000007b1d */ /* 0x000fec0000010000 */
[----:B------:R-:W-:Y:S01]  /*a30d0*/  STL.64 [R1+0x3648], R190 ;  /* 0x003648be01007387 */ /* 0x000fe20000100a00 */
[----:B------:R-:W-:-:S02]  /*a30e0*/  IMAD.MOV.U32 R192, RZ, RZ, R247 ;  /* 0x000000ffffc07224 */ /* 0x000fc400078e00f7 */
[----:B-1----:R-:W-:Y:S02]  /*a30f0*/  IMAD.MOV.U32 R175, RZ, RZ, R251 ;  /* 0x000000ffffaf7224 */ /* 0x002fe400078e00fb */
[----:B------:R-:W-:Y:S02]  /*a3100*/  IMAD.MOV.U32 R193, RZ, RZ, R250 ;  /* 0x000000ffffc17224 */ /* 0x000fe400078e00fa */
[----:B------:R-:W-:Y:S01]  /*a3110*/  IMAD.MOV.U32 R194, RZ, RZ, R249 ;  /* 0x000000ffffc27224 */ /* 0x000fe200078e00f9 */
[----:B------:R-:W-:Y:S02]  /*a3120*/  MOV R195, R248 ;  /* 0x000000f800c37202 */ /* 0x000fe40000000f00 */
[----:B------:R-:W-:Y:S01]  /*a3130*/  HMMA.1688.F32.TF32 R248, R220, R48, R200 ;  /* 0x00000030dcf8723c */ /* 0x000fe200000810c8 */
[----:B------:R-:W-:Y:S01]  /*a3140*/  @!PT LDS RZ, [RZ] ;  /* 0x00000000fffff984 */ /* 0x000fe20000000800 */
[----:B------:R-:W-:Y:S01]  /*a3150*/  @!PT LDS RZ, [RZ] ;  /* 0x00000000fffff984 */ /* 0x000fe20000000800 */
[----:B------:R-:W-:Y:S01]  /*a3160*/  @!PT LDS RZ, [RZ] ;  /* 0x00000000fffff984 */ /* 0x000fe20000000800 */
[----:B------:R1:W-:Y:S02]  /*a3170*/  LDGSTS.E [R132], [R136.64], P3 ;  /* 0x0000000088847fae */ /* 0x0003e40009921844 */
[----:B-1----:R-:W-:Y:S01]  /*a3180*/  MOV R136, R245 ;  /* 0x000000f500887202 */ /* 0x002fe20000000f00 */
[----:B------:R-:W-:Y:S01]  /*a3190*/  IMAD.MOV.U32 R137, RZ, RZ, R246 ;  /* 0x000000ffff897224 */ /* 0x000fe200078e00f6 */
[----:B---3--:R1:W-:Y:S04]  /*a31a0*/  STL.64 [R1+0x3640], R188 ;  /* 0x003640bc01007387 */ /* 0x0083e80000100a00 */
[----:B------:R3:W-:Y:S02]  /*a31b0*/  LDGSTS.E [R132+0x200], [R136.64], P3 ;  /* 0x0020000088847fae */ /* 0x0007e40009921844 */
[----:B---3--:R-:W-:-:S02]  /*a31c0*/  MOV R136, R244 ;  /* 0x000000f400887202 */ /* 0x008fc40000000f00 */
[----:B------:R-:W-:Y:S01]  /*a31d0*/  HMMA.1688.F32.TF32 R244, R220, R44, R204 ;  /* 0x0000002cdcf4723c */ /* 0x000fe200000810cc */
[----:B-----5:R-:W-:Y:S01]  /*a31e0*/  IADD3 R199, P5, R199, R252, RZ ;  /* 0x000000fcc7c77210 */ /* 0x020fe20007fbe0ff */
[----:B--2---:R-:W-:-:S04]  /*a31f0*/  IMAD.X R133, R133, 0x1, R0, P4 ;  /* 0x0000000185857824 */ /* 0x004fc800020e0600 */
[----:B----4-:R-:W-:Y:S01]  /*a3200*/  IMAD.X R198, R198, 0x1, R0, P5 ;  /* 0x00000001c6c67824 */ /* 0x010fe200028e0600 */
[----:B------:R-:W-:Y:S01]  /*a3210*/  STL [R1+0x2f90], R199 ;  /* 0x002f90c701007387 */ /* 0x000fe20000100800 */
[----:B------:R-:W-:Y:S02]  /*a3220*/  STL [R1+0x2f84], R133 ;  /* 0x002f848501007387 */ /* 0x000fe40000100800 */
[----:B-1----:R-:W2:Y:S01]  /*a3230*/  LDL.LU R188, [R1+0x2f08] ;  /* 0x002f080001bc7983 */ /* 0x002ea20000300800 */
[----:B------:R1:W-:Y:S01]  /*a3240*/  STL [R1+0x2f8c], R198 ;  /* 0x002f8cc601007387 */ /* 0x0003e20000100800 */
[----:B------:R-:W3:Y:S02]  /*a3250*/  LDL.LU R207, [R1+0x2f00] ;  /* 0x002f000001cf7983 */ /* 0x000ee40000300800 */
[----:B------:R-:W4:Y:S02]  /*a3260*/  LDL.LU R200, [R1+0x2f10] ;  /* 0x002f100001c87983 */ /* 0x000f240000300800 */
[----:B------:R-:W5:Y:S01]  /*a3270*/  LDL.LU R201, [R1+0x2f04] ;  /* 0x002f040001c97983 */ /* 0x000f620000300800 */
[----:B------:R-:W2:Y:S01]  /*a3280*/  LDL.LU R204, [R1+0x2f18] ;  /* 0x002f180001cc7983 */ /* 0x000ea20000300800 */
[----:B------:R-:W-:-:S02]  /*a3290*/  IMAD.MOV.U32 R137, RZ, RZ, R133 ;  /* 0x000000ffff897224 */ /* 0x000fc400078e0085 */
[----:B------:R-:W3:Y:S02]  /*a32a0*/  LDL.LU R206, [R1+0x2f0c] ;  /* 0x002f0c0001ce7983 */ /* 0x000ee40000300800 */
[----:B------:R-:W-:Y:S01]  /*a32b0*/  IMAD.MOV.U32 R203, RZ, RZ, R175 ;  /* 0x000000ffffcb7224 */ /* 0x000fe200078e00af */
[----:B------:R-:W3:Y:S04]  /*a32c0*/  LDL.LU R189, [R1+0x2efc] ;  /* 0x002efc0001bd7983 */ /* 0x000ee80000300800 */
[----:B------:R1:W-:Y:S01]  /*a32d0*/  LDGSTS.E [R132+0x400], [R136.64], P3 ;  /* 0x0040000088847fae */ /* 0x0003e20009921844 */
[----:B------:R-:W-:Y:S01]  /*a32e0*/  MOV R191, R243 ;  /* 0x000000f300bf7202 */ /* 0x000fe20000000f00 */
[----:B------:R-:W-:Y:S02]  /*a32f0*/  IMAD.MOV.U32 R175, RZ, RZ, R242 ;  /* 0x000000ffffaf7224 */ /* 0x000fe400078e00f2 */
[----:B------:R-:W3:Y:S02]  /*a3300*/  LDL.LU R205, [R1+0x2e98] ;  /* 0x002e980001cd7983 */ /* 0x000ee40000300800 */
[----:B-1----:R-:W-:Y:S01]  /*a3310*/  IMAD.MOV.U32 R136, RZ, RZ, R199 ;  /* 0x000000ffff887224 */ /* 0x002fe200078e00c7 */
[----:B------:R-:W-:Y:S01]  /*a3320*/  MOV R137, R198 ;  /* 0x000000c600897202 */ /* 0x000fe20000000f00 */
[----:B------:R-:W-:-:S02]  /*a3330*/  IMAD.MOV.U32 R198, RZ, RZ, R180 ;  /* 0x000000ffffc67224 */ /* 0x000fc400078e00b4 */
[----:B------:R-:W-:Y:S02]  /*a3340*/  IMAD.MOV.U32 R199, RZ, RZ, R178 ;  /* 0x000000ffffc77224 */ /* 0x000fe400078e00b2 */
[----:B------:R-:W-:Y:S01]  /*a3350*/  IMAD.MOV.U32 R180, RZ, RZ, R241 ;  /* 0x000000ffffb47224 */ /* 0x000fe200078e00f1 */
[----:B------:R-:W-:Y:S02]  /*a3360*/  MOV R178, R240 ;  /* 0x000000f000b27202 */ /* 0x000fe40000000f00 */
[----:B------:R-:W-:Y:S01]  /*a3370*/  ISETP.GT.AND P4, PT, R3, 0xc, PT ;  /* 0x0000000c0300780c */ /* 0x000fe20003f84270 */
[----:B------:R-:W-:Y:S01]  /*a3380*/  HMMA.1688.F32.TF32 R240, R220, R40, R208 ;  /* 0x00000028dcf0723c */ /* 0x000fe200000810d0 */
[----:B------:R1:W-:Y:S01]  /*a3390*/  LDGSTS.E [R132+0x600], [R136.64], P3 ;  /* 0x0060000088847fae */ /* 0x0003e20009921844 */
[----:B--2---:R-:W-:-:S05]  /*a33a0*/  IADD3 R204, P5, R204, R252, RZ ;  /* 0x000000fccccc7210 */ /* 0x004fca0007fbe0ff */
[----:B------:R-:W-:Y:S01]  /*a33b0*/  STL [R1+0x2f18], R204 ;  /* 0x002f18cc01007387 */ /* 0x000fe20000100800 */
[----:B------:R-:W2:Y:S01]  /*a33c0*/  LDL.LU R211, [R1+0x2ef4] ;  /* 0x002ef40001d37983 */ /* 0x000ea20000300800 */
[----:B------:R-:W-:Y:S02]  /*a33d0*/  SEL R133, RZ, 0x4, !P4 ;  /* 0x00000004ff857807 */ /* 0x000fe40006000000 */
[----:B------:R-:W-:Y:S01]  /*a33e0*/  ISETP.GT.AND P3, PT, R3, 0x10, PT ;  /* 0x000000100300780c */ /* 0x000fe20003f64270 */
[----:B----4-:R-:W-:Y:S02]  /*a33f0*/  IADD3 R200, P4, R200, R252, RZ ;  /* 0x000000fcc8c87210 */ /* 0x010fe40007f9e0ff */
[----:B---3--:R-:W-:Y:S01]  /*a3400*/  IMAD.X R206, R206, 0x1, R0, P5 ;  /* 0x00000001cece7824 */ /* 0x008fe200028e0600 */
[----:B------:R-:W-:Y:S02]  /*a3410*/  SEL R133, R133, RZ, !P0 ;  /* 0x000000ff85857207 */ /* 0x000fe40004000000 */
[----:B-1----:R-:W-:-:S02]  /*a3420*/  SEL R136, RZ, 0x4, !P3 ;  /* 0x00000004ff887807 */ /* 0x002fc40005800000 */
[-C--:B------:R-:W-:Y:S02]  /*a3430*/  IADD3 R188, P5, R188, R252.reuse, RZ ;  /* 0x000000fcbcbc7210 */ /* 0x080fe40007fbe0ff */
[----:B------:R-:W-:Y:S02]  /*a3440*/  IADD3 R207, P6, R207, R252, RZ ;  /* 0x000000fccfcf7210 */ /* 0x000fe40007fde0ff */
[----:B------:R-:W-:Y:S01]  /*a3450*/  ISETP.NE.U32.AND P3, PT, R133, RZ, PT ;  /* 0x000000ff8500720c */ /* 0x000fe20003f65070 */
[----:B-----5:R-:W-:Y:S01]  /*a3460*/  IMAD.X R201, R201, 0x1, R0, P4 ;  /* 0x00000001c9c97824 */ /* 0x020fe200020e0600 */
[----:B------:R-:W-:Y:S02]  /*a3470*/  SEL R133, R136, RZ, !P0 ;  /* 0x000000ff88857207 */ /* 0x000fe40004000000 */
[----:B------:R-:W-:Y:S01]  /*a3480*/  IADD3.X R189, R189, R0, RZ, P5, !PT ;  /* 0x00000000bdbd7210 */ /* 0x000fe20002ffe4ff */
[----:B------:R-:W-:Y:S01]  /*a3490*/  STL [R1+0x2f10], R200 ;  /* 0x002f10c801007387 */ /* 0x000fe20000100800 */
[----:B------:R-:W-:-:S02]  /*a34a0*/  IMAD.MOV.U32 R136, RZ, RZ, R204 ;  /* 0x000000ffff887224 */ /* 0x000fc400078e00cc */
[----:B------:R-:W-:Y:S02]  /*a34b0*/  IMAD.MOV.U32 R137, RZ, RZ, R206 ;  /* 0x000000ffff897224 */ /* 0x000fe400078e00ce */
[----:B------:R-:W-:Y:S01]  /*a34c0*/  STL [R1+0x2f0c], R206 ;  /* 0x002f0cce01007387 */ /* 0x000fe20000100800 */
[----:B------:R-:W-:Y:S01]  /*a34d0*/  STL [R1+0x2f08], R188 ;  /* 0x002f08bc01007387 */ /* 0x000fe20000100800 */
[----:B------:R-:W-:Y:S01]  /*a34e0*/  IADD3 R205, P5, R205, R252, RZ ;  /* 0x000000fccdcd7210 */ /* 0x000fe20007fbe0ff */
[----:B------:R-:W-:Y:S02]  /*a34f0*/  IMAD.MOV.U32 R202, RZ, RZ, R237 ;  /* 0x000000ffffca7224 */ /* 0x000fe400078e00ed */
[----:B------:R1:W-:Y:S01]  /*a3500*/  STL [R1+0x2f04], R201 ;  /* 0x002f04c901007387 */ /* 0x0003e20000100800 */
[----:B------:R3:W-:Y:S01]  /*a3510*/  STL [R1+0x2efc], R189 ;  /* 0x002efcbd01007387 */ /* 0x0007e20000100800 */
[----:B------:R-:W-:Y:S02]  /*a3520*/  IMAD.MOV.U32 R190, RZ, RZ, R173 ;  /* 0x000000ffffbe7224 */ /* 0x000fe400078e00ad */
[----:B------:R-:W-:Y:S01]  /*a3530*/  STL [R1+0x2f00], R207 ;  /* 0x002f00cf01007387 */ /* 0x000fe20000100800 */
[----:B------:R4:W-:Y:S01]  /*a3540*/  LDGSTS.E [R132+0x2000], [R136.64], P1 ;  /* 0x0200000088847fae */ /* 0x0009e20008921844 */
[----:B------:R-:W-:Y:S01]  /*a3550*/  ISETP.NE.U32.AND P4, PT, R133, RZ, PT ;  /* 0x000000ff8500720c */ /* 0x000fe20003f85070 */
[----:B----4-:R-:W-:-:S02]  /*a3560*/  IMAD.MOV.U32 R136, RZ, RZ, R200 ;  /* 0x000000ffff887224 */ /* 0x010fc400078e00c8 */
[----:B------:R-:W-:Y:S01]  /*a3570*/  IMAD.MOV.U32 R137, RZ, RZ, R201 ;  /* 0x000000ffff897224 */ /* 0x000fe200078e00c9 */
[----:B-1----:R-:W-:Y:S01]  /*a3580*/  MOV R201, R202 ;  /* 0x000000ca00c97202 */ /* 0x002fe20000000f00 */
[----:B------:R-:W-:Y:S02]  /*a3590*/  IMAD.MOV.U32 R202, RZ, RZ, R203 ;  /* 0x000000ffffca7224 */ /* 0x000fe400078e00cb */
[----:B------:R-:W-:Y:S01]  /*a35a0*/  IMAD.MOV.U32 R203, RZ, RZ, R190 ;  /* 0x000000ffffcb7224 */ /* 0x000fe200078e00be */
[----:B------:R1:W-:Y:S01]  /*a35b0*/  LDGSTS.E [R132+0x2200], [R136.64], P1 ;  /* 0x0220000088847fae */ /* 0x0003e20008921844 */
[----:B------:R-:W-:Y:S01]  /*a35c0*/  MOV R173, R236 ;  /* 0x000000ec00ad7202 */ /* 0x000fe20000000f00 */
[----:B------:R-:W-:Y:S01]  /*a35d0*/  IMAD.MOV.U32 R200, RZ, RZ, R201 ;  /* 0x000000ffffc87224 */ /* 0x000fe200078e00c9 */
[----:B------:R-:W-:Y:S02]  /*a35e0*/  MOV R201, R202 ;  /* 0x000000ca00c97202 */ /* 0x000fe40000000f00 */
[----:B-1----:R-:W-:Y:S01]  /*a35f0*/  MOV R136, R188 ;  /* 0x000000bc00887202 */ /* 0x002fe20000000f00 */
[----:B------:R-:W-:-:S02]  /*a3600*/  IMAD.MOV.U32 R137, RZ, RZ, R189 ;  /* 0x000000ffff897224 */ /* 0x000fc400078e00bd */
[----:B------:R-:W-:Y:S02]  /*a3610*/  IMAD.MOV.U32 R202, RZ, RZ, R203 ;  /* 0x000000ffffca7224 */ /* 0x000fe400078e00cb */
[----:B------:R-:W-:Y:S01]  /*a3620*/  IMAD.MOV.U32 R203, RZ, RZ, R173 ;  /* 0x000000ffffcb7224 */ /* 0x000fe200078e00ad */
[----:B------:R1:W-:Y:S01]  /*a3630*/  LDGSTS.E [R132+0x2400], [R136.64], P1 ;  /* 0x0240000088847fae */ /* 0x0003e20008921844 */
[----:B--2---:R-:W-:-:S05]  /*a3640*/  IADD3.X R211, R211, R0, RZ, P6, !PT ;  /* 0x00000000d3d37210 */ /* 0x004fca00037fe4ff */
[----:B------:R-:W-:Y:S01]  /*a3650*/  STL [R1+0x2ef4], R211 ;  /* 0x002ef4d301007387 */ /* 0x000fe20000100800 */
[----:B------:R-:W-:Y:S02]  /*a3660*/  STL [R1+0x2e98], R205 ;  /* 0x002e98cd01007387 */ /* 0x000fe40000100800 */
[----:B------:R-:W2:Y:S02]  /*a3670*/  LDL.LU R206, [R1+0x2e8c] ;  /* 0x002e8c0001ce7983 */ /* 0x000ea40000300800 */
[----:B------:R-:W4:Y:S01]  /*a3680*/  LDL.LU R190, [R1+0x2e90] ;  /* 0x002e900001be7983 */ /* 0x000f220000300800 */
[----:B------:R-:W5:Y:S01]  /*a3690*/  LDL.LU R188, [R1+0x2e88] ;  /* 0x002e880001bc7983 */ /* 0x000f620000300800 */
[----:B------:R-:W5:Y:S02]  /*a36a0*/  LDL.LU R133, [R1+0x2e80] ;  /* 0x002e800001857983 */ /* 0x000f640000300800 */
[----:B------:R-:W5:Y:S02]  /*a36b0*/  LDL.LU R204, [R1+0x2e84] ;  /* 0x002e840001cc7983 */ /* 0x000f640000300800 */
[----:B---3--:R-:W3:Y:S01]  /*a36c0*/  LDL.LU R189, [R1+0x2e7c] ;  /* 0x002e7c0001bd7983 */ /* 0x008ee20000300800 */
[----:B------:R-:W3:Y:S01]  /*a36d0*/  LDL.LU R173, [R1+0x2e74] ;  /* 0x002e740001ad7983 */ /* 0x000ee20000300800 */
[----:B-1----:R-:W-:-:S02]  /*a36e0*/  IMAD.MOV.U32 R136, RZ, RZ, R207 ;  /* 0x000000ffff887224 */ /* 0x002fc400078e00cf */
[----:B------:R-:W-:-:S05]  /*a36f0*/  IMAD.MOV.U32 R137, RZ, RZ, R211 ;  /* 0x000000ffff897224 */ /* 0x000fca00078e00d3 */
[----:B------:R1:W-:Y:S02]  /*a3700*/  LDGSTS.E [R132+0x2600], [R136.64], P1 ;  /* 0x0260000088847fae */ /* 0x0003e40008921844 */
[----:B-1----:R-:W-:Y:S01]  /*a3710*/  IMAD.MOV.U32 R136, RZ, RZ, R205 ;  /* 0x000000ffff887224 */ /* 0x002fe200078e00cd */
[----:B--2---:R-:W-:Y:S01]  /*a3720*/  IADD3.X R206, R206, R0, RZ, P5, !PT ;  /* 0x00000000cece7210 */ /* 0x004fe20002ffe4ff */
[----:B----4-:R-:W-:-:S04]  /*a3730*/  IADD3 R190, P5, R190, R252, RZ ;  /* 0x000000fcbebe7210 */ /* 0x010fc80007fbe0ff */
[----:B------:R-:W-:Y:S01]  /*a3740*/  IMAD.MOV.U32 R137, RZ, RZ, R206 ;  /* 0x000000ffff897224 */ /* 0x000fe200078e00ce */
[----:B-----5:R-:W-:Y:S02]  /*a3750*/  IADD3.X R204, R204, R0, RZ, P5, !PT ;  /* 0x00000000cccc7210 */ /* 0x020fe40002ffe4ff */
[-C--:B------:R-:W-:Y:S01]  /*a3760*/  IADD3 R188, P1, R188, R252.reuse, RZ ;  /* 0x000000fcbcbc7210 */ /* 0x080fe20007f3e0ff */
[----:B------:R-:W-:Y:S01]  /*a3770*/  IADD3 R133, P5, R133, R252, RZ ;  /* 0x000000fc85857210 */ /* 0x000fe20007fbe0ff */
[----:B------:R1:W-:Y:S04]  /*a3780*/  LDGSTS.E [R132+0x4000], [R136.64], P2 ;  /* 0x0400000088847fae */ /* 0x0003e80009121844 */
[----:B------:R-:W-:Y:S01]  /*a3790*/  STL [R1+0x2e8c], R206 ;  /* 0x002e8cce01007387 */ /* 0x000fe20000100800 */
[----:B---3--:R-:W-:Y:S01]  /*a37a0*/  IADD3.X R189, R189, R0, RZ, P1, !PT ;  /* 0x00000000bdbd7210 */ /* 0x008fe20000ffe4ff */
[----:B------:R2:W-:Y:S02]  /*a37b0*/  STL [R1+0x2e90], R190 ;  /* 0x002e90be01007387 */ /* 0x0005e40000100800 */
[----:B------:R-:W-:Y:S01]  /*a37c0*/  IMAD.X R173, R173, 0x1, R0, P5 ;  /* 0x00000001adad7824 */ /* 0x000fe200028e0600 */
[----:B------:R3:W-:Y:S01]  /*a37d0*/  STL [R1+0x2e88], R188 ;  /* 0x002e88bc01007387 */ /* 0x0007e20000100800 */
[----:B------:R-:W-:Y:S02]  /*a37e0*/  STL [R1+0x2e84], R204 ;  /* 0x002e84cc01007387 */ /* 0x000fe40000100800 */
[----:B-1----:R-:W-:Y:S01]  /*a37f0*/  IMAD.MOV.U32 R136, RZ, RZ, R190 ;  /* 0x000000ffff887224 */ /* 0x002fe200078e00be */
[----:B------:R-:W-:Y:S01]  /*a3800*/  MOV R137, R204 ;  /* 0x000000cc00897202 */ /* 0x000fe20000000f00 */
[----:B------:R-:W-:Y:S01]  /*a3810*/  STL [R1+0x2e80], R133 ;  /* 0x002e808501007387 */ /* 0x000fe20000100800 */
[----:B------:R1:W-:Y:S03]  /*a3820*/  STL [R1+0x2e7c], R189 ;  /* 0x002e7cbd01007387 */ /* 0x0003e60000100800 */
[----:B------:R4:W-:Y:S01]  /*a3830*/  LDGSTS.E [R132+0x4200], [R136.64], P2 ;  /* 0x0420000088847fae */ /* 0x0009e20009121844 */
[----:B--2---:R-:W-:-:S02]  /*a3840*/  IMAD.MOV.U32 R190, RZ, RZ, R180 ;  /* 0x000000ffffbe7224 */ /* 0x004fc400078e00b4 */
[----:B------:R-:W-:Y:S02]  /*a3850*/  STL [R1+0x2e74], R173 ;  /* 0x002e74ad01007387 */ /* 0x000fe40000100800 */
[----:B------:R-:W-:Y:S01]  /*a3860*/  IMAD.MOV.U32 R180, RZ, RZ, R176 ;  /* 0x000000ffffb47224 */ /* 0x000fe200078e00b0 */
[----:B------:R-:W-:Y:S01]  /*a3870*/  MOV R176, R141 ;  /* 0x0000008d00b07202 */ /* 0x000fe20000000f00 */
[----:B----4-:R-:W-:Y:S01]  /*a3880*/  IMAD.MOV.U32 R136, RZ, RZ, R188 ;  /* 0x000000ffff887224 */ /* 0x010fe200078e00bc */
[----:B---3--:R-:W-:Y:S01]  /*a3890*/  MOV R188, R191 ;  /* 0x000000bf00bc7202 */ /* 0x008fe20000000f00 */
[----:B------:R-:W-:Y:S02]  /*a38a0*/  MOV R191, R178 ;  /* 0x000000b200bf7202 */ /* 0x000fe40000000f00 */
[----:B------:R-:W-:Y:S02]  /*a38b0*/  IMAD.MOV.U32 R178, RZ, RZ, R156 ;  /* 0x000000ffffb27224 */ /* 0x000fe400078e009c */
[----:B------:R-:W2:Y:S01]  /*a38c0*/  LDL.LU R156, [R1+0x2e18] ;  /* 0x002e1800019c7983 */ /* 0x000ea20000300800 */
[----:B------:R-:W3:Y:S02]  /*a38d0*/  LDL.LU R141, [R1+0x2e10] ;  /* 0x002e1000018d7983 */ /* 0x000ee40000300800 */
[----:B------:R-:W-:Y:S01]  /*a38e0*/  IMAD.MOV.U32 R196, RZ, RZ, R238 ;  /* 0x000000ffffc47224 */ /* 0x000fe200078e00ee */
[----:B------:R-:W-:-:S02]  /*a38f0*/  MOV R197, R239 ;  /* 0x000000ef00c57202 */ /* 0x000fc40000000f00 */
[----:B------:R-:W-:Y:S01]  /*a3900*/  MOV R207, R145 ;  /* 0x0000009100cf7202 */ /* 0x000fe20000000f00 */
[----:B------:R-:W-:Y:S01]  /*a3910*/  HMMA.1688.F32.TF32 R236, R220, R36, R212 ;  /* 0x00000024dcec723c */ /* 0x000fe200000810d4 */
[----:B------:R-:W4:Y:S06]  /*a3920*/  LDL.LU R145, [R1+0x2e08] ;  /* 0x002e080001917983 */ /* 0x000f2c0000300800 */
[----:B------:R-:W-:Y:S02]  /*a3930*/  IMAD.MOV.U32 R213, RZ, RZ, R157 ;  /* 0x000000ffffd57224 */ /* 0x000fe400078e009d */
[----:B------:R-:W5:Y:S01]  /*a3940*/  LDL.LU R157, [R1+0x2e0c] ;  /* 0x002e0c00019d7983 */ /* 0x000f620000300800 */
[----:B------:R-:W-:Y:S01]  /*a3950*/  IMAD.MOV.U32 R215, RZ, RZ, R148 ;  /* 0x000000ffffd77224 */ /* 0x000fe200078e0094 */
[----:B------:R-:W-:Y:S01]  /*a3960*/  MOV R214, R149 ;  /* 0x0000009500d67202 */ /* 0x000fe20000000f00 */
[----:B------:R-:W5:Y:S01]  /*a3970*/  LDL.LU R148, [R1+0x2e04] ;  /* 0x002e040001947983 */ /* 0x000f620000300800 */
[----:B------:R-:W5:Y:S01]  /*a3980*/  LDL.LU R149, [R1+0x2dfc] ;  /* 0x002dfc0001957983 */ /* 0x000f620000300800 */
[----:B------:R-:W-:-:S02]  /*a3990*/  IMAD.MOV.U32 R206, RZ, RZ, R64 ;  /* 0x000000ffffce7224 */ /* 0x000fc400078e0040 */
[----:B------:R-:W-:Y:S02]  /*a39a0*/  IMAD.MOV.U32 R137, RZ, RZ, R189 ;  /* 0x000000ffff897224 */ /* 0x000fe400078e00bd */
[----:B------:R-:W5:Y:S01]  /*a39b0*/  LDL.LU R64, [R1+0x2e00] ;  /* 0x002e000001407983 */ /* 0x000f620000300800 */
[----:B------:R-:W-:Y:S02]  /*a39c0*/  ISETP.GT.AND P1, PT, R3, 0x14, PT ;  /* 0x000000140300780c */ /* 0x000fe40003f24270 */
[----:B------:R1:W-:Y:S02]  /*a39d0*/  LDGSTS.E [R132+0x4400], [R136.64], P2 ;  /* 0x0440000088847fae */ /* 0x0003e40009121844 */
[----:B-1----:R-:W-:Y:S02]  /*a39e0*/  IMAD.MOV.U32 R189, RZ, RZ, R175 ;  /* 0x000000ffffbd7224 */ /* 0x002fe400078e00af */
[----:B------:R-:W-:Y:S02]  /*a39f0*/  IMAD.MOV.U32 R136, RZ, RZ, R133 ;  /* 0x000000ffff887224 */ /* 0x000fe400078e0085 */
[----:B------:R-:W-:-:S05]  /*a3a00*/  IMAD.MOV.U32 R137, RZ, RZ, R173 ;  /* 0x000000ffff897224 */ /* 0x000fca00078e00ad */
[----:B------:R1:W-:Y:S01]  /*a3a10*/  LDGSTS.E [R132+0x4600], [R136.64], P2 ;  /* 0x0460000088847fae */ /* 0x0003e20009121844 */
[----:B------:R-:W-:Y:S01]  /*a3a20*/  HMMA.1688.F32.TF32 R208, R220, R16, R188 ;  /* 0x00000010dcd0723c */ /* 0x000fe200000810bc */
[----:B-1----:R-:W-:-:S06]  /*a3a30*/  SEL R136, RZ, 0x4, !P1 ;  /* 0x00000004ff887807 */ /* 0x002fcc0004800000 */
[----:B------:R-:W-:Y:S01]  /*a3a40*/  IMAD.MOV.U32 R191, RZ, RZ, R135 ;  /* 0x000000ffffbf7224 */ /* 0x000fe200078e0087 */
[-C--:B--2---:R-:W-:Y:S02]  /*a3a50*/  IADD3 R156, P1, R156, R252.reuse, RZ ;  /* 0x000000fc9c9c7210 */ /* 0x084fe40007f3e0ff */
[----:B---3--:R-:W-:-:S03]  /*a3a60*/  IADD3 R141, P2, R141, R252, RZ ;  /* 0x000000fc8d8d7210 */ /* 0x008fc60007f5e0ff */
[----:B------:R1:W-:Y:S02]  /*a3a70*/  STL [R1+0x2e18], R156 ;  /* 0x002e189c01007387 */ /* 0x0003e40000100800 */
[----:B------:R-:W-:Y:S02]  /*a3a80*/  STL [R1+0x2e10], R141 ;  /* 0x002e108d01007387 */ /* 0x000fe40000100800 */
[----:B------:R-:W2:Y:S01]  /*a3a90*/  LDL.LU R135, [R1+0x2df4] ;  /* 0x002df40001877983 */ /* 0x000ea20000300800 */
[----:B------:R-:W-:Y:S02]  /*a3aa0*/  ISETP.GT.AND P5, PT, R3, 0x18, PT ;  /* 0x000000180300780c */ /* 0x000fe40003fa4270 */
[----:B------:R-:W-:Y:S02]  /*a3ab0*/  SEL R136, R136, RZ, !P0 ;  /* 0x000000ff88887207 */ /* 0x000fe40004000000 */
[----:B------:R-:W-:Y:S01]  /*a3ac0*/  SEL R133, RZ, 0x4, !P5 ;  /* 0x00000004ff857807 */ /* 0x000fe20006800000 */
[----:B----4-:R-:W-:Y:S01]  /*a3ad0*/  IADD3 R145, P5, R145, R252, RZ ;  /* 0x000000fc91917210 */ /* 0x010fe20007fbe0ff */
[----:B-----5:R-:W-:Y:S01]  /*a3ae0*/  IADD3.X R157, R157, R0, RZ, P1, !PT ;  /* 0x000000009d9d7210 */ /* 0x020fe20000ffe4ff */
[----:B------:R-:W-:-:S02]  /*a3af0*/  ISETP.NE.U32.AND P1, PT, R136, RZ, PT ;  /* 0x000000ff8800720c */ /* 0x000fc40003f25070 */
[--C-:B------:R-:W-:Y:S02]  /*a3b00*/  IMAD.X R148, R148, 0x1, R0.reuse, P2 ;  /* 0x0000000194947824 */ /* 0x100fe400010e0600 */
[----:B------:R-:W-:Y:S01]  /*a3b10*/  IMAD.X R149, R149, 0x1, R0, P5 ;  /* 0x0000000195957824 */ /* 0x000fe200028e0600 */
[----:B------:R-:W-:Y:S01]  /*a3b20*/  MOV R136, R156 ;  /* 0x0000009c00887202 */ /* 0x000fe20000000f00 */
[----:B------:R-:W-:Y:S01]  /*a3b30*/  IMAD.MOV.U32 R137, RZ, RZ, R157 ;  /* 0x000000ffff897224 */ /* 0x000fe200078e009d */
[----:B------:R-:W-:Y:S01]  /*a3b40*/  STL [R1+0x2e08], R145 ;  /* 0x002e089101007387 */ /* 0x000fe20000100800 */
[----:B------:R-:W-:Y:S01]  /*a3b50*/  IADD3 R64, P5, R64, R252, RZ ;  /* 0x000000fc40407210 */ /* 0x000fe20007fbe0ff */
[----:B------:R-:W-:Y:S02]  /*a3b60*/  STL [R1+0x2e0c], R157 ;  /* 0x002e0c9d01007387 */ /* 0x000fe40000100800 */
[----:B------:R3:W-:Y:S01]  /*a3b70*/  STL [R1+0x2e04], R148 ;  /* 0x002e049401007387 */ /* 0x0007e20000100800 */
[----:B------:R4:W-:Y:S01]  /*a3b80*/  STL [R1+0x2dfc], R149 ;  /* 0x002dfc9501007387 */ /* 0x0009e20000100800 */
[----:B-1----:R-:W5:Y:S03]  /*a3b90*/  LDL.LU R156, [R1+0x2d98] ;  /* 0x002d9800019c7983 */ /* 0x002f660000300800 */
[----:B------:R1:W-:Y:S01]  /*a3ba0*/  LDGSTS.E [R132+0x6000], [R136.64], P3 ;  /* 0x0600000088847fae */ /* 0x0003e20009921844 */
[----:B------:R-:W-:Y:S01]  /*a3bb0*/  STL [R1+0x2e00], R64 ;  /* 0x002e004001007387 */ /* 0x000fe20000100800 */
[----:B-1----:R-:W-:Y:S01]  /*a3bc0*/  MOV R137, R148 ;  /* 0x0000009400897202 */ /* 0x002fe20000000f00 */
[----:B------:R-:W-:Y:S01]  /*a3bd0*/  IMAD.MOV.U32 R136, RZ, RZ, R141 ;  /* 0x000000ffff887224 */ /* 0x000fe200078e008d */
[----:B---3--:R-:W3:Y:S01]  /*a3be0*/  LDL.LU R148, [R1+0x2d90] ;  /* 0x002d900001947983 */ /* 0x008ee20000300800 */
[----:B------:R-:W3:Y:S02]  /*a3bf0*/  LDL.LU R141, [R1+0x2d88] ;  /* 0x002d8800018d7983 */ /* 0x000ee40000300800 */
[----:B------:R-:W3:Y:S01]  /*a3c00*/  LDL.LU R157, [R1+0x2d8c] ;  /* 0x002d8c00019d7983 */ /* 0x000ee20000300800 */
[----:B------:R-:W-:Y:S01]  /*a3c10*/  SEL R133, R133, RZ, !P0 ;  /* 0x000000ff85857207 */ /* 0x000fe20004000000 */
[----:B------:R1:W-:Y:S03]  /*a3c20*/  LDGSTS.E [R132+0x6200], [R136.64], P3 ;  /* 0x0620000088847fae */ /* 0x0003e60009921844 */
[----:B------:R-:W-:-:S02]  /*a3c30*/  ISETP.NE.U32.AND P2, PT, R133, RZ, PT ;  /* 0x000000ff8500720c */ /* 0x000fc40003f45070 */
[----:B------:R-:W3:Y:S01]  /*a3c40*/  LDL.LU R133, [R1+0x2d80] ;  /* 0x002d800001857983 */ /* 0x000ee20000300800 */
[----:B-1----:R-:W-:Y:S01]  /*a3c50*/  IMAD.MOV.U32 R136, RZ, RZ, R145 ;  /* 0x000000ffff887224 */ /* 0x002fe200078e0091 */
[----:B------:R-:W-:-:S05]  /*a3c60*/  MOV R137, R149 ;  /* 0x0000009500897202 */ /* 0x000fca0000000f00 */
[----:B------:R1:W-:Y:S01]  /*a3c70*/  LDGSTS.E [R132+0x6400], [R136.64], P3 ;  /* 0x0640000088847fae */ /* 0x0003e20009921844 */
[----:B--2---:R-:W-:-:S05]  /*a3c80*/  IMAD.X R135, R135, 0x1, R0, P5 ;  /* 0x0000000187877824 */ /* 0x004fca00028e0600 */
[----:B------:R2:W-:Y:S01]  /*a3c90*/  STL [R1+0x2df4], R135 ;  /* 0x002df48701007387 */ /* 0x0005e20000100800 */
[----:B----4-:R-:W4:Y:S02]  /*a3ca0*/  LDL.LU R149, [R1+0x2d84] ;  /* 0x002d840001957983 */ /* 0x010f240000300800 */
[----:B------:R-:W4:Y:S02]  /*a3cb0*/  LDL.LU R145, [R1+0x2d7c] ;  /* 0x002d7c0001917983 */ /* 0x000f240000300800 */
[----:B-1----:R-:W-:Y:S02]  /*a3cc0*/  IMAD.MOV.U32 R137, RZ, RZ, R135 ;  /* 0x000000ffff897224 */ /* 0x002fe400078e0087 */
[----:B--2---:R-:W2:Y:S01]  /*a3cd0*/  LDL.LU R135, [R1+0x2d74] ;  /* 0x002d740001877983 */ /* 0x004ea20000300800 */
[----:B------:R-:W-:Y:S01]  /*a3ce0*/  IMAD.MOV.U32 R136, RZ, RZ, R64 ;  /* 0x000000ffff887224 */ /* 0x000fe200078e0040 */
[----:B-----5:R-:W-:-:S04]  /*a3cf0*/  IADD3 R156, P5, R156, R252, RZ ;  /* 0x000000fc9c9c7210 */ /* 0x020fc80007fbe0ff */
[----:B------:R1:W-:Y:S04]  /*a3d00*/  LDGSTS.E [R132+0x6600], [R136.64], P3 ;  /* 0x0660000088847fae */ /* 0x0003e80009921844 */
[----:B------:R-:W-:Y:S01]  /*a3d10*/  STL [R1+0x2d98], R156 ;  /* 0x002d989c01007387 */ /* 0x000fe20000100800 */
[----:B---3--:R-:W-:Y:S02]  /*a3d20*/  IADD3 R148, P3, R148, R252, RZ ;  /* 0x000000fc94947210 */ /* 0x008fe40007f7e0ff */
[----:B------:R-:W-:-:S03]  /*a3d30*/  IADD3.X R157, R157, R0, RZ, P5, !PT ;  /* 0x000000009d9d7210 */ /* 0x000fc60002ffe4ff */
[----:B------:R3:W-:Y:S02]  /*a3d40*/  STL [R1+0x2d90], R148 ;  /* 0x002d909401007387 */ /* 0x0007e40000100800 */
[----:B------:R-:W-:Y:S02]  /*a3d50*/  STL [R1+0x2d8c], R157 ;  /* 0x002d8c9d01007387 */ /* 0x000fe40000100800 */
[----:B------:R-:W5:Y:S01]  /*a3d60*/  LDL.LU R64, [R1+0x2d18] ;  /* 0x002d180001407983 */ /* 0x000f620000300800 */
[----:B------:R-:W-:Y:S02]  /*a3d70*/  IADD3 R141, P5, R141, R252, RZ ;  /* 0x000000fc8d8d7210 */ /* 0x000fe40007fbe0ff */
[----:B------:R-:W-:Y:S01]  /*a3d80*/  MOV R204, R186 ;  /* 0x000000ba00cc7202 */ /* 0x000fe20000000f00 */
[----:B------:R-:W-:Y:S02]  /*a3d90*/  IMAD.MOV.U32 R205, RZ, RZ, R184 ;  /* 0x000000ffffcd7224 */ /* 0x000fe400078e00b8 */
[----:B------:R-:W-:-:S02]  /*a3da0*/  IMAD.MOV.U32 R212, RZ, RZ, R182 ;  /* 0x000000ffffd47224 */ /* 0x000fc400078e00b6 */
[----:B------:R-:W-:Y:S01]  /*a3db0*/  IMAD.MOV.U32 R188, RZ, RZ, R180 ;  /* 0x000000ffffbc7224 */ /* 0x000fe200078e00b4 */
[----:B------:R-:W-:Y:S01]  /*a3dc0*/  MOV R189, R178 ;  /* 0x000000b200bd7202 */ /* 0x000fe20000000f00 */
[----:B------:R-:W-:Y:S01]  /*a3dd0*/  IMAD.MOV.U32 R190, RZ, RZ, R176 ;  /* 0x000000ffffbe7224 */ /* 0x000fe200078e00b0 */
[----:B------:R-:W-:Y:S01]  /*a3de0*/  STL [R1+0x2d88], R141 ;  /* 0x002d888d01007387 */ /* 0x000fe20000100800 */
[----:B-1----:R-:W-:Y:S01]  /*a3df0*/  MOV R136, R156 ;  /* 0x0000009c00887202 */ /* 0x002fe20000000f00 */
[----:B------:R-:W-:Y:S01]  /*a3e00*/  IMAD.MOV.U32 R137, RZ, RZ, R157 ;  /* 0x000000ffff897224 */ /* 0x000fe200078e009d */
[C---:B------:R-:W-:Y:S08]  /*a3e10*/  HMMA.1688.F32.TF32 R216, R220.reuse, R32, R216 ;  /* 0x00000020dcd8723c */ /* 0x040ff000000810d8 */
[C---:B------:R-:W-:Y:S08]  /*a3e20*/  HMMA.1688.F32.TF32 R192, R220.reuse, R28, R192 ;  /* 0x0000001cdcc0723c */ /* 0x040ff000000810c0 */
[C---:B------:R-:W-:Y:S08]  /*a3e30*/  HMMA.1688.F32.TF32 R196, R220.reuse, R24, R196 ;  /* 0x00000018dcc4723c */ /* 0x040ff000000810c4 */
[C---:B------:R-:W-:Y:S08]  /*a3e40*/  HMMA.1688.F32.TF32 R200, R220.reuse, R20, R200 ;  /* 0x00000014dcc8723c */ /* 0x040ff000000810c8 */
[C---:B------:R-:W-:Y:S08]  /*a3e50*/  HMMA.1688.F32.TF32 R204, R220.reuse, R12, R204 ;  /* 0x0000000cdccc723c */ /* 0x040ff000000810cc */
[C---:B------:R-:W-:Y:S08]  /*a3e60*/  HMMA.1688.F32.TF32 R212, R220.reuse, R8, R212 ;  /* 0x00000008dcd4723c */ /* 0x040ff000000810d4 */
[----:B------:R-:W-:Y:S01]  /*a3e70*/  HMMA.1688.F32.TF32 R220, R220, R4, R188 ;  /* 0x00000004dcdc723c */ /* 0x000fe200000810bc */
[----:B------:R1:W-:Y:S06]  /*a3e80*/  LDGSTS.E [R132+0x8000], [R136.64], P4 ;  /* 0x0800000088847fae */ /* 0x0003ec000a121844 */
[----:B------:R-:W-:-:S02]  /*a3e90*/  IMAD.MOV.U32 R190, RZ, RZ, R144 ;  /* 0x000000ffffbe7224 */ /* 0x000fc400078e0090 */
[----:B------:R-:W-:Y:S02]  /*a3ea0*/  IMAD.MOV.U32 R191, RZ, RZ, R140 ;  /* 0x000000ffffbf7224 */ /* 0x000fe400078e008c */
[----:B-1----:R-:W-:Y:S02]  /*a3eb0*/  IMAD.MOV.U32 R136, RZ, RZ, R148 ;  /* 0x000000ffff887224 */ /* 0x002fe400078e0094 */
[--C-:B----4-:R-:W-:Y:S01]  /*a3ec0*/  IMAD.X R149, R149, 0x1, R0.reuse, P3 ;  /* 0x0000000195957824 */ /* 0x110fe200018e0600 */
[----:B------:R-:W-:Y:S01]  /*a3ed0*/  IADD3 R133, P3, R133, R252, RZ ;  /* 0x000000fc85857210 */ /* 0x000fe20007f7e0ff */
[----:B------:R-:W-:-:S03]  /*a3ee0*/  IMAD.X R145, R145, 0x1, R0, P5 ;  /* 0x0000000191917824 */ /* 0x000fc600028e0600 */
[----:B------:R-:W-:Y:S01]  /*a3ef0*/  STL [R1+0x2d84], R149 ;  /* 0x002d849501007387 */ /* 0x000fe20000100800 */
[----:B------:R-:W-:Y:S02]  /*a3f00*/  STL [R1+0x2d80], R133 ;  /* 0x002d808501007387 */ /* 0x000fe40000100800 */
[----:B------:R1:W-:Y:S02]  /*a3f10*/  STL [R1+0x2d7c], R145 ;  /* 0x002d7c9101007387 */ /* 0x0003e40000100800 */
[----:B------:R-:W4:Y:S01]  /*a3f20*/  LDL.LU R144, [R1+0x2d10] ;  /* 0x002d100001907983 */ /* 0x000f220000300800 */
[----:B--2---:R-:W-:Y:S01]  /*a3f30*/  IADD3.X R135, R135, R0, RZ, P3, !PT ;  /* 0x0000000087877210 */ /* 0x004fe20001ffe4ff */
[----:B------:R-:W2:Y:S04]  /*a3f40*/  LDL.LU R140, [R1+0x2d08] ;  /* 0x002d0800018c7983 */ /* 0x000ea80000300800 */
[----:B------:R-:W-:Y:S01]  /*a3f50*/  STL [R1+0x2d74], R135 ;  /* 0x002d748701007387 */ /* 0x000fe20000100800 */
[----:B---3--:R-:W3:Y:S02]  /*a3f60*/  LDL.LU R148, [R1+0x2d0c] ;  /* 0x002d0c0001947983 */ /* 0x008ee40000300800 */
[----:B------:R-:W-:-:S02]  /*a3f70*/  IMAD.MOV.U32 R173, RZ, RZ, R174 ;  /* 0x000000ffffad7224 */ /* 0x000fc400078e00ae */
[----:B------:R-:W-:Y:S01]  /*a3f80*/  IMAD.MOV.U32 R174, RZ, RZ, R166 ;  /* 0x000000ffffae7224 */ /* 0x000fe200078e00a6 */
[----:B------:R-:W-:-:S07]  /*a3f90*/  MOV R175, R164 ;  /* 0x000000a400af7202 */ /* 0x000fce0000000f00 */
[----:B------:R-:W-:Y:S01]  /*a3fa0*/  HMMA.1688.F32.TF32 R172, R224, R66, R172 ;  /* 0x00000042e0ac723c */ /* 0x000fe200000810ac */
[----:B------:R-:W-:Y:S02]  /*a3fb0*/  IMAD.MOV.U32 R137, RZ, RZ, R149 ;  /* 0x000000ffff897224 */ /* 0x000fe400078e0095 */
[----:B------:R-:W-:Y:S01]  /*a3fc0*/  IMAD.MOV.U32 R188, RZ, RZ, R153 ;  /* 0x000000ffffbc7224 */ /* 0x000fe200078e0099 */
[----:B------:R-:W-:Y:S02]  /*a3fd0*/  MOV R189, R152 ;  /* 0x0000009800bd7202 */ /* 0x000fe40000000f00 */
[----:B------:R1:W-:Y:S01]  /*a3fe0*/  LDGSTS.E [R132+0x8200], [R136.64], P4 ;  /* 0x0820000088847fae */ /* 0x0003e2000a121844 */
[----:B-----5:R-:W-:-:S04]  /*a3ff0*/  IADD3 R64, P3, R64, R252, RZ ;  /* 0x000000fc40407210 */ /* 0x020fc80007f7e0ff */
[----:B------:R-:W-:Y:S01]  /*a4000*/  HMMA.1688.F32.TF32 R188, R224, R62, R188 ;  /* 0x0000003ee0bc723c */ /* 0x000fe200000810bc */
[----:B-1----:R-:W-:Y:S01]  /*a4010*/  IMAD.MOV.U32 R137, RZ, RZ, R145 ;  /* 0x000000ffff897224 */ /* 0x002fe200078e0091 */
[----:B------:R-:W-:-:S10]  /*a4020*/  MOV R136, R141 ;  /* 0x0000008d00887202 */ /* 0x000fd40000000f00 */
[----:B------:R1:W-:Y:S01]  /*a4030*/  STL.64 [R1+0xce0], R172 ;  /* 0x000ce0ac01007387 */ /* 0x0003e20000100a00 */
[----:B------:R5:W-:Y:S02]  /*a4040*/  STL.64 [R1+0xce8], R174 ;  /* 0x000ce8ae01007387 */ /* 0x000be40000100a00 */
[----:B------:R-:W-:Y:S02]  /*a4050*/  STL [R1+0x2d18], R64 ;  /* 0x002d184001007387 */ /* 0x000fe40000100800 */
[----:B------:R-:W3:Y:S01]  /*a4060*/  LDL.LU R145, [R1+0x2d04] ;  /* 0x002d040001917983 */ /* 0x000ee20000300800 */
[----:B------:R-:W3:Y:S01]  /*a4070*/  LDL.LU R141, [R1+0x2cfc] ;  /* 0x002cfc00018d7983 */ /* 0x000ee20000300800 */
[----:B------:R-:W-:-:S03]  /*a4080*/  ISETP.GT.AND P5, PT, R3, 0x20, PT ;  /* 0x000000200300780c */ /* 0x000fc60003fa4270 */
[----:B------:R5:W-:Y:S01]  /*a4090*/  LDGSTS.E [R132+0x8400], [R136.64], P4 ;  /* 0x0840000088847fae */ /* 0x000be2000a121844 */
[----:B-1----:R-:W-:-:S03]  /*a40a0*/  IMAD.MOV.U32 R172, RZ, RZ, R129 ;  /* 0x000000ffffac7224 */ /* 0x002fc600078e0081 */
[----:B------:R-:W3:Y:S01]  /*a40b0*/  LDL.LU R129, [R1+0x2d00] ;  /* 0x002d000001817983 */ /* 0x000ee20000300800 */
[----:B-----5:R-:W-:Y:S01]  /*a40c0*/  IMAD.MOV.U32 R136, RZ, RZ, R133 ;  /* 0x000000ffff887224 */ /* 0x020fe200078e0085 */
[----:B------:R-:W-:Y:S02]  /*a40d0*/  SEL R133, RZ, 0x4, !P5 ;  /* 0x00000004ff857807 */ /* 0x000fe40006800000 */
[----:B------:R-:W-:Y:S01]  /*a40e0*/  MOV R137, R135 ;  /* 0x0000008700897202 */ /* 0x000fe20000000f00 */
[----:B------:R-:W-:Y:S01]  /*a40f0*/  IMAD.MOV.U32 R173, RZ, RZ, R128 ;  /* 0x000000ffffad7224 */ /* 0x000fe200078e0080 */
[----:B------:R-:W-:-:S03]  /*a4100*/  MOV R174, R65 ;  /* 0x0000004100ae7202 */ /* 0x000fc60000000f00 */
[----:B------:R1:W-:Y:S01]  /*a4110*/  LDGSTS.E [R132+0x8600], [R136.64], P4 ;  /* 0x0860000088847fae */ /* 0x0003e2000a121844 */
[-C--:B----4-:R-:W-:Y:S02]  /*a4120*/  IADD3 R144, P6, R144, R252.reuse, RZ ;  /* 0x000000fc90907210 */ /* 0x090fe40007fde0ff */
[----:B--2---:R-:W-:Y:S01]  /*a4130*/  IADD3 R140, P5, R140, R252, RZ ;  /* 0x000000fc8c8c7210 */ /* 0x004fe20007fbe0ff */
[----:B---3--:R-:W-:Y:S02]  /*a4140*/  IMAD.X R148, R148, 0x1, R0, P3 ;  /* 0x0000000194947824 */ /* 0x008fe400018e0600 */
[----:B------:R-:W-:Y:S02]  /*a4150*/  STL [R1+0x2d10], R144 ;  /* 0x002d109001007387 */ /* 0x000fe40000100800 */
[----:B------:R-:W-:Y:S02]  /*a4160*/  STL [R1+0x2d08], R140 ;  /* 0x002d088c01007387 */ /* 0x000fe40000100800 */
[----:B------:R-:W-:Y:S01]  /*a4170*/  STL [R1+0x2d0c], R148 ;  /* 0x002d0c9401007387 */ /* 0x000fe20000100800 */
[----:B------:R-:W2:Y:S02]  /*a4180*/  LDL.LU R135, [R1+0x2cf4] ;  /* 0x002cf40001877983 */ /* 0x000ea40000300800 */
[----:B------:R-:W-:Y:S02]  /*a4190*/  STL.64 [R1+0xcd0], R188 ;  /* 0x000cd0bc01007387 */ /* 0x000fe40000100a00 */
[----:B------:R-:W-:Y:S01]  /*a41a0*/  STL.64 [R1+0xcd8], R190 ;  /* 0x000cd8be01007387 */ /* 0x000fe20000100a00 */
[----:B------:R-:W3:Y:S01]  /*a41b0*/  LDL.LU R128, [R1+0x2c8c] ;  /* 0x002c8c0001807983 */ /* 0x000ee20000300800 */
[----:B------:R-:W4:Y:S01]  /*a41c0*/  LDL.LU R65, [R1+0x2c98] ;  /* 0x002c980001417983 */ /* 0x000f220000300800 */
[----:B------:R-:W-:Y:S01]  /*a41d0*/  ISETP.GT.AND P4, PT, R3, 0x1c, PT ;  /* 0x0000001c0300780c */ /* 0x000fe20003f84270 */
[----:B------:R-:W-:-:S02]  /*a41e0*/  IMAD.MOV.U32 R175, RZ, RZ, R2 ;  /* 0x000000ffffaf7224 */ /* 0x000fc400078e0002 */
[----:B------:R-:W5:Y:S01]  /*a41f0*/  LDL.LU R2, [R1+0x2c90] ;  /* 0x002c900001027983 */ /* 0x000f620000300800 */
[----:B-1----:R-:W-:Y:S01]  /*a4200*/  SEL R136, RZ, 0x4, !P4 ;  /* 0x00000004ff887807 */ /* 0x002fe20006000000 */
[----:B------:R-:W-:Y:S02]  /*a4210*/  STL.64 [R1+0x3678], R62 ;  /* 0x0036783e01007387 */ /* 0x000fe40000100a00 */
[----:B------:R1:W-:Y:S01]  /*a4220*/  STL.64 [R1+0x3670], R60 ;  /* 0x0036703c01007387 */ /* 0x0003e20000100a00 */
[----:B------:R-:W-:Y:S01]  /*a4230*/  SEL R136, R136, RZ, !P0 ;  /* 0x000000ff88887207 */ /* 0x000fe20004000000 */
[----:B------:R-:W-:Y:S03]  /*a4240*/  HMMA.1688.F32.TF32 R172, R224, R58, R172 ;  /* 0x0000003ae0ac723c */ /* 0x000fe600000810ac */
[----:B------:R-:W-:Y:S01]  /*a4250*/  ISETP.NE.U32.AND P4, PT, R136, RZ, PT ;  /* 0x000000ff8800720c */ /* 0x000fe20003f85070 */
[----:B------:R-:W-:Y:S01]  /*a4260*/  IMAD.MOV.U32 R136, RZ, RZ, R64 ;  /* 0x000000ffff887224 */ /* 0x000fe200078e0040 */
[----:B------:R-:W-:Y:S01]  /*a4270*/  IADD3.X R145, R145, R0, RZ, P6, !PT ;  /* 0x0000000091917210 */ /* 0x000fe200037fe4ff */
[----:B------:R-:W-:-:S04]  /*a4280*/  IMAD.X R141, R141, 0x1, R0, P5 ;  /* 0x000000018d8d7824 */ /* 0x000fc800028e0600 */
[----:B------:R-:W-:Y:S01]  /*a4290*/  STL [R1+0x2d04], R145 ;  /* 0x002d049101007387 */ /* 0x000fe20000100800 */
[----:B-1----:R-:W5:Y:S02]  /*a42a0*/  LDL.LU R60, [R1+0x2c88] ;  /* 0x002c8800013c7983 */ /* 0x002f640000300800 */
[----:B------:R-:W-:Y:S01]  /*a42b0*/  STL [R1+0x2cfc], R141 ;  /* 0x002cfc8d01007387 */ /* 0x000fe20000100800 */
[----:B------:R-:W-:-:S05]  /*a42c0*/  IADD3 R129, P5, R129, R252, RZ ;  /* 0x000000fc81817210 */ /* 0x000fca0007fbe0ff */
[----:B------:R-:W-:Y:S01]  /*a42d0*/  STL [R1+0x2d00], R129 ;  /* 0x002d008101007387 */ /* 0x000fe20000100800 */
[----:B------:R-:W5:Y:S02]  /*a42e0*/  LDL.LU R64, [R1+0x2c84] ;  /* 0x002c840001407983 */ /* 0x000f640000300800 */
[----:B------:R-:W5:Y:S01]  /*a42f0*/  LDL.LU R61, [R1+0x2c80] ;  /* 0x002c8000013d7983 */ /* 0x000f620000300800 */
[----:B------:R-:W-:Y:S04]  /*a4300*/  STL.64 [R1+0xcc0], R172 ;  /* 0x000cc0ac01007387 */ /* 0x000fe80000100a00 */
[----:B------:R-:W-:Y:S01]  /*a4310*/  STL.64 [R1+0xcc8], R174 ;  /* 0x000cc8ae01007387 */ /* 0x000fe20000100a00 */
[----:B------:R-:W5:Y:S01]  /*a4320*/  LDL.LU R63, [R1+0x2c7c] ;  /* 0x002c7c00013f7983 */ /* 0x000f620000300800 */
[----:B------:R-:W-:Y:S01]  /*a4330*/  HMMA.1688.F32.TF32 R168, R224, R54, R168 ;  /* 0x00000036e0a8723c */ /* 0x000fe200000810a8 */
[----:B--2---:R-:W-:Y:S01]  /*a4340*/  IMAD.X R135, R135, 0x1, R0, P5 ;  /* 0x0000000187877824 */ /* 0x004fe200028e0600 */
[----:B----4-:R-:W-:-:S04]  /*a4350*/  IADD3 R65, P5, R65, R252, RZ ;  /* 0x000000fc41417210 */ /* 0x010fc80007fbe0ff */
[----:B------:R-:W-:Y:S04]  /*a4360*/  STL [R1+0x2cf4], R135 ;  /* 0x002cf48701007387 */ /* 0x000fe80000100800 */
[----:B------:R-:W-:Y:S01]  /*a4370*/  STL [R1+0x2c98], R65 ;  /* 0x002c984101007387 */ /* 0x000fe20000100800 */
[----:B------:R-:W2:Y:S01]  /*a4380*/  LDL.LU R62, [R1+0x2c74] ;  /* 0x002c7400013e7983 */ /* 0x000ea20000300800 */
[----:B------:R-:W-:-:S11]  /*a4390*/  MOV R137, R148 ;  /* 0x0000009400897202 */ /* 0x000fd60000000f00 */
[----:B------:R-:W-:Y:S01]  /*a43a0*/  STL.64 [R1+0xcb0], R168 ;  /* 0x000cb0a801007387 */ /* 0x000fe20000100a00 */
[----:B------:R1:W-:Y:S04]  /*a43b0*/  STL.64 [R1+0xcb8], R170 ;  /* 0x000cb8aa01007387 */ /* 0x0003e80000100a00 */
[----:B------:R4:W-:Y:S02]  /*a43c0*/  LDGSTS.E [R132+0xa000], [R136.64], P1 ;  /* 0x0a00000088847fae */ /* 0x0009e40008921844 */
[----:B----4-:R-:W-:Y:S01]  /*a43d0*/  IMAD.MOV.U32 R136, RZ, RZ, R144 ;  /* 0x000000ffff887224 */ /* 0x010fe200078e0090 */
[----:B------:R-:W-:Y:S01]  /*a43e0*/  MOV R137, R145 ;  /* 0x0000009100897202 */ /* 0x000fe20000000f00 */
[----:B-1----:R-:W-:Y:S04]  /*a43f0*/  HMMA.1688.F32.TF32 R168, R224, R50, R248 ;  /* 0x00000032e0a8723c */ /* 0x002fe800000810f8 */
[----:B------:R1:W-:Y:S01]  /*a4400*/  LDGSTS.E [R132+0xa200], [R136.64], P1 ;  /* 0x0a20000088847fae */ /* 0x0003e20008921844 */
[----:B---3--:R-:W-:Y:S01]  /*a4410*/  IADD3.X R128, R128, R0, RZ, P5, !PT ;  /* 0x0000000080807210 */ /* 0x008fe20002ffe4ff */
[----:B-----5:R-:W-:-:S02]  /*a4420*/  IADD3 R2, P5, R2, R252, RZ ;  /* 0x000000fc02027210 */ /* 0x020fc40007fbe0ff */
[----:B-1----:R-:W-:Y:S02]  /*a4430*/  IMAD.MOV.U32 R136, RZ, RZ, R140 ;  /* 0x000000ffff887224 */ /* 0x002fe400078e008c */
[----:B------:R-:W-:-:S05]  /*a4440*/  IMAD.MOV.U32 R137, RZ, RZ, R141 ;  /* 0x000000ffff897224 */ /* 0x000fca00078e008d */
[----:B------:R1:W-:Y:S01]  /*a4450*/  LDGSTS.E [R132+0xa400], [R136.64], P1 ;  /* 0x0a40000088847fae */ /* 0x0003e20008921844 */
[----:B------:R-:W-:-:S03]  /*a4460*/  IADD3.X R64, R64, R0, RZ, P5, !PT ;  /* 0x0000000040407210 */ /* 0x000fc60002ffe4ff */
[----:B------:R-:W-:Y:S01]  /*a4470*/  STL [R1+0x2c8c], R128 ;  /* 0x002c8c8001007387 */ /* 0x000fe20000100800 */
[----:B-1----:R-:W-:Y:S02]  /*a4480*/  IMAD.MOV.U32 R136, RZ, RZ, R129 ;  /* 0x000000ffff887224 */ /* 0x002fe400078e0081 */
[----:B------:R-:W-:-:S05]  /*a4490*/  IMAD.MOV.U32 R137, RZ, RZ, R135 ;  /* 0x000000ffff897224 */ /* 0x000fca00078e0087 */
[----:B------:R1:W-:Y:S01]  /*a44a0*/  LDGSTS.E [R132+0xa600], [R136.64], P1 ;  /* 0x0a60000088847fae */ /* 0x0003e20008921844 */
[----:B------:R-:W-:-:S03]  /*a44b0*/  IADD3 R60, P1, R60, R252, RZ ;  /* 0x000000fc3c3c7210 */ /* 0x000fc60007f3e0ff */
[----:B------:R-:W-:Y:S04]  /*a44c0*/  STL [R1+0x2c90], R2 ;  /* 0x002c900201007387 */ /* 0x000fe80000100800 */
[----:B------:R-:W-:Y:S01]  /*a44d0*/  STL [R1+0x2c88], R60 ;  /* 0x002c883c01007387 */ /* 0x000fe20000100800 */
[----:B------:R-:W-:Y:S02]  /*a44e0*/  STL [R1+0x2c84], R64 ;  /* 0x002c844001007387 */ /* 0x000fe40000100800 */
[----:B------:R-:W-:Y:S02]  /*a44f0*/  STL.64 [R1+0xca0], R168 ;  /* 0x000ca0a801007387 */ /* 0x000fe40000100a00 */
[----:B-1----:R-:W-:Y:S02]  /*a4500*/  IMAD.MOV.U32 R136, RZ, RZ, R65 ;  /* 0x000000ffff887224 */ /* 0x002fe400078e0041 */
[----:B------:R-:W-:Y:S01]  /*a4510*/  IMAD.MOV.U32 R137, RZ, RZ, R128 ;  /* 0x000000ffff897224 */ /* 0x000fe200078e0080 */
[----:B------:R1:W-:Y:S04]  /*a4520*/  STL.64 [R1+0xca8], R170 ;  /* 0x000ca8aa01007387 */ /* 0x0003e80000100a00 */
[----:B------:R3:W-:Y:S01]  /*a4530*/  LDGSTS.E [R132+0xc000], [R136.64], P2 ;  /* 0x0c00000088847fae */ /* 0x0007e20009121844 */
[----:B-1----:R-:W-:Y:S01]  /*a4540*/  HMMA.1688.F32.TF32 R168, R224, R46, R244 ;  /* 0x0000002ee0a8723c */ /* 0x002fe200000810f4 */
[----:B---3--:R-:W-:-:S02]  /*a4550*/  IMAD.MOV.U32 R136, RZ, RZ, R2 ;  /* 0x000000ffff887224 */ /* 0x008fc400078e0002 */
[----:B------:R-:W3:Y:S01]  /*a4560*/  LDL.LU R2, [R1+0x2c18] ;  /* 0x002c180001027983 */ /* 0x000ee20000300800 */
[----:B------:R-:W-:Y:S01]  /*a4570*/  IADD3 R61, P5, R61, R252, RZ ;  /* 0x000000fc3d3d7210 */ /* 0x000fe20007fbe0ff */
[----:B------:R-:W-:Y:S01]  /*a4580*/  IMAD.MOV.U32 R137, RZ, RZ, R64 ;  /* 0x000000ffff897224 */ /* 0x000fe200078e0040 */
[----:B------:R-:W-:-:S03]  /*a4590*/  IADD3.X R63, R63, R0, RZ, P1, !PT ;  /* 0x000000003f3f7210 */ /* 0x000fc60000ffe4ff */
[----:B------:R-:W-:Y:S04]  /*a45a0*/  STL [R1+0x2c80], R61 ;  /* 0x002c803d01007387 */ /* 0x000fe80000100800 */
[----:B------:R1:W-:Y:S01]  /*a45b0*/  LDGSTS.E [R132+0xc200], [R136.64], P2 ;  /* 0x0c20000088847fae */ /* 0x0003e20009121844 */
[----:B------:R4:W-:Y:S02]  /*a45c0*/  STL [R1+0x2c7c], R63 ;  /* 0x002c7c3f01007387 */ /* 0x0009e40000100800 */
[----:B-1----:R-:W-:Y:S02]  /*a45d0*/  IMAD.MOV.U32 R136, RZ, RZ, R60 ;  /* 0x000000ffff887224 */ /* 0x002fe400078e003c */
[----:B------:R-:W5:Y:S01]  /*a45e0*/  LDL.LU R60, [R1+0x2c0c] ;  /* 0x002c0c00013c7983 */ /* 0x000f620000300800 */
[----:B--2---:R-:W-:-:S05]  /*a45f0*/  IADD3.X R62, R62, R0, RZ, P5, !PT ;  /* 0x000000003e3e7210 */ /* 0x004fca0002ffe4ff */
[----:B------:R-:W-:Y:S01]  /*a4600*/  STL [R1+0x2c74], R62 ;  /* 0x002c743e01007387 */ /* 0x000fe20000100800 */
[----:B------:R-:W2:Y:S02]  /*a4610*/  LDL.LU R144, [R1+0x2c10] ;  /* 0x002c100001907983 */ /* 0x000ea40000300800 */
[----:B------:R-:W-:Y:S02]  /*a4620*/  STL.64 [R1+0xc80], R168 ;  /* 0x000c80a801007387 */ /* 0x000fe40000100a00 */
[----:B------:R1:W-:Y:S01]  /*a4630*/  STL.64 [R1+0xc88], R170 ;  /* 0x000c88aa01007387 */ /* 0x0003e20000100a00 */
[----:B------:R-:W2:Y:S01]  /*a4640*/  LDL.LU R145, [R1+0x2c04] ;  /* 0x002c040001917983 */ /* 0x000ea20000300800 */
[----:B------:R-:W2:Y:S02]  /*a4650*/  LDL.LU R141, [R1+0x2bfc] ;  /* 0x002bfc00018d7983 */ /* 0x000ea40000300800 */
[----:B------:R-:W2:Y:S02]  /*a4660*/  LDL.LU R140, [R1+0x2c08] ;  /* 0x002c0800018c7983 */ /* 0x000ea40000300800 */
[----:B------:R-:W2:Y:S01]  /*a4670*/  LDL.LU R135, [R1+0x2bf4] ;  /* 0x002bf40001877983 */ /* 0x000ea20000300800 */
[----:B------:R-:W2:Y:S01]  /*a4680*/  LDL.LU R129, [R1+0x2c00] ;  /* 0x002c000001817983 */ /* 0x000ea20000300800 */
[----:B------:R-:W2:Y:S02]  /*a4690*/  LDL.LU R128, [R1+0x2b8c] ;  /* 0x002b8c0001807983 */ /* 0x000ea40000300800 */
[----:B------:R-:W-:-:S02]  /*a46a0*/  IMAD.MOV.U32 R137, RZ, RZ, R63 ;  /* 0x000000ffff897224 */ /* 0x000fc400078e003f */
[----:B------:R-:W2:Y:S01]  /*a46b0*/  LDL.LU R65, [R1+0x2b98] ;  /* 0x002b980001417983 */ /* 0x000ea20000300800 */
[----:B----4-:R-:W4:Y:S04]  /*a46c0*/  LDL.LU R63, [R1+0x2b90] ;  /* 0x002b9000013f7983 */ /* 0x010f280000300800 */
[----:B------:R1:W-:Y:S02]  /*a46d0*/  LDGSTS.E [R132+0xc400], [R136.64], P2 ;  /* 0x0c40000088847fae */ /* 0x0003e40009121844 */
[----:B-1----:R-:W-:Y:S01]  /*a46e0*/  HMMA.1688.F32.TF32 R168, R224, R42, R240 ;  /* 0x0000002ae0a8723c */ /* 0x002fe200000810f0 */
[----:B------:R-:W-:Y:S02]  /*a46f0*/  SEL R133, R133, RZ, !P0 ;  /* 0x000000ff85857207 */ /* 0x000fe40004000000 */
[----:B------:R-:W-:-:S02]  /*a4700*/  ISETP.GT.AND P1, PT, R3, 0x24, PT ;  /* 0x000000240300780c */ /* 0x000fc40003f24270 */
[----:B------:R-:W-:Y:S01]  /*a4710*/  MOV R136, R61 ;  /* 0x0000003d00887202 */ /* 0x000fe20000000f00 */
[----:B------:R-:W-:Y:S01]  /*a4720*/  IMAD.MOV.U32 R137, RZ, RZ, R62 ;  /* 0x000000ffff897224 */ /* 0x000fe200078e003e */
[----:B------:R-:W-:Y:S01]  /*a4730*/  ISETP.NE.U32.AND P3, PT, R133, RZ, PT ;  /* 0x000000ff8500720c */ /* 0x000fe20003f65070 */
[----:B------:R-:W-:-:S03]  /*a4740*/  SEL R133, RZ, 0x4, !P1 ;  /* 0x00000004ff857807 */ /* 0x000fc60004800000 */
[----:B------:R1:W-:Y:S01]  /*a4750*/  LDGSTS.E [R132+0xc600], [R136.64], P2 ;  /* 0x0c60000088847fae */ /* 0x0003e20009121844 */
[----:B------:R-:W-:-:S04]  /*a4760*/  ISETP.GT.AND P2, PT, R3, 0x28, PT ;  /* 0x000000280300780c */ /* 0x000fc80003f44270 */
[----:B-1----:R-:W-:Y:S02]  /*a4770*/  SEL R136, RZ, 0x4, !P2 ;  /* 0x00000004ff887807 */ /* 0x002fe40005000000 */
[----:B------:R-:W-:Y:S02]  /*a4780*/  SEL R133, R133, RZ, !P0 ;  /* 0x000000ff85857207 */ /* 0x000fe40004000000 */
[----:B---3--:R-:W-:-:S05]  /*a4790*/  IADD3 R2, P6, R2, R252, RZ ;  /* 0x000000fc02027210 */ /* 0x008fca0007fde0ff */
[----:B------:R-:W-:Y:S01]  /*a47a0*/  STL [R1+0x2c18], R2 ;  /* 0x002c180201007387 */ /* 0x000fe20000100800 */
[----:B------:R-:W4:Y:S02]  /*a47b0*/  LDL.LU R64, [R1+0x2b84] ;  /* 0x002b840001407983 */ /* 0x000f240000300800 */
[----:B------:R-:W-:Y:S02]  /*a47c0*/  STL.64 [R1+0xc70], R168 ;  /* 0x000c70a801007387 */ /* 0x000fe40000100a00 */
[----:B------:R1:W-:Y:S02]  /*a47d0*/  STL.64 [R1+0xc78], R170 ;  /* 0x000c78aa01007387 */ /* 0x0003e40000100a00 */
[----:B-1----:R-:W-:Y:S01]  /*a47e0*/  HMMA.1688.F32.TF32 R168, R224, R38, R236 ;  /* 0x00000026e0a8723c */ /* 0x002fe200000810ec */
[----:B-----5:R-:W-:Y:S01]  /*a47f0*/  IMAD.X R60, R60, 0x1, R0, P6 ;  /* 0x000000013c3c7824 */ /* 0x020fe200030e0600 */
[----:B------:R-:W-:Y:S01]  /*a4800*/  ISETP.NE.U32.AND P5, PT, R133, RZ, PT ;  /* 0x000000ff8500720c */ /* 0x000fe20003fa5070 */
[----:B------:R-:W-:-:S02]  /*a4810*/  SEL R133, R136, RZ, !P0 ;  /* 0x000000ff88857207 */ /* 0x000fc40004000000 */
[----:B------:R-:W-:Y:S01]  /*a4820*/  IMAD.MOV.U32 R136, RZ, RZ, R2 ;  /* 0x000000ffff887224 */ /* 0x000fe200078e0002 */
[----:B------:R-:W-:-:S05]  /*a4830*/  MOV R137, R60 ;  /* 0x0000003c00897202 */ /* 0x000fca0000000f00 */
[----:B------:R1:W-:Y:S01]  /*a4840*/  LDGSTS.E [R132+0xe000], [R136.64], P4 ;  /* 0x0e00000088847fae */ /* 0x0003e2000a121844 */
[----:B--2---:R-:W-:-:S04]  /*a4850*/  IADD3 R144, P1, R144, R252, RZ ;  /* 0x000000fc90907210 */ /* 0x004fc80007f3e0ff */
[----:B------:R-:W-:Y:S02]  /*a4860*/  IADD3.X R145, R145, R0, RZ, P1, !PT ;  /* 0x0000000091917210 */ /* 0x000fe40000ffe4ff */
[-C--:B------:R-:W-:Y:S01]  /*a4870*/  IADD3 R140, P2, R140, R252.reuse, RZ ;  /* 0x000000fc8c8c7210 */ /* 0x080fe20007f5e0ff */
[----:B------:R-:W-:Y:S01]  /*a4880*/  STL [R1+0x2c10], R144 ;  /* 0x002c109001007387 */ /* 0x000fe20000100800 */
[----:B------:R2:W-:Y:S01]  /*a4890*/  STL [R1+0x2c0c], R60 ;  /* 0x002c0c3c01007387 */ /* 0x0005e20000100800 */
[----:B------:R-:W-:Y:S02]  /*a48a0*/  IADD3 R129, P1, R129, R252, RZ ;  /* 0x000000fc81817210 */ /* 0x000fe40007f3e0ff */
[----:B------:R-:W-:Y:S01]  /*a48b0*/  STL [R1+0x2c08], R140 ;  /* 0x002c088c01007387 */ /* 0x000fe20000100800 */
[--C-:B------:R-:W-:Y:S02]  /*a48c0*/  IMAD.X R141, R141, 0x1, R0.reuse, P2 ;  /* 0x000000018d8d7824 */ /* 0x100fe400010e0600 */
[----:B------:R-:W-:Y:S02]  /*a48d0*/  STL [R1+0x2c04], R145 ;  /* 0x002c049101007387 */ /* 0x000fe40000100800 */
[----:B------:R-:W-:Y:S01]  /*a48e0*/  STL.64 [R1+0xc20], R168 ;  /* 0x000c20a801007387 */ /* 0x000fe20000100a00 */
[----:B------:R5:W-:Y:S01]  /*a48f0*/  STL.64 [R1+0xc28], R170 ;  /* 0x000c28aa01007387 */ /* 0x000be20000100a00 */
[----:B------:R-:W-:Y:S02]  /*a4900*/  STL [R1+0x2c00], R129 ;  /* 0x002c008101007387 */ /* 0x000fe40000100800 */
[----:B------:R-:W-:Y:S02]  /*a4910*/  STL [R1+0x2bfc], R141 ;  /* 0x002bfc8d01007387 */ /* 0x000fe40000100800 */
[----:B------:R-:W3:Y:S01]  /*a4920*/  LDL.LU R62, [R1+0x2b7c] ;  /* 0x002b7c00013e7983 */ /* 0x000ee20000300800 */
[----:B------:R-:W3:Y:S01]  /*a4930*/  LDL.LU R61, [R1+0x2b88] ;  /* 0x002b8800013d7983 */ /* 0x000ee20000300800 */
[----:B--2---:R-:W2:Y:S02]  /*a4940*/  LDL.LU R60, [R1+0x2b74] ;  /* 0x002b7400013c7983 */ /* 0x004ea40000300800 */
[----:B------:R-:W2:Y:S01]  /*a4950*/  LDL.LU R2, [R1+0x2b80] ;  /* 0x002b800001027983 */ /* 0x000ea20000300800 */
[----:B-----5:R-:W-:Y:S01]  /*a4960*/  HMMA.1688.F32.TF32 R168, R224, R34, R216 ;  /* 0x00000022e0a8723c */ /* 0x020fe200000810d8 */
[----:B------:R-:W-:-:S05]  /*a4970*/  IMAD.X R135, R135, 0x1, R0, P1 ;  /* 0x0000000187877824 */ /* 0x000fca00008e0600 */
[----:B------:R-:W-:Y:S01]  /*a4980*/  STL [R1+0x2bf4], R135 ;  /* 0x002bf48701007387 */ /* 0x000fe20000100800 */
[----:B------:R-:W-:Y:S11]  /*a4990*/  IADD3 R65, P1, R65, R252, RZ ;  /* 0x000000fc41417210 */ /* 0x000ff60007f3e0ff */
[----:B------:R-:W-:Y:S05]  /*a49a0*/  @!UPT UIADD3 URZ, URZ, URZ, URZ ;  /* 0x0000003f3f3ff290 */ /* 0x000fea000fffe03f */
[----:B------:R-:W-:Y:S01]  /*a49b0*/  STL.64 [R1+0xc10], R168 ;  /* 0x000c10a801007387 */ /* 0x000fe20000100a00 */
[----:B------:R5:W-:Y:S02]  /*a49c0*/  STL.64 [R1+0xc18], R170 ;  /* 0x000c18aa01007387 */ /* 0x000be40000100a00 */
[C---:B-----5:R-:W-:Y:S01]  /*a49d0*/  HMMA.1688.F32.TF32 R168, R224.reuse, R30, R192 ;  /* 0x0000001ee0a8723c */ /* 0x060fe200000810c0 */
[----:B------:R-:W-:Y:S01]  /*a49e0*/  IADD3.X R128, R128, R0, RZ, P1, !PT ;  /* 0x0000000080807210 */ /* 0x000fe20000ffe4ff */
[----:B------:R-:W-:Y:S04]  /*a49f0*/  STL [R1+0x2b98], R65 ;  /* 0x002b984101007387 */ /* 0x000fe80000100800 */
[----:B------:R-:W-:Y:S01]  /*a4a00*/  STL [R1+0x2b8c], R128 ;  /* 0x002b8c8001007387 */ /* 0x000fe20000100800 */
[----:B----4-:R-:W-:Y:S11]  /*a4a10*/  IADD3 R63, P1, R63, R252, RZ ;  /* 0x000000fc3f3f7210 */ /* 0x010ff60007f3e0ff */
[----:B------:R-:W-:Y:S05]  /*a4a20*/  @!UPT UIADD3 URZ, URZ, URZ, URZ ;  /* 0x0000003f3f3ff290 */ /* 0x000fea000fffe03f */
[----:B------:R-:W-:Y:S01]  /*a4a30*/  STL.64 [R1+0xc60], R168 ;  /* 0x000c60a801007387 */ /* 0x000fe20000100a00 */
[----:B------:R4:W-:Y:S02]  /*a4a40*/  STL.64 [R1+0xc68], R170 ;  /* 0x000c68aa01007387 */ /* 0x0009e40000100a00 */
[----:B------:R-:W-:Y:S01]  /*a4a50*/  STL [R1+0x2b90], R63 ;  /* 0x002b903f01007387 */ /* 0x000fe20000100800 */
[----:B------:R-:W-:Y:S01]  /*a4a60*/  IADD3.X R64, R64, R0, RZ, P1, !PT ;  /* 0x0000000040407210 */ /* 0x000fe20000ffe4ff */
[----:B----4-:R-:W-:Y:S01]  /*a4a70*/  HMMA.1688.F32.TF32 R168, R224, R26, R196 ;  /* 0x0000001ae0a8723c */ /* 0x010fe200000810c4 */
[----:B-1----:R-:W-:Y:S01]  /*a4a80*/  IMAD.MOV.U32 R136, RZ, RZ, R144 ;  /* 0x000000ffff887224 */ /* 0x002fe200078e0090 */
[----:B------:R-:W-:-:S05]  /*a4a90*/  MOV R137, R145 ;  /* 0x0000009100897202 */ /* 0x000fca0000000f00 */
[----:B------:R1:W-:Y:S02]  /*a4aa0*/  LDGSTS.E [R132+0xe200], [R136.64], P4 ;  /* 0x0e20000088847fae */ /* 0x0003e4000a121844 */
[----:B-1----:R-:W-:Y:S02]  /*a4ab0*/  IMAD.MOV.U32 R136, RZ, RZ, R140 ;  /* 0x000000ffff887224 */ /* 0x002fe400078e008c */
[----:B------:R-:W-:-:S05]  /*a4ac0*/  IMAD.MOV.U32 R137, RZ, RZ, R141 ;  /* 0x000000ffff897224 */ /* 0x000fca00078e008d */
[----:B------:R1:W-:Y:S02]  /*a4ad0*/  LDGSTS.E [R132+0xe400], [R136.64], P4 ;  /* 0x0e40000088847fae */ /* 0x0003e4000a121844 */
[----:B-1----:R-:W-:Y:S02]  /*a4ae0*/  IMAD.MOV.U32 R136, RZ, RZ, R129 ;  /* 0x000000ffff887224 */ /* 0x002fe400078e0081 */
[----:B------:R-:W-:-:S05]  /*a4af0*/  IMAD.MOV.U32 R137, RZ, RZ, R135 ;  /* 0x000000ffff897224 */ /* 0x000fca00078e0087 */
[----:B------:R1:W-:Y:S02]  /*a4b00*/  LDGSTS.E [R132+0xe600], [R136.64], P4 ;  /* 0x0e60000088847fae */ /* 0x0003e4000a121844 */
[----:B-1----:R-:W-:Y:S02]  /*a4b10*/  IMAD.MOV.U32 R136, RZ, RZ, R65 ;  /* 0x000000ffff887224 */ /* 0x002fe400078e0041 */
[----:B------:R-:W-:-:S05]  /*a4b20*/  IMAD.MOV.U32 R137, RZ, RZ, R128 ;  /* 0x000000ffff897224 */ /* 0x000fca00078e0080 */
[----:B------:R1:W-:Y:S02]  /*a4b30*/  LDGSTS.E [R132+0x10000], [R136.64], P3 ;  /* 0x1000000088847fae */ /* 0x0003e40009921844 */
[----:B-1----:R-:W-:Y:S02]  /*a4b40*/  MOV R137, R64 ;  /* 0x0000004000897202 */ /* 0x002fe40000000f00 */
[----:B---3--:R-:W-:-:S05]  /*a4b50*/  IADD3 R61, P2, R61, R252, RZ ;  /* 0x000000fc3d3d7210 */ /* 0x008fca0007f5e0ff */
[----:B------:R-:W-:Y:S01]  /*a4b60*/  STL [R1+0x2b88], R61 ;  /* 0x002b883d01007387 */ /* 0x000fe20000100800 */
[----:B------:R1:W-:Y:S02]  /*a4b70*/  STL [R1+0x2b84], R64 ;  /* 0x002b844001007387 */ /* 0x0003e40000100800 */
[----:B------:R-:W3:Y:S02]  /*a4b80*/  LDL.LU R148, [R1+0x2afc] ;  /* 0x002afc0001947983 */ /* 0x000ee40000300800 */
[----:B------:R-:W4:Y:S01]  /*a4b90*/  LDL.LU R144, [R1+0x2b04] ;  /* 0x002b040001907983 */ /* 0x000f220000300800 */
[----:B--2---:R-:W-:Y:S02]  /*a4ba0*/  IADD3 R2, P1, R2, R252, RZ ;  /* 0x000000fc02027210 */ /* 0x004fe40007f3e0ff */
[----:B------:R-:W-:-:S03]  /*a4bb0*/  IADD3.X R62, R62, R0, RZ, P2, !PT ;  /* 0x000000003e3e7210 */ /* 0x000fc600017fe4ff */
[----:B------:R-:W-:Y:S01]  /*a4bc0*/  STL [R1+0x2b80], R2 ;  /* 0x002b800201007387 */ /* 0x000fe20000100800 */
[----:B------:R-:W2:Y:S02]  /*a4bd0*/  LDL.LU R140, [R1+0x2b0c] ;  /* 0x002b0c00018c7983 */ /* 0x000ea40000300800 */
[----:B------:R-:W-:Y:S02]  /*a4be0*/  STL.64 [R1+0xc50], R168 ;  /* 0x000c50a801007387 */ /* 0x000fe40000100a00 */
[----:B------:R-:W-:Y:S01]  /*a4bf0*/  STL.64 [R1+0xc58], R170 ;  /* 0x000c58aa01007387 */ /* 0x000fe20000100a00 */
[----:B------:R-:W-:Y:S01]  /*a4c00*/  STL [R1+0x2b7c], R62 ;  /* 0x002b7c3e01007387 */ /* 0x000fe20000100800 */
[----:B------:R-:W5:Y:S02]  /*a4c10*/  LDL.LU R149, [R1+0x2af8] ;  /* 0x002af80001957983 */ /* 0x000f640000300800 */
[----:B------:R-:W5:Y:S02]  /*a4c20*/  LDL.LU R145, [R1+0x2b00] ;  /* 0x002b000001917983 */ /* 0x000f640000300800 */
[----:B------:R-:W-:-:S05]  /*a4c30*/  IMAD.X R60, R60, 0x1, R0, P1 ;  /* 0x000000013c3c7824 */ /* 0x000fca00008e0600 */
[----:B------:R1:W-:Y:S01]  /*a4c40*/  STL [R1+0x2b74], R60 ;  /* 0x002b743c01007387 */ /* 0x0003e20000100800 */
[----:B------:R-:W5:Y:S02]  /*a4c50*/  LDL.LU R141, [R1+0x2b08] ;  /* 0x002b0800018d7983 */ /* 0x000f640000300800 */
[----:B-1----:R-:W5:Y:S01]  /*a4c60*/  LDL.LU R64, [R1+0x2b14] ;  /* 0x002b140001407983 */ /* 0x002f620000300800 */
[----:B------:R-:W5:Y:S04]  /*a4c70*/  LDL.LU R135, [R1+0x2b10] ;  /* 0x002b100001877983 */ /* 0x000f680000300800 */
[----:B------:R-:W5:Y:S01]  /*a4c80*/  LDL.LU R128, [R1+0x2a7c] ;  /* 0x002a7c0001807983 */ /* 0x000f620000300800 */
[----:B------:R-:W-:-:S05]  /*a4c90*/  IMAD.MOV.U32 R136, RZ, RZ, R63 ;  /* 0x000000ffff887224 */ /* 0x000fca00078e003f */
[----:B------:R1:W-:Y:S02]  /*a4ca0*/  LDGSTS.E [R132+0x10200], [R136.64], P3 ;  /* 0x1020000088847fae */ /* 0x0003e40009921844 */
[----:B-1----:R-:W-:Y:S02]  /*a4cb0*/  IMAD.MOV.U32 R136, RZ, RZ, R61 ;  /* 0x000000ffff887224 */ /* 0x002fe400078e003d */
[----:B------:R-:W-:-:S05]  /*a4cc0*/  IMAD.MOV.U32 R137, RZ, RZ, R62 ;  /* 0x000000ffff897224 */ /* 0x000fca00078e003e */
[----:B------:R1:W-:Y:S02]  /*a4cd0*/  LDGSTS.E [R132+0x10400], [R136.64], P3 ;  /* 0x1040000088847fae */ /* 0x0003e40009921844 */
[----:B-1----:R-:W-:Y:S02]  /*a4ce0*/  IMAD.MOV.U32 R137, RZ, RZ, R60 ;  /* 0x000000ffff897224 */ /* 0x002fe400078e003c */
[----:B------:R-:W-:Y:S01]  /*a4cf0*/  HMMA.1688.F32.TF32 R60, R224, R22, R200 ;  /* 0x00000016e03c723c */ /* 0x000fe200000810c8 */
[----:B------:R-:W-:Y:S02]  /*a4d00*/  MOV R136, R2 ;  /* 0x0000000200887202 */ /* 0x000fe40000000f00 */
[----:B------:R-:W-:-:S05]  /*a4d10*/  ISETP.GT.AND P1, PT, R3, 0x2c, PT ;  /* 0x0000002c0300780c */ /* 0x000fca0003f24270 */
[C---:B------:R-:W-:Y:S01]  /*a4d20*/  HMMA.1688.F32.TF32 R168, R224.reuse, R14, R204 ;  /* 0x0000000ee0a8723c */ /* 0x040fe200000810cc */
[----:B------:R1:W-:Y:S11]  /*a4d30*/  LDGSTS.E [R132+0x10600], [R136.64], P3 ;  /* 0x1060000088847fae */ /* 0x0003f60009921844 */
[----:B------:R-:W-:Y:S03]  /*a4d40*/  @!UPT UIADD3 URZ, URZ, URZ, URZ ;  /* 0x0000003f3f3ff290 */ /* 0x000fe6000fffe03f */
[----:B------:R-:W-:Y:S01]  /*a4d50*/  STL.64 [R1+0xc40], R60 ;  /* 0x000c403c01007387 */ /* 0x000fe20000100a00 */
[----:B------:R1:W-:Y:S02]  /*a4d60*/  STL.64 [R1+0xc48], R62 ;  /* 0x000c483e01007387 */ /* 0x0003e40000100a00 */
[----:B-1----:R-:W-:Y:S01]  /*a4d70*/  HMMA.1688.F32.TF32 R60, R224, R18, R208 ;  /* 0x00000012e03c723c */ /* 0x002fe200000810d0 */
[----:B------:R-:W-:Y:S02]  /*a4d80*/  SEL R136, RZ, 0x4, !P1 ;  /* 0x00000004ff887807 */ /* 0x000fe40004800000 */
[----:B------:R-:W-:Y:S02]  /*a4d90*/  ISETP.GT.AND P3, PT, R3, 0x30, PT ;  /* 0x000000300300780c */ /* 0x000fe40003f64270 */
[----:B------:R-:W-:Y:S02]  /*a4da0*/  ISETP.NE.U32.AND P6, PT, R133, RZ, PT ;  /* 0x000000ff8500720c */ /* 0x000fe40003fc5070 */
[----:B------:R-:W-:-:S02]  /*a4db0*/  SEL R133, RZ, 0x4, !P3 ;  /* 0x00000004ff857807 */ /* 0x000fc40005800000 */
[----:B------:R-:W-:Y:S02]  /*a4dc0*/  SEL R136, R136, RZ, !P0 ;  /* 0x000000ff88887207 */ /* 0x000fe40004000000 */
[-C--:B---3--:R-:W-:Y:S02]  /*a4dd0*/  IADD3 R148, P1, R148, R252.reuse, RZ ;  /* 0x000000fc94947210 */ /* 0x088fe40007f3e0ff */
[----:B----4-:R-:W-:-:S03]  /*a4de0*/  IADD3 R144, P2, R144, R252, RZ ;  /* 0x000000fc90907210 */ /* 0x010fc60007f5e0ff */
[----:B------:R-:W-:Y:S02]  /*a4df0*/  STL [R1+0x2afc], R148 ;  /* 0x002afc9401007387 */ /* 0x000fe40000100800 */
[----:B------:R-:W-:Y:S02]  /*a4e00*/  STL [R1+0x2b04], R144 ;  /* 0x002b049001007387 */ /* 0x000fe40000100800 */
[----:B------:R-:W3:Y:S03]  /*a4e10*/  LDL.LU R129, [R1+0x2a78] ;  /* 0x002a780001817983 */ /* 0x000ee60000300800 */
[----:B------:R-:W-:Y:S01]  /*a4e20*/  STL.64 [R1+0xc30], R60 ;  /* 0x000c303c01007387 */ /* 0x000fe20000100a00 */
[----:B------:R1:W-:Y:S01]  /*a4e30*/  STL.64 [R1+0xc38], R62 ;  /* 0x000c383e01007387 */ /* 0x0003e20000100a00 */
[----:B------:R-:W4:Y:S01]  /*a4e40*/  LDL.LU R65, [R1+0x2a80] ;  /* 0x002a800001417983 */ /* 0x000f220000300800 */
[----:B--2---:R-:W-:Y:S01]  /*a4e50*/  IADD3 R140, P3, R140, R252, RZ ;  /* 0x000000fc8c8c7210 */ /* 0x004fe20007f7e0ff */
[--C-:B-----5:R-:W-:Y:S01]  /*a4e60*/  IMAD.X R149, R149, 0x1, R0.reuse, P1 ;  /* 0x0000000195957824 */ /* 0x120fe200008e0600 */
[----:B------:R-:W-:Y:S01]  /*a4e70*/  IADD3.X R145, R145, R0, RZ, P2, !PT ;  /* 0x0000000091917210 */ /* 0x000fe200017fe4ff */
[----:B-1----:R-:W2:Y:S01]  /*a4e80*/  LDL.LU R63, [R1+0x2a84] ;  /* 0x002a8400013f7983 */ /* 0x002ea20000300800 */
[----:B------:R-:W5:Y:S02]  /*a4e90*/  LDL.LU R61, [R1+0x2a88] ;  /* 0x002a8800013d7983 */ /* 0x000f640000300800 */
[----:B------:R-:W4:Y:S02]  /*a4ea0*/  LDL.LU R2, [R1+0x2a8c] ;  /* 0x002a8c0001027983 */ /* 0x000f240000300800 */
[----:B------:R-:W5:Y:S01]  /*a4eb0*/  LDL.LU R62, [R1+0x2a90] ;  /* 0x002a9000013e7983 */ /* 0x000f620000300800 */
[----:B------:R-:W5:Y:S01]  /*a4ec0*/  LDL.LU R60, [R1+0x2a94] ;  /* 0x002a9400013c7983 */ /* 0x000f620000300800 */
[----:B------:R-:W-:Y:S02]  /*a4ed0*/  STL [R1+0x2b0c], R140 ;  /* 0x002b0c8c01007387 */ /* 0x000fe40000100800 */
[----:B------:R-:W-:Y:S02]  /*a4ee0*/  STL [R1+0x2af8], R149 ;  /* 0x002af89501007387 */ /* 0x000fe40000100800 */
[----:B------:R-:W-:Y:S01]  /*a4ef0*/  STL [R1+0x2b00], R145 ;  /* 0x002b009101007387 */ /* 0x000fe20000100800 */
[----:B------:R-:W-:Y:S01]  /*a4f00*/  STL.64 [R1+0xd80], R168 ;  /* 0x000d80a801007387 */ /* 0x000fe20000100a00 */
[----:B------:R1:W-:Y:S01]  /*a4f10*/  STL.64 [R1+0xd88], R170 ;  /* 0x000d88aa01007387 */ /* 0x0003e20000100a00 */
[----:B------:R-:W-:Y:S01]  /*a4f20*/  ISETP.NE.U32.AND P1, PT, R136, RZ, PT ;  /* 0x000000ff8800720c */ /* 0x000fe20003f25070 */
[----:B-1----:R-:W-:Y:S01]  /*a4f30*/  HMMA.1688.F32.TF32 R168, R224, R10, R212 ;  /* 0x0000000ae0a8723c */ /* 0x002fe200000810d4 */
[----:B------:R-:W-:-:S02]  /*a4f40*/  IMAD.X R141, R141, 0x1, R0, P3 ;  /* 0x000000018d8d7824 */ /* 0x000fc400018e0600 */
[----:B------:R-:W-:Y:S01]  /*a4f50*/  IMAD.MOV.U32 R136, RZ, RZ, R148 ;  /* 0x000000ffff887224 */ /* 0x000fe200078e0094 */
[----:B------:R-:W-:Y:S02]  /*a4f60*/  MOV R137, R149 ;  /* 0x0000009500897202 */ /* 0x000fe40000000f00 */
[----:B------:R-:W-:-:S03]  /*a4f70*/  IADD3 R64, P3, R64, R252, RZ ;  /* 0x000000fc40407210 */ /* 0x000fc60007f7e0ff */
[----:B------:R1:W-:Y:S01]  /*a4f80*/  LDGSTS.E [R132+0x12000], [R136.64], P5 ;  /* 0x1200000088847fae */ /* 0x0003e2000a921844 */
[----:B------:R-:W-:-:S03]  /*a4f90*/  IADD3.X R135, R135, R0, RZ, P3, !PT ;  /* 0x0000000087877210 */ /* 0x000fc60001ffe4ff */
[----:B------:R-:W-:Y:S01]  /*a4fa0*/  STL [R1+0x2b08], R141 ;  /* 0x002b088d01007387 */ /* 0x000fe20000100800 */
[----:B------:R-:W-:Y:S01]  /*a4fb0*/  STL [R1+0x2b14], R64 ;  /* 0x002b144001007387 */ /* 0x000fe20000100800 */
[----:B------:R-:W-:Y:S02]  /*a4fc0*/  IADD3 R128, P3, R128, R252, RZ ;  /* 0x000000fc80807210 */ /* 0x000fe40007f7e0ff */
[----:B------:R-:W-:Y:S01]  /*a4fd0*/  STL [R1+0x2b10], R135 ;  /* 0x002b108701007387 */ /* 0x000fe20000100800 */
[----:B-1----:R-:W-:Y:S02]  /*a4fe0*/  IMAD.MOV.U32 R136, RZ, RZ, R144 ;  /* 0x000000ffff887224 */ /* 0x002fe400078e0090 */
[----:B------:R-:W-:-:S03]  /*a4ff0*/  IMAD.MOV.U32 R137, RZ, RZ, R145 ;  /* 0x000000ffff897224 */ /* 0x000fc600078e0091 */
[----:B------:R-:W-:Y:S04]  /*a5000*/  STL.64 [R1+0xd70], R168 ;  /* 0x000d70a801007387 */ /* 0x000fe80000100a00 */
[----:B------:R1:W-:Y:S01]  /*a5010*/  LDGSTS.E [R132+0x12200], [R136.64], P5 ;  /* 0x1220000088847fae */ /* 0x0003e2000a921844 */
[----:B------:R1:W-:Y:S02]  /*a5020*/  STL.64 [R1+0xd78], R170 ;  /* 0x000d78aa01007387 */ /* 0x0003e40000100a00 */
[----:B------:R-:W5:Y:S02]  /*a5030*/  LDL.LU R172, [R1+0xea0] ;  /* 0x000ea00001ac7983 */ /* 0x000f640000300800 */
[----:B------:R-:W5:Y:S01]  /*a5040*/  LDL.LU R173, [R1+0xea4] ;  /* 0x000ea40001ad7983 */ /* 0x000f620000300800 */
[----:B------:R-:W-:Y:S01]  /*a5050*/  STL [R1+0x2a7c], R128 ;  /* 0x002a7c8001007387 */ /* 0x000fe20000100800 */
[----:B------:R-:W5:Y:S02]  /*a5060*/  LDL.LU R174, [R1+0xea8] ;  /* 0x000ea80001ae7983 */ /* 0x000f640000300800 */
[----:B------:R-:W5:Y:S02]  /*a5070*/  LDL.LU R175, [R1+0xeac] ;  /* 0x000eac0001af7983 */ /* 0x000f640000300800 */
[----:B-1----:R-:W-:-:S02]  /*a5080*/  IMAD.MOV.U32 R136, RZ, RZ, R140 ;  /* 0x000000ffff887224 */ /* 0x002fc400078e008c */
[----:B------:R-:W-:Y:S01]  /*a5090*/  IMAD.MOV.U32 R137, RZ, RZ, R141 ;  /* 0x000000ffff897224 */ /* 0x000fe200078e008d */
[----:B------:R-:W5:Y:S04]  /*a50a0*/  LDL.LU.64 R170, [R1+0x1d8] ;  /* 0x0001d80001aa7983 */ /* 0x000f680000300a00 */
[----:B------:R1:W-:Y:S02]  /*a50b0*/  LDGSTS.E [R132+0x12400], [R136.64], P5 ;  /* 0x1240000088847fae */ /* 0x0003e4000a921844 */
[----:B-1----:R-:W-:Y:S02]  /*a50c0*/  MOV R136, R64 ;  /* 0x0000004000887202 */ /* 0x002fe40000000f00 */
[----:B------:R-:W5:Y:S01]  /*a50d0*/  LDL.LU R64, [R1+0x29fc] ;  /* 0x0029fc0001407983 */ /* 0x000f620000300800 */
[----:B------:R-:W-:Y:S01]  /*a50e0*/  HMMA.1688.F32.TF32 R188, R224, R6, R220 ;  /* 0x00000006e0bc723c */ /* 0x000fe200000810dc */
[----:B------:R-:W-:-:S05]  /*a50f0*/  IMAD.MOV.U32 R137, RZ, RZ, R135 ;  /* 0x000000ffff897224 */ /* 0x000fca00078e0087 */
[----:B------:R1:W-:Y:S02]  /*a5100*/  LDGSTS.E [R132+0x12600], [R136.64], P5 ;  /* 0x1260000088847fae */ /* 0x0003e4000a921844 */
[----:B-1----:R-:W-:Y:S02]  /*a5110*/  IMAD.MOV.U32 R136, RZ, RZ, R128 ;  /* 0x000000ffff887224 */ /* 0x002fe400078e0080 */
[----:B---3--:R-:W-:-:S05]  /*a5120*/  IMAD.X R129, R129, 0x1, R0, P3 ;  /* 0x0000000181817824 */ /* 0x008fca00018e0600 */
[----:B------:R-:W-:-:S05]  /*a5130*/  MOV R137, R129 ;  /* 0x0000008100897202 */ /* 0x000fca0000000f00 */
[----:B------:R1:W-:Y:S01]  /*a5140*/  LDGSTS.E [R132+0x14000], [R136.64], P6 ;  /* 0x1400000088847fae */ /* 0x0003e2000b121844 */
[-C--:B--2---:R-:W-:Y:S02]  /*a5150*/  IADD3 R63, P4, R63, R252.reuse, RZ ;  /* 0x000000fc3f3f7210 */ /* 0x084fe40007f9e0ff */
[----:B----4-:R-:W-:Y:S02]  /*a5160*/  IADD3 R2, P3, R2, R252, RZ ;  /* 0x000000fc02027210 */ /* 0x010fe40007f7e0ff */
[----:B------:R-:W-:Y:S01]  /*a5170*/  IADD3.X R65, R65, R0, RZ, P4, !PT ;  /* 0x0000000041417210 */ /* 0x000fe200027fe4ff */
[----:B-----5:R-:W-:Y:S01]  /*a5180*/  IADD3 R60, P4, R60, R252, RZ ;  /* 0x000000fc3c3c7210 */ /* 0x020fe20007f9e0ff */
[----:B------:R-:W-:Y:S01]  /*a5190*/  STL [R1+0x2a84], R63 ;  /* 0x002a843f01007387 */ /* 0x000fe20000100800 */
[----:B------:R-:W-:Y:S02]  /*a51a0*/  STL [R1+0x2a78], R129 ;  /* 0x002a788101007387 */ /* 0x000fe40000100800 */
[----:B------:R-:W-:Y:S02]  /*a51b0*/  STL.64 [R1+0xb90], R188 ;  /* 0x000b90bc01007387 */ /* 0x000fe40000100a00 */
[--C-:B------:R-:W-:Y:S01]  /*a51c0*/  IMAD.X R61, R61, 0x1, R0.reuse, P3 ;  /* 0x000000013d3d7824 */ /* 0x100fe200018e0600 */
[----:B------:R-:W-:Y:S01]  /*a51d0*/  STL.64 [R1+0xb98], R190 ;  /* 0x000b98be01007387 */ /* 0x000fe20000100a00 */
[----:B------:R-:W-:Y:S02]  /*a51e0*/  STL [R1+0x2a8c], R2 ;  /* 0x002a8c0201007387 */ /* 0x000fe40000100800 */
[----:B------:R-:W-:-:S02]  /*a51f0*/  IMAD.X R62, R62, 0x1, R0, P4 ;  /* 0x000000013e3e7824 */ /* 0x000fc400020e0600 */
[----:B------:R2:W-:Y:S02]  /*a5200*/  STL [R1+0x2a80], R65 ;  /* 0x002a804101007387 */ /* 0x0005e40000100800 */
[----:B-1----:R-:W-:Y:S01]  /*a5210*/  IMAD.MOV.U32 R136, RZ, RZ, R63 ;  /* 0x000000ffff887224 */ /* 0x002fe200078e003f */
[----:B------:R-:W-:Y:S01]  /*a5220*/  MOV R137, R65 ;  /* 0x0000004100897202 */ /* 0x000fe20000000f00 */
[----:B------:R-:W-:Y:S01]  /*a5230*/  STL [R1+0x2a94], R60 ;  /* 0x002a943c01007387 */ /* 0x000fe20000100800 */
[----:B------:R1:W-:Y:S03]  /*a5240*/  STL [R1+0x2a88], R61 ;  /* 0x002a883d01007387 */ /* 0x0003e60000100800 */
[----:B------:R3:W-:Y:S04]  /*a5250*/  LDGSTS.E [R132+0x14200], [R136.64], P6 ;  /* 0x1420000088847fae */ /* 0x0007e8000b121844 */
[----:B--2---:R-:W2:Y:S01]  /*a5260*/  LDL.LU R65, [R1+0x29f8] ;  /* 0x0029f80001417983 */ /* 0x004ea20000300800 */
[----:B------:R4:W-:Y:S02]  /*a5270*/  STL [R1+0x2a90], R62 ;  /* 0x002a903e01007387 */ /* 0x0009e40000100800 */
[----:B------:R-:W5:Y:S02]  /*a5280*/  LDL.LU R244, [R1+0xe70] ;  /* 0x000e700001f47983 */ /* 0x000f640000300800 */
[----:B------:R-:W5:Y:S01]  /*a5290*/  LDL.LU R245, [R1+0xe74] ;  /* 0x000e740001f57983 */ /* 0x000f620000300800 */
[----:B------:R-:W5:Y:S01]  /*a52a0*/  LDL.LU R246, [R1+0xe78] ;  /* 0x000e780001f67983 */ /* 0x000f620000300800 */
[----:B------:R-:W5:Y:S02]  /*a52b0*/  LDL.LU R247, [R1+0xe7c] ;  /* 0x000e7c0001f77983 */ /* 0x000f640000300800 */
[----:B------:R-:W5:Y:S02]  /*a52c0*/  LDL.LU.64 R250, [R1+0x1c8] ;  /* 0x0001c80001fa7983 */ /* 0x000f640000300a00 */
[----:B---3--:R-:W-:-:S02]  /*a52d0*/  IMAD.MOV.U32 R136, RZ, RZ, R2 ;  /* 0x000000ffff887224 */ /* 0x008fc400078e0002 */
[----:B------:R-:W-:Y:S02]  /*a52e0*/  IMAD.MOV.U32 R137, RZ, RZ, R61 ;  /* 0x000000ffff897224 */ /* 0x000fe400078e003d */
[----:B-1----:R-:W3:Y:S01]  /*a52f0*/  LDL.LU R61, [R1+0x2a04] ;  /* 0x002a0400013d7983 */ /* 0x002ee20000300800 */
[----:B------:R-:W3:Y:S03]  /*a5300*/  LDL.LU R2, [R1+0x2a0c] ;  /* 0x002a0c0001027983 */ /* 0x000ee60000300800 */
[----:B------:R1:W-:Y:S01]  /*a5310*/  LDGSTS.E [R132+0x14400], [R136.64], P6 ;  /* 0x1440000088847fae */ /* 0x0003e2000b121844 */
[----:B------:R-:W3:Y:S02]  /*a5320*/  LDL.LU R63, [R1+0x2a00] ;  /* 0x002a0000013f7983 */ /* 0x000ee40000300800 */
[----:B-1----:R-:W-:Y:S02]  /*a5330*/  IMAD.MOV.U32 R137, RZ, RZ, R62 ;  /* 0x000000ffff897224 */ /* 0x002fe400078e003e */
[----:B----4-:R-:W4:Y:S01]  /*a5340*/  LDL.LU R62, [R1+0x2a08] ;  /* 0x002a0800013e7983 */ /* 0x010f220000300800 */
[----:B------:R-:W-:Y:S07]  /*a5350*/  HMMA.1688.F32.TF32 R192, R228, R170, R172 ;  /* 0x000000aae4c0723c */ /* 0x000fee00000810ac */
[----:B------:R-:W-:Y:S01]  /*a5360*/  IMAD.MOV.U32 R174, RZ, RZ, R170 ;  /* 0x000000ffffae7224 */ /* 0x000fe200078e00aa */
[----:B------:R-:W-:-:S02]  /*a5370*/  MOV R172, R171 ;  /* 0x000000ab00ac7202 */ /* 0x000fc40000000f00 */
[----:B------:R-:W-:-:S05]  /*a5380*/  IADD3 R64, P3, R64, R252, RZ ;  /* 0x000000fc40407210 */ /* 0x000fca0007f7e0ff */
[----:B------:R1:W-:Y:S01]  /*a5390*/  STL [R1+0x29fc], R64 ;  /* 0x0029fc4001007387 */ /* 0x0003e20000100800 */
[----:B------:R-:W4:Y:S02]  /*a53a0*/  LDL.LU R188, [R1+0xef0] ;  /* 0x000ef00001bc7983 */ /* 0x000f240000300800 */
[----:B------:R-:W4:Y:S02]  /*a53b0*/  LDL.LU R189, [R1+0xef4] ;  /* 0x000ef40001bd7983 */ /* 0x000f240000300800 */
[----:B------:R-:W4:Y:S01]  /*a53c0*/  LDL.LU R190, [R1+0xef8] ;  /* 0x000ef80001be7983 */ /* 0x000f220000300800 */
[----:B------:R-:W4:Y:S01]  /*a53d0*/  LDL.LU R191, [R1+0xefc] ;  /* 0x000efc0001bf7983 */ /* 0x000f220000300800 */
[----:B------:R-:W4:Y:S02]  /*a53e0*/  LDL.LU.64 R170, [R1+0x1b8] ;  /* 0x0001b80001aa7983 */ /* 0x000f240000300a00 */
[----:B------:R-:W4:Y:S02]  /*a53f0*/  LDL.LU R135, [R1+0x2a10] ;  /* 0x002a100001877983 */ /* 0x000f240000300800 */
[----:B------:R-:W4:Y:S01]  /*a5400*/  LDL.LU R129, [R1+0x2a14] ;  /* 0x002a140001817983 */ /* 0x000f220000300800 */
[----:B------:R-:W-:-:S02]  /*a5410*/  MOV R136, R60 ;  /* 0x0000003c00887202 */ /* 0x000fc40000000f00 */
[----:B------:R-:W4:Y:S01]  /*a5420*/  LDL.LU R60, [R1+0x297c] ;  /* 0x00297c00013c7983 */ /* 0x000f220000300800 */
[----:B------:R-:W-:Y:S02]  /*a5430*/  SEL R133, R133, RZ, !P0 ;  /* 0x000000ff85857207 */ /* 0x000fe40004000000 */
[C---:B------:R-:W-:Y:S01]  /*a5440*/  ISETP.GT.AND P5, PT, R3.reuse, 0x38, PT ;  /* 0x000000380300780c */ /* 0x040fe20003fa4270 */
[----:B------:R1:W-:Y:S01]  /*a5450*/  LDGSTS.E [R132+0x14600], [R136.64], P6 ;  /* 0x1460000088847fae */ /* 0x0003e2000b121844 */
[----:B------:R-:W-:Y:S02]  /*a5460*/  ISETP.GT.AND P4, PT, R3, 0x34, PT ;  /* 0x000000340300780c */ /* 0x000fe40003f84270 */
[----:B------:R-:W-:Y:S01]  /*a5470*/  ISETP.NE.U32.AND P2, PT, R133, RZ, PT ;  /* 0x000000ff8500720c */ /* 0x000fe20003f45070 */
[----:B------:R-:W-:Y:S01]  /*a5480*/  SEL R133, RZ, 0x4, !P5 ;  /* 0x00000004ff857807 */ /* 0x000fe20006800000 */
[----:B-1----:R-:W-:-:S04]  /*a5490*/  SEL R136, RZ, 0x4, !P4 ;  /* 0x00000004ff887807 */ /* 0x002fc80006000000 */
[----:B------:R-:W-:-:S04]  /*a54a0*/  SEL R136, R136, RZ, !P0 ;  /* 0x000000ff88887207 */ /* 0x000fc80004000000 */
[----:B------:R-:W-:Y:S01]  /*a54b0*/  ISETP.NE.U32.AND P4, PT, R136, RZ, PT ;  /* 0x000000ff8800720c */ /* 0x000fe20003f85070 */
[----:B------:R-:W-:Y:S02]  /*a54c0*/  MOV R136, R64 ;  /* 0x0000004000887202 */ /* 0x000fe40000000f00 */
[----:B--2---:R-:W-:Y:S01]  /*a54d0*/  IMAD.X R65, R65, 0x1, R0, P3 ;  /* 0x0000000141417824 */ /* 0x004fe200018e0600 */
[----:B-----5:R-:W-:Y:S01]  /*a54e0*/  HMMA.1688.F32.TF32 R196, R228, R250, R244 ;  /* 0x000000fae4c4723c */ /* 0x020fe200000810f4 */
[-C--:B---3--:R-:W-:Y:S02]  /*a54f0*/  IADD3 R61, P6, R61, R252.reuse, RZ ;  /* 0x000000fc3d3d7210 */ /* 0x088fe40007fde0ff */
[----:B------:R-:W-:-:S03]  /*a5500*/  IADD3 R2, P5, R2, R252, RZ ;  /* 0x000000fc02027210 */ /* 0x000fc60007fbe0ff */
[----:B------:R-:W-:Y:S02]  /*a5510*/  STL [R1+0x2a04], R61 ;  /* 0x002a043d01007387 */ /* 0x000fe40000100800 */
[----:B------:R-:W-:Y:S02]  /*a5520*/  STL [R1+0x2a0c], R2 ;  /* 0x002a0c0201007387 */ /* 0x000fe40000100800 */
[----:B------:R1:W-:Y:S02]  /*a5530*/  STL [R1+0x29f8], R65 ;  /* 0x0029f84101007387 */ /* 0x0003e40000100800 */
[----:B------:R-:W2:Y:S02]  /*a5540*/  LDL.LU R244, [R1+0xf00] ;  /* 0x000f000001f47983 */ /* 0x000ea40000300800 */
[----:B------:R-:W-:Y:S01]  /*a5550*/  IMAD.X R63, R63, 0x1, R0, P6 ;  /* 0x000000013f3f7824 */ /* 0x000fe200030e0600 */
[----:B------:R-:W2:Y:S01]  /*a5560*/  LDL.LU R245, [R1+0xf04] ;  /* 0x000f040001f57983 */ /* 0x000ea20000300800 */
[----:B------:R-:W2:Y:S02]  /*a5570*/  LDL.LU R246, [R1+0xf08] ;  /* 0x000f080001f67983 */ /* 0x000ea40000300800 */
[----:B------:R-:W-:Y:S01]  /*a5580*/  IMAD.MOV.U32 R184, RZ, RZ, R250 ;  /* 0x000000ffffb87224 */ /* 0x000fe200078e00fa */
[----:B------:R-:W-:Y:S01]  /*a5590*/  MOV R182, R251 ;  /* 0x000000fb00b67202 */ /* 0x000fe20000000f00 */
[----:B------:R-:W2:Y:S01]  /*a55a0*/  LDL.LU R247, [R1+0xf0c] ;  /* 0x000f0c0001f77983 */ /* 0x000ea20000300800 */
[----:B------:R-:W2:Y:S02]  /*a55b0*/  LDL.LU.64 R250, [R1+0x1a8] ;  /* 0x0001a80001fa7983 */ /* 0x000ea40000300a00 */
[----:B----4-:R-:W-:Y:S01]  /*a55c0*/  IMAD.X R62, R62, 0x1, R0, P5 ;  /* 0x000000013e3e7824 */ /* 0x010fe200028e0600 */
[----:B------:R3:W-:Y:S04]  /*a55d0*/  STL [R1+0x2a00], R63 ;  /* 0x002a003f01007387 */ /* 0x0007e80000100800 */
[----:B------:R-:W4:Y:S01]  /*a55e0*/  LDL.LU R64, [R1+0x2978] ;  /* 0x0029780001407983 */ /* 0x000f220000300800 */
[----:B------:R5:W-:Y:S02]  /*a55f0*/  STL [R1+0x2a08], R62 ;  /* 0x002a083e01007387 */ /* 0x000be40000100800 */
[----:B------:R-:W-:-:S05]  /*a5600*/  IMAD.MOV.U32 R137, RZ, RZ, R65 ;  /* 0x000000ffff897224 */ /* 0x000fca00078e0041 */
[----:B------:R1:W-:Y:S01]  /*a5610*/  LDGSTS.E [R132+0x16000], [R136.64], P1 ;  /* 0x1600000088847fae */ /* 0x0003e20008921844 */
[----:B------:R-:W-:-:S05]  /*a5620*/  IADD3 R129, P5, R129, R252, RZ ;  /* 0x000000fc81817210 */ /* 0x000fca0007fbe0ff */
[----:B------:R-:W-:Y:S01]  /*a5630*/  IMAD.X R135, R135, 0x1, R0, P5 ;  /* 0x0000000187877824 */ /* 0x000fe200028e0600 */
[----:B------:R-:W-:Y:S01]  /*a5640*/  IADD3 R60, P5, R60, R252, RZ ;  /* 0x000000fc3c3c7210 */ /* 0x000fe20007fbe0ff */
[----:B------:R-:W-:Y:S01]  /*a5650*/  STL [R1+0x2a14], R129 ;  /* 0x002a148101007387 */ /* 0x000fe20000100800 */
[----:B------:R-:W2:Y:S02]  /*a5660*/  LDL.LU R236, [R1+0xf10] ;  /* 0x000f100001ec7983 */ /* 0x000ea40000300800 */
[----:B------:R-:W-:Y:S02]  /*a5670*/  STL [R1+0x2a10], R135 ;  /* 0x002a108701007387 */ /* 0x000fe40000100800 */
[----:B------:R-:W2:Y:S01]  /*a5680*/  LDL.LU R237, [R1+0xf14] ;  /* 0x000f140001ed7983 */ /* 0x000ea20000300800 */
[----:B------:R-:W-:Y:S01]  /*a5690*/  STL [R1+0x297c], R60 ;  /* 0x00297c3c01007387 */ /* 0x000fe20000100800 */
[----:B------:R-:W2:Y:S02]  /*a56a0*/  LDL.LU R238, [R1+0xf18] ;  /* 0x000f180001ee7983 */ /* 0x000ea40000300800 */
[----:B------:R-:W2:Y:S02]  /*a56b0*/  LDL.LU R239, [R1+0xf1c] ;  /* 0x000f1c0001ef7983 */ /* 0x000ea40000300800 */
[----:B------:R-:W2:Y:S01]  /*a56c0*/  LDL.LU.64 R242, [R1+0x198] ;  /* 0x0001980001f27983 */ /* 0x000ea20000300a00 */
[----:B-1----:R-:W2:Y:S01]  /*a56d0*/  LDL.LU R65, [R1+0x2984] ;  /* 0x0029840001417983 */ /* 0x002ea20000300800 */
[----:B------:R-:W-:Y:S01]  /*a56e0*/  IMAD.MOV.U32 R136, RZ, RZ, R61 ;  /* 0x000000ffff887224 */ /* 0x000fe200078e003d */
[----:B------:R-:W-:Y:S01]  /*a56f0*/  MOV R137, R63 ;  /* 0x0000003f00897202 */ /* 0x000fe20000000f00 */
[----:B------:R-:W2:Y:S01]  /*a5700*/  LDL.LU R61, [R1+0x298c] ;  /* 0x00298c00013d7983 */ /* 0x000ea20000300800 */
[----:B------:R-:W2:Y:S04]  /*a5710*/  LDL.LU R128, [R1+0x2980] ;  /* 0x0029800001807983 */ /* 0x000ea80000300800 */
[----:B------:R1:W-:Y:S01]  /*a5720*/  LDGSTS.E [R132+0x16200], [R136.64], P1 ;  /* 0x1620000088847fae */ /* 0x0003e20008921844 */
[----:B------:R-:W-:Y:S01]  /*a5730*/  HMMA.1688.F32.TF32 R200, R228, R170, R188 ;  /* 0x000000aae4c8723c */ /* 0x000fe200000810bc */
[----:B---3--:R-:W3:Y:S02]  /*a5740*/  LDL.LU R63, [R1+0x2988] ;  /* 0x00298800013f7983 */ /* 0x008ee40000300800 */
[----:B------:R-:W3:Y:S01]  /*a5750*/  LDL.LU R188, [R1+0xf20] ;  /* 0x000f200001bc7983 */ /* 0x000ee20000300800 */
[----:B------:R-:W3:Y:S01]  /*a5760*/  LDL.LU R189, [R1+0xf24] ;  /* 0x000f240001bd7983 */ /* 0x000ee20000300800 */
[----:B------:R-:W3:Y:S02]  /*a5770*/  LDL.LU R190, [R1+0xf28] ;  /* 0x000f280001be7983 */ /* 0x000ee40000300800 */
[----:B------:R-:W-:Y:S01]  /*a5780*/  IMAD.MOV.U32 R180, RZ, RZ, R170 ;  /* 0x000000ffffb47224 */ /* 0x000fe200078e00aa */
[----:B------:R-:W-:Y:S01]  /*a5790*/  MOV R178, R171 ;  /* 0x000000ab00b27202 */ /* 0x000fe20000000f00 */
[----:B------:R-:W3:Y:S01]  /*a57a0*/  LDL.LU R191, [R1+0xf2c] ;  /* 0x000f2c0001bf7983 */ /* 0x000ee20000300800 */
[----:B------:R-:W3:Y:S02]  /*a57b0*/  LDL.LU.64 R170, [R1+0x188] ;  /* 0x0001880001aa7983 */ /* 0x000ee40000300a00 */
[----:B-1----:R-:W-:-:S02]  /*a57c0*/  IMAD.MOV.U32 R136, RZ, RZ, R2 ;  /* 0x000000ffff887224 */ /* 0x002fc400078e0002 */
[----:B------:R-:W-:-:S05]  /*a57d0*/  IMAD.MOV.U32 R137, RZ, RZ, R62 ;  /* 0x000000ffff897224 */ /* 0x000fca00078e003e */
[----:B------:R1:W-:Y:S02]  /*a57e0*/  LDGSTS.E [R132+0x16400], [R136.64], P1 ;  /* 0x1640000088847fae */ /* 0x0003e40008921844 */
[----:B-1----:R-:W-:Y:S01]  /*a57f0*/  MOV R136, R129 ;  /* 0x0000008100887202 */ /* 0x002fe20000000f00 */
[----:B------:R-:W-:-:S05]  /*a5800*/  IMAD.MOV.U32 R137, RZ, RZ, R135 ;  /* 0x000000ffff897224 */ /* 0x000fca00078e0087 */
[----:B------:R1:W-:Y:S01]  /*a5810*/  LDGSTS.E [R132+0x16600], [R136.64], P1 ;  /* 0x1660000088847fae */ /* 0x0003e20008921844 */
[----:B----4-:R-:W-:-:S05]  /*a5820*/  IADD3.X R64, R64, R0, RZ, P5, !PT ;  /* 0x0000000040407210 */ /* 0x010fca0002ffe4ff */
[----:B------:R4:W-:Y:S01]  /*a5830*/  STL [R1+0x2978], R64 ;  /* 0x0029784001007387 */ /* 0x0009e20000100800 */
[----:B-----5:R-:W5:Y:S02]  /*a5840*/  LDL.LU R62, [R1+0x2994] ;  /* 0x00299400013e7983 */ /* 0x020f640000300800 */
[----:B-1----:R-:W-:Y:S01]  /*a5850*/  IMAD.MOV.U32 R137, RZ, RZ, R64 ;  /* 0x000000ffff897224 */ /* 0x002fe200078e0040 */
[----:B--2---:R-:W-:-:S05]  /*a5860*/  IADD3 R65, P5, R65, R252, RZ ;  /* 0x000000fc41417210 */ /* 0x004fca0007fbe0ff */
[----:B------:R-:W-:Y:S01]  /*a5870*/  STL [R1+0x2984], R65 ;  /* 0x0029844101007387 */ /* 0x000fe20000100800 */
[----:B----4-:R-:W2:Y:S01]  /*a5880*/  LDL.LU R64, [R1+0x2990] ;  /* 0x0029900001407983 */ /* 0x010ea20000300800 */
[----:B------:R-:W-:Y:S01]  /*a5890*/  IADD3 R61, P1, R61, R252, RZ ;  /* 0x000000fc3d3d7210 */ /* 0x000fe20007f3e0ff */
[----:B------:R-:W-:Y:S01]  /*a58a0*/  IMAD.X R128, R128, 0x1, R0, P5 ;  /* 0x0000000180807824 */ /* 0x000fe200028e0600 */
[----:B------:R-:W-:Y:S01]  /*a58b0*/  HMMA.1688.F32.TF32 R204, R228, R250, R244 ;  /* 0x000000fae4cc723c */ /* 0x000fe200000810f4 */
[----:B------:R-:W-:Y:S02]  /*a58c0*/  MOV R136, R60 ;  /* 0x0000003c00887202 */ /* 0x000fe40000000f00 */
[----:B------:R-:W-:Y:S01]  /*a58d0*/  STL [R1+0x298c], R61 ;  /* 0x00298c3d01007387 */ /* 0x000fe20000100800 */
[----:B------:R-:W-:Y:S02]  /*a58e0*/  STL [R1+0x2980], R128 ;  /* 0x0029808001007387 */ /* 0x000fe40000100800 */
[----:B------:R-:W4:Y:S02]  /*a58f0*/  LDL.LU R244, [R1+0xf40] ;  /* 0x000f400001f47983 */ /* 0x000f240000300800 */
[----:B------:R-:W4:Y:S01]  /*a5900*/  LDL.LU R245, [R1+0xf44] ;  /* 0x000f440001f57983 */ /* 0x000f220000300800 */
[----:B------:R-:W4:Y:S01]  /*a5910*/  LDL.LU R246, [R1+0xf48] ;  /* 0x000f480001f67983 */ /* 0x000f220000300800 */
[----:B------:R-:W-:-:S02]  /*a5920*/  IMAD.MOV.U32 R176, RZ, RZ, R250 ;  /* 0x000000ffffb07224 */ /* 0x000fc400078e00fa */
[----:B------:R-:W-:Y:S02]  /*a5930*/  IMAD.MOV.U32 R2, RZ, RZ, R251 ;  /* 0x000000ffff027224 */ /* 0x000fe400078e00fb */
[----:B------:R-:W4:Y:S02]  /*a5940*/  LDL.LU R247, [R1+0xf4c] ;  /* 0x000f4c0001f77983 */ /* 0x000f240000300800 */
[----:B---3--:R-:W-:Y:S01]  /*a5950*/  IMAD.X R63, R63, 0x1, R0, P1 ;  /* 0x000000013f3f7824 */ /* 0x008fe200008e0600 */
[----:B------:R-:W4:Y:S04]  /*a5960*/  LDL.LU.64 R250, [R1+0x178] ;  /* 0x0001780001fa7983 */ /* 0x000f280000300a00 */
[----:B------:R1:W-:Y:S01]  /*a5970*/  LDGSTS.E [R132+0x18000], [R136.64], P2 ;  /* 0x1800000088847fae */ /* 0x0003e20009121844 */
[----:B------:R-:W3:Y:S01]  /*a5980*/  LDL.LU R60, [R1+0x28dc] ;  /* 0x0028dc00013c7983 */ /* 0x000ee20000300800 */
[----:B------:R-:W-:Y:S01]  /*a5990*/  HMMA.1688.F32.TF32 R212, R228, R170, R188 ;  /* 0x000000aae4d4723c */ /* 0x000fe200000810bc */
[----:B------:R-:W-:-:S02]  /*a59a0*/  IMAD.MOV.U32 R149, RZ, RZ, R170 ;  /* 0x000000ffff957224 */ /* 0x000fc400078e00aa */
[----:B------:R-:W-:Y:S02]  /*a59b0*/  IMAD.MOV.U32 R148, RZ, RZ, R171 ;  /* 0x000000ffff947224 */ /* 0x000fe400078e00ab */
[----:B-1----:R-:W-:Y:S01]  /*a59c0*/  IMAD.MOV.U32 R136, RZ, RZ, R65 ;  /* 0x000000ffff887224 */ /* 0x002fe200078e0041 */
[----:B------:R-:W-:-:S05]  /*a59d0*/  MOV R137, R128 ;  /* 0x0000008000897202 */ /* 0x000fca0000000f00 */
[----:B------:R1:W-:Y:S02]  /*a59e0*/  LDGSTS.E [R132+0x18200], [R136.64], P2 ;  /* 0x1820000088847fae */ /* 0x0003e40009121844 */
[----:B-1----:R-:W-:Y:S01]  /*a59f0*/  IMAD.MOV.U32 R136, RZ, RZ, R61 ;  /* 0x000000ffff887224 */ /* 0x002fe200078e003d */
[----:B------:R-:W-:-:S05]  /*a5a00*/  MOV R137, R63 ;  /* 0x0000003f00897202 */ /* 0x000fca0000000f00 */
[----:B------:R1:W-:Y:S01]  /*a5a10*/  LDGSTS.E [R132+0x18400], [R136.64], P2 ;  /* 0x1840000088847fae */ /* 0x0003e20009121844 */
[----:B-----5:R-:W-:-:S05]  /*a5a20*/  IADD3 R62, P5, R62, R252, RZ ;  /* 0x000000fc3e3e7210 */ /* 0x020fca0007fbe0ff */
[----:B------:R-:W-:Y:S01]  /*a5a30*/  STL [R1+0x2994], R62 ;  /* 0x0029943e01007387 */ /* 0x000fe20000100800 */
[----:B------:R5:W-:Y:S01]  /*a5a40*/  STL [R1+0x2988], R63 ;  /* 0x0029883f01007387 */ /* 0x000be20000100800 */
[----:B-1----:R-:W-:Y:S01]  /*a5a50*/  MOV R136, R62 ;  /* 0x0000003e00887202 */ /* 0x002fe20000000f00 */
[----:B--2---:R-:W-:-:S05]  /*a5a60*/  IMAD.X R64, R64, 0x1, R0, P5 ;  /* 0x0000000140407824 */ /* 0x004fca00028e0600 */
[----:B------:R1:W-:Y:S01]  /*a5a70*/  STL [R1+0x2990], R64 ;  /* 0x0029904001007387 */ /* 0x0003e20000100800 */
[----:B------:R-:W2:Y:S02]  /*a5a80*/  LDL.LU R188, [R1+0xf30] ;  /* 0x000f300001bc7983 */ /* 0x000ea40000300800 */
[----:B------:R-:W2:Y:S02]  /*a5a90*/  LDL.LU R189, [R1+0xf34] ;  /* 0x000f340001bd7983 */ /* 0x000ea40000300800 */
[----:B------:R-:W2:Y:S01]  /*a5aa0*/  LDL.LU R190, [R1+0xf38] ;  /* 0x000f380001be7983 */ /* 0x000ea20000300800 */
[----:B------:R-:W2:Y:S01]  /*a5ab0*/  LDL.LU R191, [R1+0xf3c] ;  /* 0x000f3c0001bf7983 */ /* 0x000ea20000300800 */
[----:B------:R-:W2:Y:S02]  /*a5ac0*/  LDL.LU.64 R170, [R1+0x168] ;  /* 0x0001680001aa7983 */ /* 0x000ea40000300a00 */
[----:B-----5:R-:W5:Y:S02]  /*a5ad0*/  LDL.LU R63, [R1+0x28e4] ;  /* 0x0028e400013f7983 */ /* 0x020f640000300800 */
[----:B------:R-:W2:Y:S01]  /*a5ae0*/  LDL.LU R61, [R1+0x28ec] ;  /* 0x0028ec00013d7983 */ /* 0x000ea20000300800 */
[----:B------:R-:W2:Y:S01]  /*a5af0*/  LDL.LU R62, [R1+0x28d8] ;  /* 0x0028d800013e7983 */ /* 0x000ea20000300800 */
[----:B------:R-:W2:Y:S01]  /*a5b00*/  LDL.LU R173, [R1+0x28e0] ;  /* 0x0028e00001ad7983 */ /* 0x000ea20000300800 */
[----:B---3--:R-:W-:-:S02]  /*a5b10*/  IADD3 R60, P6, R60, R252, RZ ;  /* 0x000000fc3c3c7210 */ /* 0x008fc40007fde0ff */
[----:B------:R-:W-:Y:S02]  /*a5b20*/  SEL R133, R133, RZ, !P0 ;  /* 0x000000ff85857207 */ /* 0x000fe40004000000 */
[----:B------:R-:W-:Y:S01]  /*a5b30*/  ISETP.GT.AND P1, PT, R3, 0x3c, PT ;  /* 0x0000003c0300780c */ /* 0x000fe20003f24270 */
[----:B------:R-:W-:Y:S01]  /*a5b40*/  IMAD.MOV.U32 R137, RZ, RZ, R64 ;  /* 0x000000ffff897224 */ /* 0x000fe200078e0040 */
[----:B------:R-:W-:Y:S01]  /*a5b50*/  STL [R1+0x28dc], R60 ;  /* 0x0028dc3c01007387 */ /* 0x000fe20000100800 */
[----:B------:R-:W3:Y:S01]  /*a5b60*/  LDL.LU R240, [R1+0xf50] ;  /* 0x000f500001f07983 */ /* 0x000ee20000300800 */
[C---:B------:R-:W-:Y:S01]  /*a5b70*/  HMMA.1688.F32.TF32 R208, R228.reuse, R242, R236 ;  /* 0x000000f2e4d0723c */ /* 0x040fe200000810ec */
[----:B------:R-:W-:Y:S01]  /*a5b80*/  IMAD.MOV.U32 R157, RZ, RZ, R242 ;  /* 0x000000ffff9d7224 */ /* 0x000fe200078e00f2 */
[----:B------:R-:W3:Y:S01]  /*a5b90*/  LDL.LU R241, [R1+0xf54] ;  /* 0x000f540001f17983 */ /* 0x000ee20000300800 */
[----:B------:R-:W-:Y:S02]  /*a5ba0*/  ISETP.NE.U32.AND P3, PT, R133, RZ, PT ;  /* 0x000000ff8500720c */ /* 0x000fe40003f65070 */
[----:B------:R-:W-:Y:S01]  /*a5bb0*/  MOV R156, R243 ;  /* 0x000000f3009c7202 */ /* 0x000fe20000000f00 */
[----:B------:R-:W3:Y:S01]  /*a5bc0*/  LDL.LU R242, [R1+0xf58] ;  /* 0x000f580001f27983 */ /* 0x000ee20000300800 */
[----:B------:R-:W-:Y:S01]  /*a5bd0*/  SEL R133, RZ, 0x4, !P1 ;  /* 0x00000004ff857807 */ /* 0x000fe20004800000 */
[----:B----4-:R-:W-:Y:S01]  /*a5be0*/  HMMA.1688.F32.TF32 R216, R228, R250, R244 ;  /* 0x000000fae4d8723c */ /* 0x010fe200000810f4 */
[----:B------:R-:W3:Y:S04]  /*a5bf0*/  LDL.LU R243, [R1+0xf5c] ;  /* 0x000f5c0001f37983 */ /* 0x000ee80000300800 */
[----:B------:R4:W-:Y:S01]  /*a5c00*/  LDGSTS.E [R132+0x18600], [R136.64], P2 ;  /* 0x1860000088847fae */ /* 0x0009e20009121844 */
[----:B------:R-:W3:Y:S01]  /*a5c10*/  LDL.LU.64 R246, [R1+0x158] ;  /* 0x0001580001f67983 */ /* 0x000ee20000300a00 */
[----:B------:R-:W-:Y:S01]  /*a5c20*/  ISETP.GT.AND P2, PT, R3, 0x40, PT ;  /* 0x000000400300780c */ /* 0x000fe20003f44270 */
[----:B------:R-:W3:Y:S01]  /*a5c30*/  LDL.LU R166, [R1+0x28e8] ;  /* 0x0028e80001a67983 */ /* 0x000ee20000300800 */
[----:B------:R-:W3:Y:S02]  /*a5c40*/  LDL.LU R135, [R1+0x28f4] ;  /* 0x0028f40001877983 */ /* 0x000ee40000300800 */
[----:B----4-:R-:W-:Y:S01]  /*a5c50*/  SEL R136, RZ, 0x4, !P2 ;  /* 0x00000004ff887807 */ /* 0x010fe20005000000 */
[----:B------:R-:W-:Y:S01]  /*a5c60*/  IMAD.MOV.U32 R141, RZ, RZ, R250 ;  /* 0x000000ffff8d7224 */ /* 0x000fe200078e00fa */
[----:B------:R-:W-:-:S02]  /*a5c70*/  MOV R152, R251 ;  /* 0x000000fb00987202 */ /* 0x000fc40000000f00 */
[-C--:B-----5:R-:W-:Y:S01]  /*a5c80*/  IADD3 R63, P1, R63, R252.reuse, RZ ;  /* 0x000000fc3f3f7210 */ /* 0x0a0fe20007f3e0ff */
[----:B--2---:R-:W-:Y:S01]  /*a5c90*/  IMAD.X R62, R62, 0x1, R0, P6 ;  /* 0x000000013e3e7824 */ /* 0x004fe200030e0600 */
[----:B------:R-:W-:-:S03]  /*a5ca0*/  IADD3 R61, P2, R61, R252, RZ ;  /* 0x000000fc3d3d7210 */ /* 0x000fc60007f5e0ff */
[--C-:B------:R-:W-:Y:S01]  /*a5cb0*/  IMAD.X R173, R173, 0x1, R0.reuse, P1 ;  /* 0x00000001adad7824 */ /* 0x100fe200008e0600 */
[----:B------:R-:W-:Y:S01]  /*a5cc0*/  STL [R1+0x28e4], R63 ;  /* 0x0028e43f01007387 */ /* 0x000fe20000100800 */
[----:B------:R2:W-:Y:S03]  /*a5cd0*/  STL [R1+0x28d8], R62 ;  /* 0x0028d83e01007387 */ /* 0x0005e60000100800 */
[----:B------:R-:W-:Y:S01]  /*a5ce0*/  STL [R1+0x28e0], R173 ;  /* 0x0028e0ad01007387 */ /* 0x000fe20000100800 */
[----:B------:R4:W-:Y:S02]  /*a5cf0*/  STL [R1+0x28ec], R61 ;  /* 0x0028ec3d01007387 */ /* 0x0009e40000100800 */
[----:B------:R-:W5:Y:S02]  /*a5d00*/  LDL.LU R248, [R1+0xf60] ;  /* 0x000f600001f87983 */ /* 0x000f640000300800 */
[----:B------:R-:W5:Y:S01]  /*a5d10*/  LDL.LU R249, [R1+0xf64] ;  /* 0x000f640001f97983 */ /* 0x000f620000300800 */
[----:B------:R-:W5:Y:S01]  /*a5d20*/  LDL.LU R250, [R1+0xf68] ;  /* 0x000f680001fa7983 */ /* 0x000f620000300800 */
[----:B------:R-:W5:Y:S02]  /*a5d30*/  LDL.LU R251, [R1+0xf6c] ;  /* 0x000f6c0001fb7983 */ /* 0x000f640000300800 */
[----:B------:R-:W4:Y:S02]  /*a5d40*/  LDL.LU R164, [R1+0x28f0] ;  /* 0x0028f00001a47983 */ /* 0x000f240000300800 */
[----:B------:R-:W5:Y:S01]  /*a5d50*/  LDL.LU R128, [R1+0x285c] ;  /* 0x00285c0001807983 */ /* 0x000f620000300800 */
[----:B------:R-:W-:Y:S01]  /*a5d60*/  HMMA.1688.F32.TF32 R220, R228, R170, R188 ;  /* 0x000000aae4dc723c */ /* 0x000fe200000810bc */
[----:B---3--:R-:W-:Y:S01]  /*a5d70*/  IMAD.X R166, R166, 0x1, R0, P2 ;  /* 0x00000001a6a67824 */ /* 0x008fe200010e0600 */
[----:B------:R-:W-:-:S02]  /*a5d80*/  IADD3 R135, P1, R135, R252, RZ ;  /* 0x000000fc87877210 */ /* 0x000fc40007f3e0ff */
[----:B------:R-:W-:-:S03]  /*a5d90*/  MOV R140, R170 ;  /* 0x000000aa008c7202 */ /* 0x000fc60000000f00 */
[----:B------:R-:W-:Y:S01]  /*a5da0*/  STL [R1+0x28f4], R135 ;  /* 0x0028f48701007387 */ /* 0x000fe20000100800 */
[----:B------:R-:W-:Y:S02]  /*a5db0*/  STL [R1+0x28e8], R166 ;  /* 0x0028e8a601007387 */ /* 0x000fe40000100800 */
[----:B------:R-:W3:Y:S02]  /*a5dc0*/  LDL.LU R168, [R1+0xfc0] ;  /* 0x000fc00001a87983 */ /* 0x000ee40000300800 */
[----:B------:R-:W3:Y:S02]  /*a5dd0*/  LDL.LU R169, [R1+0xfc4] ;  /* 0x000fc40001a97983 */ /* 0x000ee40000300800 */
[----:B------:R-:W-:Y:S01]  /*a5de0*/  IMAD.MOV.U32 R144, RZ, RZ, R171 ;  /* 0x000000ffff907224 */ /* 0x000fe200078e00ab */
[----:B------:R-:W3:Y:S01]  /*a5df0*/  LDL.LU R170, [R1+0xfc8] ;  /* 0x000fc80001aa7983 */ /* 0x000ee20000300800 */
[----:B------:R-:W3:Y:S01]  /*a5e00*/  LDL.LU R171, [R1+0xfcc] ;  /* 0x000fcc0001ab7983 */ /* 0x000ee20000300800 */
[----:B------:R-:W-:Y:S01]  /*a5e10*/  SEL R133, R133, RZ, !P0 ;  /* 0x000000ff85857207 */ /* 0x000fe20004000000 */
[----:B------:R-:W3:Y:S01]  /*a5e20*/  LDL.LU R129, [R1+0x2858] ;  /* 0x0028580001817983 */ /* 0x000ee20000300800 */
[----:B------:R-:W3:Y:S01]  /*a5e30*/  LDL.LU R188, [R1+0xf90] ;  /* 0x000f900001bc7983 */ /* 0x000ee20000300800 */
[----:B------:R-:W3:Y:S02]  /*a5e40*/  LDL.LU R189, [R1+0xf94] ;  /* 0x000f940001bd7983 */ /* 0x000ee40000300800 */
[----:B------:R-:W3:Y:S01]  /*a5e50*/  LDL.LU R190, [R1+0xf98] ;  /* 0x000f980001be7983 */ /* 0x000ee20000300800 */
[----:B------:R-:W-:Y:S01]  /*a5e60*/  ISETP.NE.U32.AND P5, PT, R133, RZ, PT ;  /* 0x000000ff8500720c */ /* 0x000fe20003fa5070 */
[----:B------:R-:W3:Y:S01]  /*a5e70*/  LDL.LU R191, [R1+0xf9c] ;  /* 0x000f9c0001bf7983 */ /* 0x000ee20000300800 */
[----:B------:R-:W-:Y:S01]  /*a5e80*/  SEL R133, R136, RZ, !P0 ;  /* 0x000000ff88857207 */ /* 0x000fe20004000000 */
[----:B------:R-:W-:-:S02]  /*a5e90*/  IMAD.MOV.U32 R137, RZ, RZ, R62 ;  /* 0x000000ffff897224 */ /* 0x000fc400078e003e */
[----:B-1----:R-:W3:Y:S01]  /*a5ea0*/  LDL.LU R64, [R1+0x2864] ;  /* 0x0028640001407983 */ /* 0x002ee20000300800 */
[----:B------:R-:W-:Y:S01]  /*a5eb0*/  MOV R136, R60 ;  /* 0x0000003c00887202 */ /* 0x000fe20000000f00 */
[----:B--2---:R-:W2:Y:S01]  /*a5ec0*/  LDL.LU R62, [R1+0x286c] ;  /* 0x00286c00013e7983 */ /* 0x004ea20000300800 */
[----:B------:R-:W2:Y:S03]  /*a5ed0*/  LDL.LU R60, [R1+0x2874] ;  /* 0x00287400013c7983 */ /* 0x000ea60000300800 */
[----:B------:R1:W-:Y:S02]  /*a5ee0*/  LDGSTS.E [R132+0x1a000], [R136.64], P4 ;  /* 0x1a00000088847fae */ /* 0x0003e4000a121844 */
[----:B-1----:R-:W-:Y:S02]  /*a5ef0*/  IMAD.MOV.U32 R136, RZ, RZ, R63 ;  /* 0x000000ffff887224 */ /* 0x002fe400078e003f */
[----:B----4-:R-:W-:Y:S01]  /*a5f00*/  IMAD.X R164, R164, 0x1, R0, P1 ;  /* 0x00000001a4a47824 */ /* 0x010fe200008e0600 */
[----:B-----5:R-:W-:-:S04]  /*a5f10*/  IADD3 R128, P1, R128, R252, RZ ;  /* 0x000000fc80807210 */ /* 0x020fc80007f3e0ff */
[----:B------:R-:W-:Y:S01]  /*a5f20*/  STL [R1+0x28f0], R164 ;  /* 0x0028f0a401007387 */ /* 0x000fe20000100800 */
[----:B------:R-:W-:Y:S02]  /*a5f30*/  STL [R1+0x285c], R128 ;  /* 0x00285c8001007387 */ /* 0x000fe40000100800 */
[----:B------:R-:W4:Y:S02]  /*a5f40*/  LDL.LU R65, [R1+0x2860] ;  /* 0x0028600001417983 */ /* 0x000f240000300800 */
[----:B------:R-:W5:Y:S01]  /*a5f50*/  LDL.LU R63, [R1+0x2868] ;  /* 0x00286800013f7983 */ /* 0x000f620000300800 */
[----:B------:R-:W-:-:S05]  /*a5f60*/  MOV R137, R173 ;  /* 0x000000ad00897202 */ /* 0x000fca0000000f00 */
[----:B------:R1:W-:Y:S01]  /*a5f70*/  LDGSTS.E [R132+0x1a200], [R136.64], P4 ;  /* 0x1a20000088847fae */ /* 0x0003e2000a121844 */
[----:B---3--:R-:W-:Y:S01]  /*a5f80*/  IADD3.X R129, R129, R0, RZ, P1, !PT ;  /* 0x0000000081817210 */ /* 0x008fe20000ffe4ff */
[----:B-1----:R-:W-:Y:S02]  /*a5f90*/  IMAD.MOV.U32 R136, RZ, RZ, R61 ;  /* 0x000000ffff887224 */ /* 0x002fe400078e003d */
[----:B------:R-:W-:Y:S01]  /*a5fa0*/  IMAD.MOV.U32 R137, RZ, RZ, R166 ;  /* 0x000000ffff897224 */ /* 0x000fe200078e00a6 */
[----:B------:R-:W3:Y:S01]  /*a5fb0*/  LDL.LU R61, [R1+0x2870] ;  /* 0x00287000013d7983 */ /* 0x000ee20000300800 */
[----:B------:R-:W-:-:S03]  /*a5fc0*/  IADD3 R64, P1, R64, R252, RZ ;  /* 0x000000fc40407210 */ /* 0x000fc60007f3e0ff */
[----:B------:R1:W-:Y:S01]  /*a5fd0*/  LDGSTS.E [R132+0x1a400], [R136.64], P4 ;  /* 0x1a40000088847fae */ /* 0x0003e2000a121844 */
[----:B--2---:R-:W-:-:S03]  /*a5fe0*/  IADD3 R62, P2, R62, R252, RZ ;  /* 0x000000fc3e3e7210 */ /* 0x004fc60007f5e0ff */
[----:B------:R-:W-:Y:S01]  /*a5ff0*/  STL [R1+0x2858], R129 ;  /* 0x0028588101007387 */ /* 0x000fe20000100800 */
[----:B------:R2:W-:Y:S01]  /*a6000*/  STL [R1+0x2864], R64 ;  /* 0x0028644001007387 */ /* 0x0005e20000100800 */
[C---:B------:R-:W-:Y:S01]  /*a6010*/  HMMA.1688.F32.TF32 R224, R228.reuse, R246, R240 ;  /* 0x000000f6e4e0723c */ /* 0x040fe200000810f0 */
[----:B------:R-:W-:Y:S01]  /*a6020*/  MOV R153, R246 ;  /* 0x000000f600997202 */ /* 0x000fe20000000f00 */
[----:B------:R-:W-:Y:S01]  /*a6030*/  STL [R1+0x286c], R62 ;  /* 0x00286c3e01007387 */ /* 0x000fe20000100800 */
[----:B-1----:R-:W-:Y:S02]  /*a6040*/  IMAD.MOV.U32 R136, RZ, RZ, R135 ;  /* 0x000000ffff887224 */ /* 0x002fe400078e0087 */
[----:B------:R-:W-:Y:S02]  /*a6050*/  IMAD.MOV.U32 R137, RZ, RZ, R164 ;  /* 0x000000ffff897224 */ /* 0x000fe400078e00a4 */
[----:B------:R-:W-:Y:S02]  /*a6060*/  IMAD.MOV.U32 R145, RZ, RZ, R247 ;  /* 0x000000ffff917224 */ /* 0x000fe400078e00f7 */
[----:B------:R-:W-:Y:S01]  /*a6070*/  HMMA.1688.F32.TF32 R244, R228, R154, R188 ;  /* 0x0000009ae4f4723c */ /* 0x000fe200000810bc */
[----:B------:R1:W-:Y:S02]  /*a6080*/  LDGSTS.E [R132+0x1a600], [R136.64], P4 ;  /* 0x1a60000088847fae */ /* 0x0003e4000a121844 */
[----:B-1----:R-:W-:-:S02]  /*a6090*/  IMAD.MOV.U32 R136, RZ, RZ, R128 ;  /* 0x000000ffff887224 */ /* 0x002fc400078e0080 */
[----:B------:R-:W-:-:S05]  /*a60a0*/  IMAD.MOV.U32 R137, RZ, RZ, R129 ;  /* 0x000000ffff897224 */ /* 0x000fca00078e0081 */
[----:B------:R1:W-:Y:S02]  /*a60b0*/  LDGSTS.E [R132+0x1c000], [R136.64], P3 ;  /* 0x1c00000088847fae */ /* 0x0003e40009921844 */
[----:B-1----:R-:W-:Y:S01]  /*a60c0*/  IMAD.MOV.U32 R136, RZ, RZ, R64 ;  /* 0x000000ffff887224 */ /* 0x002fe200078e0040 */
[----:B----4-:R-:W-:Y:S01]  /*a60d0*/  IADD3.X R65, R65, R0, RZ, P1, !PT ;  /* 0x0000000041417210 */ /* 0x010fe20000ffe4ff */
[----:B------:R-:W-:Y:S01]  /*a60e0*/  IADD3 R60, P1, R60, R252, RZ ;  /* 0x000000fc3c3c7210 */ /* 0x000fe20007f3e0ff */
[----:B-----5:R-:W-:-:S03]  /*a60f0*/  IADD3.X R63, R63, R0, RZ, P2, !PT ;  /* 0x000000003f3f7210 */ /* 0x020fc600017fe4ff */
[----:B------:R-:W-:Y:S01]  /*a6100*/  STL [R1+0x2860], R65 ;  /* 0x0028604101007387 */ /* 0x000fe20000100800 */
[----:B------:R1:W-:Y:S02]  /*a6110*/  STL [R1+0x2874], R60 ;  /* 0x0028743c01007387 */ /* 0x0003e40000100800 */
[----:B------:R-:W4:Y:S02]  /*a6120*/  LDL.LU R188, [R1+0xfb0] ;  /* 0x000fb00001bc7983 */ /* 0x000f240000300800 */
[----:B------:R-:W-:Y:S01]  /*a6130*/  STL [R1+0x2868], R63 ;  /* 0x0028683f01007387 */ /* 0x000fe20000100800 */
[----:B------:R-:W4:Y:S01]  /*a6140*/  LDL.LU R189, [R1+0xfb4] ;  /* 0x000fb40001bd7983 */ /* 0x000f220000300800 */
[----:B------:R-:W4:Y:S02]  /*a6150*/  LDL.LU R190, [R1+0xfb8] ;  /* 0x000fb80001be7983 */ /* 0x000f240000300800 */
[----:B------:R-:W4:Y:S02]  /*a6160*/  LDL.LU R191, [R1+0xfbc] ;  /* 0x000fbc0001bf7983 */ /* 0x000f240000300800 */
[----:B--2---:R-:W2:Y:S01]  /*a6170*/  LDL.LU R64, [R1+0x27dc] ;  /* 0x0027dc0001407983 */ /* 0x004ea20000300800 */
[----:B------:R-:W5:Y:S01]  /*a6180*/  LDL.LU R166, [R1+0x27e4] ;  /* 0x0027e40001a67983 */ /* 0x000f620000300800 */
[----:B------:R-:W-:Y:S01]  /*a6190*/  MOV R137, R65 ;  /* 0x0000004100897202 */ /* 0x000fe20000000f00 */
[C---:B------:R-:W-:Y:S08]  /*a61a0*/  HMMA.1688.F32.TF32 R240, R228.reuse, R158, R248 ;  /* 0x0000009ee4f0723c */ /* 0x040ff000000810f8 */
[----:B------:R-:W-:Y:S01]  /*a61b0*/  HMMA.1688.F32.TF32 R248, R228, R150, R168 ;  /* 0x00000096e4f8723c */ /* 0x000fe200000810a8 */
[----:B------:R1:W-:Y:S01]  /*a61c0*/  LDGSTS.E [R132+0x1c200], [R136.64], P3 ;  /* 0x1c20000088847fae */ /* 0x0003e20009921844 */
[----:B---3--:R-:W-:-:S05]  /*a61d0*/  IMAD.X R61, R61, 0x1, R0, P1 ;  /* 0x000000013d3d7824 */ /* 0x008fca00008e0600 */
[----:B------:R3:W-:Y:S01]  /*a61e0*/  STL [R1+0x2870], R61 ;  /* 0x0028703d01007387 */ /* 0x0007e20000100800 */
[----:B------:R-:W4:Y:S02]  /*a61f0*/  LDL.LU R168, [R1+0xfa0] ;  /* 0x000fa00001a87983 */ /* 0x000f240000300800 */
[----:B------:R-:W4:Y:S02]  /*a6200*/  LDL.LU R169, [R1+0xfa4] ;  /* 0x000fa40001a97983 */ /* 0x000f240000300800 */
[----:B------:R-:W4:Y:S01]  /*a6210*/  LDL.LU R170, [R1+0xfa8] ;  /* 0x000fa80001aa7983 */ /* 0x000f220000300800 */
[----:B------:R-:W4:Y:S01]  /*a6220*/  LDL.LU R171, [R1+0xfac] ;  /* 0x000fac0001ab7983 */ /* 0x000f220000300800 */
[----:B-1----:R-:W-:Y:S02]  /*a6230*/  IMAD.MOV.U32 R136, RZ, RZ, R62 ;  /* 0x000000ffff887224 */ /* 0x002fe400078e003e */
[----:B------:R-:W-:-:S05]  /*a6240*/  IMAD.MOV.U32 R137, RZ, RZ, R63 ;  /* 0x000000ffff897224 */ /* 0x000fca00078e003f */
[----:B------:R1:W-:Y:S01]  /*a6250*/  LDGSTS.E [R132+0x1c400], [R136.64], P3 ;  /* 0x1c40000088847fae */ /* 0x0003e20009921844 */
[----:B------:R-:W-:Y:S02]  /*a6260*/  ISETP.GT.AND P1, PT, R3, 0x44, PT ;  /* 0x000000440300780c */ /* 0x000fe40003f24270 */
[----:B-1----:R-:W-:Y:S01]  /*a6270*/  MOV R136, R60 ;  /* 0x0000003c00887202 */ /* 0x002fe20000000f00 */
[----:B------:R-:W-:Y:S01]  /*a6280*/  IMAD.MOV.U32 R137, RZ, RZ, R61 ;  /* 0x000000ffff897224 */ /* 0x000fe200078e003d */
[----:B------:R-:W4:Y:S01]  /*a6290*/  LDL.LU R60, [R1+0xfe0] ;  /* 0x000fe000013c7983 */ /* 0x000f220000300800 */
[----:B---3--:R-:W3:Y:S02]  /*a62a0*/  LDL.LU R61, [R1+0xfe4] ;  /* 0x000fe400013d7983 */ /* 0x008ee40000300800 */
[----:B------:R-:W3:Y:S02]  /*a62b0*/  LDL.LU R62, [R1+0xfe8] ;  /* 0x000fe800013e7983 */ /* 0x000ee40000300800 */
[----:B------:R-:W3:Y:S01]  /*a62c0*/  LDL.LU R63, [R1+0xfec] ;  /* 0x000fec00013f7983 */ /* 0x000ee20000300800 */
[----:B------:R-:W3:Y:S01]  /*a62d0*/  LDL.LU R65, [R1+0x27ec] ;  /* 0x0027ec0001417983 */ /* 0x000ee20000300800 */
[----:B------:R-:W4:Y:S02]  /*a62e0*/  LDL.LU R186, [R1+0x27d8] ;  /* 0x0027d80001ba7983 */ /* 0x000f240000300800 */
[----:B------:R-:W4:Y:S01]  /*a62f0*/  LDL.LU R175, [R1+0x27e0] ;  /* 0x0027e00001af7983 */ /* 0x000f220000300800 */
[----:B------:R1:W-:Y:S01]  /*a6300*/  LDGSTS.E [R132+0x1c600], [R136.64], P3 ;  /* 0x1c60000088847fae */ /* 0x0003e20009921844 */
[----:B------:R-:W4:Y:S01]  /*a6310*/  LDL.LU R135, [R1+0x27e8] ;  /* 0x0027e80001877983 */ /* 0x000f220000300800 */
[----:B-1----:R-:W-:-:S02]  /*a6320*/  SEL R136, RZ, 0x4, !P1 ;  /* 0x00000004ff887807 */ /* 0x002fc40004800000 */
[-C--:B--2---:R-:W-:Y:S02]  /*a6330*/  IADD3 R64, P1, R64, R252.reuse, RZ ;  /* 0x000000fc40407210 */ /* 0x084fe40007f3e0ff */
[----:B-----5:R-:W-:-:S03]  /*a6340*/  IADD3 R166, P2, R166, R252, RZ ;  /* 0x000000fca6a67210 */ /* 0x020fc60007f5e0ff */
[----:B------:R-:W-:Y:S02]  /*a6350*/  STL [R1+0x27dc], R64 ;  /* 0x0027dc4001007387 */ /* 0x000fe40000100800 */
[----:B------:R-:W-:Y:S02]  /*a6360*/  STL [R1+0x27e4], R166 ;  /* 0x0027e4a601007387 */ /* 0x000fe40000100800 */
[----:B------:R-:W2:Y:S01]  /*a6370*/  LDL.LU R129, [R1+0x27f4] ;  /* 0x0027f40001817983 */ /* 0x000ea20000300800 */
[----:B------:R-:W-:Y:S02]  /*a6380*/  ISETP.GT.AND P3, PT, R3, 0x48, PT ;  /* 0x000000480300780c */ /* 0x000fe40003f64270 */
[----:B------:R-:W-:Y:S01]  /*a6390*/  ISETP.NE.U32.AND P6, PT, R133, RZ, PT ;  /* 0x000000ff8500720c */ /* 0x000fe20003fc5070 */
[----:B------:R-:W5:Y:S01]  /*a63a0*/  LDL.LU R236, [R1+0xfd0] ;  /* 0x000fd00001ec7983 */ /* 0x000f620000300800 */
[----:B------:R-:W5:Y:S01]  /*a63b0*/  LDL.LU R237, [R1+0xfd4] ;  /* 0x000fd40001ed7983 */ /* 0x000f620000300800 */
[----:B------:R-:W-:Y:S01]  /*a63c0*/  SEL R133, RZ, 0x4, !P3 ;  /* 0x00000004ff857807 */ /* 0x000fe20005800000 */
[----:B------:R-:W5:Y:S01]  /*a63d0*/  LDL.LU R238, [R1+0xfd8] ;  /* 0x000fd80001ee7983 */ /* 0x000f620000300800 */
[----:B------:R-:W5:Y:S01]  /*a63e0*/  LDL.LU R239, [R1+0xfdc] ;  /* 0x000fdc0001ef7983 */ /* 0x000f620000300800 */
[----:B------:R-:W-:-:S02]  /*a63f0*/  SEL R136, R136, RZ, !P0 ;  /* 0x000000ff88887207 */ /* 0x000fc40004000000 */
[----:B------:R-:W-:Y:S01]  /*a6400*/  SEL R133, R133, RZ, !P0 ;  /* 0x000000ff85857207 */ /* 0x000fe20004000000 */
[----:B------:R-:W5:Y:S01]  /*a6410*/  LDL.LU R128, [R1+0x27f0] ;  /* 0x0027f00001807983 */ /* 0x000f620000300800 */
[----:B---3--:R-:W-:Y:S01]  /*a6420*/  IADD3 R65, P3, R65, R252, RZ ;  /* 0x000000fc41417210 */ /* 0x008fe20007f7e0ff */
[--C-:B----4-:R-:W-:Y:S01]  /*a6430*/  IMAD.X R186, R186, 0x1, R0.reuse, P1 ;  /* 0x00000001baba7824 */ /* 0x110fe200008e0600 */
[----:B------:R-:W-:Y:S01]  /*a6440*/  IADD3.X R175, R175, R0, RZ, P2, !PT ;  /* 0x00000000afaf7210 */ /* 0x000fe200017fe4ff */
[----:B------:R-:W-:Y:S02]  /*a6450*/  ISETP.NE.U32.AND P2, PT, R133, RZ, PT ;  /* 0x000000ff8500720c */ /* 0x000fe40003f45070 */
[----:B------:R1:W-:Y:S01]  /*a6460*/  STL [R1+0x27ec], R65 ;  /* 0x0027ec4101007387 */ /* 0x0003e20000100800 */
[----:B------:R-:W-:Y:S02]  /*a6470*/  IMAD.X R135, R135, 0x1, R0, P3 ;  /* 0x0000000187877824 */ /* 0x000fe400018e0600 */
[----:B------:R3:W-:Y:S02]  /*a6480*/  STL [R1+0x27d8], R186 ;  /* 0x0027d8ba01007387 */ /* 0x0007e40000100800 */
[----:B------:R-:W-:Y:S01]  /*a6490*/  IMAD.MOV.U32 R133, RZ, RZ, R65 ;  /* 0x000000ffff857224 */ /* 0x000fe200078e0041 */
[----:B------:R4:W-:Y:S01]  /*a64a0*/  STL [R1+0x27e0], R175 ;  /* 0x0027e0af01007387 */ /* 0x0009e20000100800 */
[----:B------:R-:W-:Y:S01]  /*a64b0*/  ISETP.NE.U32.AND P1, PT, R136, RZ, PT ;  /* 0x000000ff8800720c */ /* 0x000fe20003f25070 */
[----:B------:R-:W-:-:S02]  /*a64c0*/  MOV R136, R64 ;  /* 0x0000004000887202 */ /* 0x000fc40000000f00 */
[----:B------:R-:W-:Y:S01]  /*a64d0*/  IMAD.MOV.U32 R137, RZ, RZ, R186 ;  /* 0x000000ffff897224 */ /* 0x000fe200078e00ba */
[----:B-1----:R-:W5:Y:S01]  /*a64e0*/  LDL.LU R65, [R1+0x275c] ;  /* 0x00275c0001417983 */ /* 0x002f620000300800 */
[----:B------:R-:W5:Y:S02]  /*a64f0*/  LDL.LU R173, [R1+0x2764] ;  /* 0x0027640001ad7983 */ /* 0x000f640000300800 */
[----:B------:R1:W-:Y:S02]  /*a6500*/  STL [R1+0x27e8], R135 ;  /* 0x0027e88701007387 */ /* 0x0003e40000100800 */
[----:B------:R-:W5:Y:S01]  /*a6510*/  LDL.LU R164, [R1+0x276c] ;  /* 0x00276c0001a47983 */ /* 0x000f620000300800 */
[----:B---3--:R-:W3:Y:S04]  /*a6520*/  LDL.LU R186, [R1+0x2758] ;  /* 0x0027580001ba7983 */ /* 0x008ee80000300800 */
[----:B------:R1:W-:Y:S01]  /*a6530*/  LDGSTS.E [R132+0x1e000], [R136.64], P5 ;  /* 0x1e00000088847fae */ /* 0x0003e2000a921844 */
[----:B------:R-:W3:Y:S02]  /*a6540*/  LDL.LU R64, [R1+0x2774] ;  /* 0x0027740001407983 */ /* 0x000ee40000300800 */
[----:B-1----:R-:W-:Y:S01]  /*a6550*/  IMAD.MOV.U32 R136, RZ, RZ, R166 ;  /* 0x000000ffff887224 */ /* 0x002fe200078e00a6 */
[----:B------:R-:W-:-:S05]  /*a6560*/  MOV R137, R175 ;  /* 0x000000af00897202 */ /* 0x000fca0000000f00 */
[----:B------:R1:W-:Y:S02]  /*a6570*/  LDGSTS.E [R132+0x1e200], [R136.64], P5 ;  /* 0x1e20000088847fae */ /* 0x0003e4000a921844 */
[----:B-1----:R-:W-:Y:S01]  /*a6580*/  IMAD.MOV.U32 R137, RZ, RZ, R135 ;  /* 0x000000ffff897224 */ /* 0x002fe200078e0087 */
[----:B------:R-:W-:-:S05]  /*a6590*/  MOV R136, R133 ;  /* 0x0000008500887202 */ /* 0x000fca0000000f00 */
[----:B------:R1:W-:Y:S01]  /*a65a0*/  LDGSTS.E [R132+0x1e400], [R136.64], P5 ;  /* 0x1e40000088847fae */ /* 0x0003e2000a921844 */
[----:B--2---:R-:W-:-:S05]  /*a65b0*/  IADD3 R129, P3, R129, R252, RZ ;  /* 0x000000fc81817210 */ /* 0x004fca0007f7e0ff */
[----:B------:R-:W-:Y:S01]  /*a65c0*/  STL [R1+0x27f4], R129 ;  /* 0x0027f48101007387 */ /* 0x000fe20000100800 */
[----:B----4-:R-:W2:Y:S02]  /*a65d0*/  LDL.LU R175, [R1+0x2760] ;  /* 0x0027600001af7983 */ /* 0x010ea40000300800 */
[----:B------:R-:W4:Y:S02]  /*a65e0*/  LDL.LU R166, [R1+0x2768] ;  /* 0x0027680001a67983 */ /* 0x000f240000300800 */
[----:B------:R-:W4:Y:S01]  /*a65f0*/  LDL.LU R135, [R1+0x3688] ;  /* 0x0036880001877983 */ /* 0x000f220000300800 */
[----:B------:R-:W4:Y:S01]  /*a6600*/  LDL.LU R133, [R1+0x2770] ;  /* 0x0027700001857983 */ /* 0x000f220000300800 */
[----:B-----5:R-:W-:Y:S02]  /*a6610*/  IMAD.X R128, R128, 0x1, R0, P3 ;  /* 0x0000000180807824 */ /* 0x020fe400018e0600 */
[----:B-1----:R-:W-:Y:S02]  /*a6620*/  IMAD.MOV.U32 R136, RZ, RZ, R129 ;  /* 0x000000ffff887224 */ /* 0x002fe400078e0081 */
[----:B------:R-:W-:Y:S01]  /*a6630*/  IMAD.MOV.U32 R137, RZ, RZ, R128 ;  /* 0x000000ffff897224 */ /* 0x000fe200078e0080 */
[----:B------:R1:W-:Y:S04]  /*a6640*/  STL [R1+0x27f0], R128 ;  /* 0x0027f08001007387 */ /* 0x0003e80000100800 */
[----:B------:R5:W-:Y:S04]  /*a6650*/  LDGSTS.E [R132+0x1e600], [R136.64], P5 ;  /* 0x1e60000088847fae */ /* 0x000be8000a921844 */
[----:B-1----:R-:W4:Y:S01]  /*a6660*/  LDL.LU R128, [R1+0x3684] ;  /* 0x0036840001807983 */ /* 0x002f220000300800 */
[----:B------:R-:W4:Y:S01]  /*a6670*/  LDL.LU R129, [R1+0x3680] ;  /* 0x0036800001817983 */ /* 0x000f220000300800 */
[C---:B------:R-:W-:Y:S08]  /*a6680*/  HMMA.1688.F32.TF32 R188, R228.reuse, R146, R188 ;  /* 0x00000092e4bc723c */ /* 0x040ff000000810bc */
[C---:B------:R-:W-:Y:S08]  /*a6690*/  HMMA.1688.F32.TF32 R168, R228.reuse, R142, R168 ;  /* 0x0000008ee4a8723c */ /* 0x040ff000000810a8 */
[----:B------:R-:W-:Y:S01]  /*a66a0*/  HMMA.1688.F32.TF32 R60, R228, R138, R60 ;  /* 0x0000008ae43c723c */ /* 0x000fe2000008103c */
[----:B------:R-:W-:-:S02]  /*a66b0*/  IADD3 R65, P3, R65, R252, RZ ;  /* 0x000000fc41417210 */ /* 0x000fc40007f7e0ff */
[----:B------:R-:W-:Y:S02]  /*a66c0*/  IADD3 R173, P4, R173, R252, RZ ;  /* 0x000000fcadad7210 */ /* 0x000fe40007f9e0ff */
[----:B---3--:R-:W-:Y:S01]  /*a66d0*/  IADD3.X R186, R186, R0, RZ, P3, !PT ;  /* 0x00000000baba7210 */ /* 0x008fe20001ffe4ff */
[----:B------:R-:W-:Y:S01]  /*a66e0*/  IADD3 R164, P3, R164, R252, RZ ;  /* 0x000000fca4a47210 */ /* 0x000fe20007f7e0ff */
[----:B-----5:R-:W-:-:S03]  /*a66f0*/  MOV R136, R65 ;  /* 0x0000004100887202 */ /* 0x020fc60000000f00 */
[----:B------:R-:W-:Y:S01]  /*a6700*/  IMAD.MOV.U32 R137, RZ, RZ, R186 ;  /* 0x000000ffff897224 */ /* 0x000fe200078e00ba */
[----:B------:R1:W-:Y:S01]  /*a6710*/  STL [R1+0x275c], R65 ;  /* 0x00275c4101007387 */ /* 0x0003e20000100800 */
[----:B------:R-:W-:Y:S02]  /*a6720*/  STL [R1+0x2764], R173 ;  /* 0x002764ad01007387 */ /* 0x000fe40000100800 */
[----:B------:R-:W-:Y:S02]  /*a6730*/  STL [R1+0x2758], R186 ;  /* 0x002758ba01007387 */ /* 0x000fe40000100800 */
[----:B------:R-:W-:Y:S01]  /*a6740*/  STL [R1+0x276c], R164 ;  /* 0x00276ca401007387 */ /* 0x000fe20000100800 */
[----:B------:R3:W-:Y:S02]  /*a6750*/  LDGSTS.E [R132+0x20000], [R136.64], P6 ;  /* 0x2000000088847fae */ /* 0x0007e4000b121844 */
[----:B---3--:R-:W-:Y:S01]  /*a6760*/  MOV R136, R173 ;  /* 0x000000ad00887202 */ /* 0x008fe20000000f00 */
[--C-:B--2---:R-:W-:Y:S01]  /*a6770*/  IMAD.X R175, R175, 0x1, R0.reuse, P4 ;  /* 0x00000001afaf7824 */ /* 0x104fe200020e0600 */
[----:B------:R-:W-:Y:S01]  /*a6780*/  IADD3 R64, P4, R64, R252, RZ ;  /* 0x000000fc40407210 */ /* 0x000fe20007f9e0ff */
[----:B----4-:R-:W-:-:S02]  /*a6790*/  IMAD.X R166, R166, 0x1, R0, P3 ;  /* 0x00000001a6a67824 */ /* 0x010fc400018e0600 */
[----:B------:R-:W-:Y:S01]  /*a67a0*/  IMAD.MOV.U32 R137, RZ, RZ, R175 ;  /* 0x000000ffff897224 */ /* 0x000fe200078e00af */
[----:B------:R-:W-:Y:S01]  /*a67b0*/  STL [R1+0x2760], R175 ;  /* 0x002760af01007387 */ /* 0x000fe20000100800 */
[----:B------:R-:W-:Y:S02]  /*a67c0*/  IMAD.X R133, R133, 0x1, R0, P4 ;  /* 0x0000000185857824 */ /* 0x000fe400020e0600 */
[----:B-1----:R-:W2:Y:S02]  /*a67d0*/  LDL.LU R65, [R1+0x26bc] ;  /* 0x0026bc0001417983 */ /* 0x002ea40000300800 */
[----:B------:R-:W-:Y:S01]  /*a67e0*/  STL [R1+0x2774], R64 ;  /* 0x0027744001007387 */ /* 0x000fe20000100800 */
[----:B------:R1:W-:Y:S01]  /*a67f0*/  STL [R1+0x2768], R166 ;  /* 0x002768a601007387 */ /* 0x0003e20000100800 */
[----:B------:R-:W-:Y:S03]  /*a6800*/  HMMA.1688.F32.TF32 R236, R228, R134, R236 ;  /* 0x00000086e4ec723c */ /* 0x000fe600000810ec */
[----:B------:R3:W-:Y:S01]  /*a6810*/  LDGSTS.E [R132+0x20200], [R136.64], P6 ;  /* 0x2020000088847fae */ /* 0x0007e2000b121844 */
[----:B------:R4:W-:Y:S02]  /*a6820*/  STL [R1+0x2770], R133 ;  /* 0x0027708501007387 */ /* 0x0009e40000100800 */
[----:B------:R-:W5:Y:S01]  /*a6830*/  LDL.LU R231, [R1+0x26c4] ;  /* 0x0026c40001e77983 */ /* 0x000f620000300800 */
[----:B---3--:R-:W-:Y:S01]  /*a6840*/  MOV R137, R166 ;  /* 0x000000a600897202 */ /* 0x008fe20000000f00 */
[----:B------:R-:W-:Y:S01]  /*a6850*/  IMAD.MOV.U32 R136, RZ, RZ, R164 ;  /* 0x000000ffff887224 */ /* 0x000fe200078e00a4 */
        /* <DEDUP_REMOVED lines=8> */
[----:B------:R1:W-:Y:S01]  /*a68e0*/  LDGSTS.E [R132+0x20400], [R136.64], P6 ;  /* 0x2040000088847fae */ /* 0x0003e2000b121844 */
[----:B------:R-:W-:-:S02]  /*a68f0*/  ISETP.GT.AND P4, PT, R3, 0x4c, PT ;  /* 0x0000004c0300780c */ /* 0x000fc40003f84270 */
[----:B------:R-:W-:Y:S01]  /*a6900*/  ISETP.GT.AND P5, PT, R3, 0x50, PT ;  /* 0x000000500300780c */ /* 0x000fe20003fa4270 */
[----:B-1----:R-:W-:Y:S02]  /*a6910*/  IMAD.MOV.U32 R136, RZ, RZ, R64 ;  /* 0x000000ffff887224 */ /* 0x002fe400078e0040 */
[----:B------:R-:W-:Y:S01]  /*a6920*/  IMAD.MOV.U32 R137, RZ, RZ, R133 ;  /* 0x000000ffff897224 */ /* 0x000fe200078e0085 */
[----:B----4-:R-:W-:Y:S01]  /*a6930*/  SEL R133, RZ, 0x4, !P5 ;  /* 0x00000004ff857807 */ /* 0x010fe20006800000 */
[----:B------:R-:W4:Y:S04]  /*a6940*/  LDL.LU R64, [R1+0x2644] ;  /* 0x0026440001407983 */ /* 0x000f280000300800 */
[----:B------:R1:W-:Y:S01]  /*a6950*/  LDGSTS.E [R132+0x20600], [R136.64], P6 ;  /* 0x2060000088847fae */ /* 0x0003e2000b121844 */
[----:B------:R-:W-:-:S02]  /*a6960*/  SEL R133, R133, RZ, !P0 ;  /* 0x000000ff85857207 */ /* 0x000fc40004000000 */
[----:B-1----:R-:W-:-:S04]  /*a6970*/  SEL R136, RZ, 0x4, !P4 ;  /* 0x00000004ff887807 */ /* 0x002fc80006000000 */
[----:B------:R-:W-:-:S04]  /*a6980*/  SEL R136, R136, RZ, !P0 ;  /* 0x000000ff88887207 */ /* 0x000fc80004000000 */
[----:B------:R-:W-:Y:S02]  /*a6990*/  ISETP.NE.U32.AND P4, PT, R136, RZ, PT ;  /* 0x000000ff8800720c */ /* 0x000fe40003f85070 */
[-C--:B--2---:R-:W-:Y:S02]  /*a69a0*/  IADD3 R65, P3, R65, R252.reuse, RZ ;  /* 0x000000fc41417210 */ /* 0x084fe40007f7e0ff */
[----:B-----5:R-:W-:-:S03]  /*a69b0*/  IADD3 R231, P6, R231, R252, RZ ;  /* 0x000000fce7e77210 */ /* 0x020fc60007fde0ff */
[----:B------:R-:W-:Y:S01]  /*a69c0*/  STL [R1+0x26bc], R65 ;  /* 0x0026bc4101007387 */ /* 0x000fe20000100800 */
[----:B------:R-:W-:-:S03]  /*a69d0*/  IMAD.MOV.U32 R136, RZ, RZ, R65 ;  /* 0x000000ffff887224 */ /* 0x000fc600078e0041 */
[----:B------:R-:W-:Y:S01]  /*a69e0*/  STL [R1+0x26c4], R231 ;  /* 0x0026c4e701007387 */ /* 0x000fe20000100800 */
[----:B---3--:R-:W-:Y:S02]  /*a69f0*/  IADD3 R166, P5, R166, R252, RZ ;  /* 0x000000fca6a67210 */ /* 0x008fe40007fbe0ff */
[-C--:B------:R-:W-:Y:S01]  /*a6a00*/  IADD3.X R164, R164, R0.reuse, RZ, P3, !PT ;  /* 0x00000000a4a47210 */ /* 0x080fe20001ffe4ff */
[----:B------:R-:W-:Y:S01]  /*a6a10*/  IMAD.X R173, R173, 0x1, R0, P6 ;  /* 0x00000001adad7824 */ /* 0x000fe200030e0600 */
[----:B------:R-:W-:Y:S01]  /*a6a20*/  IADD3.X R230, R230, R0, RZ, P5, !PT ;  /* 0x00000000e6e67210 */ /* 0x000fe20002ffe4ff */
[----:B------:R-:W-:Y:S01]  /*a6a30*/  STL [R1+0x26cc], R166 ;  /* 0x0026cca601007387 */ /* 0x000fe20000100800 */
[----:B------:R-:W-:Y:S01]  /*a6a40*/  ISETP.NE.U32.AND P3, PT, R133, RZ, PT ;  /* 0x000000ff8500720c */ /* 0x000fe20003f65070 */
[----:B------:R-:W-:Y:S02]  /*a6a50*/  IMAD.MOV.U32 R137, RZ, RZ, R164 ;  /* 0x000000ffff897224 */ /* 0x000fe400078e00a4 */
[----:B------:R-:W-:Y:S02]  /*a6a60*/  STL [R1+0x26b8], R164 ;  /* 0x0026b8a401007387 */ /* 0x000fe40000100800 */
[----:B------:R-:W-:Y:S01]  /*a6a70*/  IMAD.MOV.U32 R133, RZ, RZ, R173 ;  /* 0x000000ffff857224 */ /* 0x000fe200078e00ad */
[----:B------:R-:W-:Y:S01]  /*a6a80*/  IADD3 R228, P5, R228, R252, RZ ;  /* 0x000000fce4e47210 */ /* 0x000fe20007fbe0ff */
[----:B------:R1:W-:Y:S04]  /*a6a90*/  STL [R1+0x26c0], R173 ;  /* 0x0026c0ad01007387 */ /* 0x0003e80000100800 */
[----:B------:R2:W-:Y:S01]  /*a6aa0*/  LDGSTS.E [R132+0x22000], [R136.64], P1 ;  /* 0x2200000088847fae */ /* 0x0005e20008921844 */
[----:B------:R-:W-:Y:S01]  /*a6ab0*/  IADD3.X R229, R229, R0, RZ, P5, !PT ;  /* 0x00000000e5e57210 */ /* 0x000fe20002ffe4ff */
[----:B------:R-:W-:-:S02]  /*a6ac0*/  IADD3 R175, P5, R175, R252, RZ ;  /* 0x000000fcafaf7210 */ /* 0x000fc40007fbe0ff */
[----:B-1----:R-:W3:Y:S01]  /*a6ad0*/  LDL.LU R173, [R1+0x2640] ;  /* 0x0026400001ad7983 */ /* 0x002ee20000300800 */
[----:B------:R-:W-:Y:S02]  /*a6ae0*/  STL [R1+0x26c8], R230 ;  /* 0x0026c8e601007387 */ /* 0x000fe40000100800 */
[----:B------:R-:W5:Y:S02]  /*a6af0*/  LDL.LU R65, [R1+0x264c] ;  /* 0x00264c0001417983 */ /* 0x000f640000300800 */
[----:B--2---:R-:W-:Y:S02]  /*a6b00*/  IMAD.MOV.U32 R136, RZ, RZ, R231 ;  /* 0x000000ffff887224 */ /* 0x004fe400078e00e7 */
[----:B------:R-:W-:Y:S01]  /*a6b10*/  IMAD.MOV.U32 R137, RZ, RZ, R133 ;  /* 0x000000ffff897224 */ /* 0x000fe200078e0085 */
[----:B------:R-:W-:Y:S01]  /*a6b20*/  STL [R1+0x26d4], R228 ;  /* 0x0026d4e401007387 */ /* 0x000fe20000100800 */
[----:B------:R-:W2:Y:S02]  /*a6b30*/  LDL.LU R164, [R1+0x2654] ;  /* 0x0026540001a47983 */ /* 0x000ea40000300800 */
[----:B------:R-:W2:Y:S02]  /*a6b40*/  LDL.LU R133, [R1+0x2648] ;  /* 0x0026480001857983 */ /* 0x000ea40000300800 */
[----:B------:R-:W-:Y:S01]  /*a6b50*/  STL [R1+0x26d0], R229 ;  /* 0x0026d0e501007387 */ /* 0x000fe20000100800 */
[----:B------:R1:W-:Y:S04]  /*a6b60*/  LDGSTS.E [R132+0x22200], [R136.64], P1 ;  /* 0x2220000088847fae */ /* 0x0003e80008921844 */
[----:B------:R-:W-:Y:S01]  /*a6b70*/  STL [R1+0x263c], R175 ;  /* 0x00263caf01007387 */ /* 0x000fe20000100800 */
[----:B-1----:R-:W-:-:S03]  /*a6b80*/  MOV R136, R166 ;  /* 0x000000a600887202 */ /* 0x002fc60000000f00 */
[----:B------:R-:W2:Y:S01]  /*a6b90*/  LDL.LU R166, [R1+0x2650] ;  /* 0x0026500001a67983 */ /* 0x000ea20000300800 */
[----:B------:R-:W-:Y:S02]  /*a6ba0*/  IMAD.MOV.U32 R137, RZ, RZ, R230 ;  /* 0x000000ffff897224 */ /* 0x000fe400078e00e6 */
[----:B------:R-:W-:Y:S01]  /*a6bb0*/  IMAD.X R186, R186, 0x1, R0, P5 ;  /* 0x00000001baba7824 */ /* 0x000fe200028e0600 */
[----:B----4-:R-:W-:Y:S02]  /*a6bc0*/  IADD3 R64, P5, R64, R252, RZ ;  /* 0x000000fc40407210 */ /* 0x010fe40007fbe0ff */
[----:B------:R1:W-:Y:S04]  /*a6bd0*/  LDGSTS.E [R132+0x22400], [R136.64], P1 ;  /* 0x2240000088847fae */ /* 0x0003e80008921844 */
[----:B------:R-:W-:Y:S01]  /*a6be0*/  STL [R1+0x2638], R186 ;  /* 0x002638ba01007387 */ /* 0x000fe20000100800 */
[----:B-1----:R-:W-:Y:S01]  /*a6bf0*/  MOV R136, R228 ;  /* 0x000000e400887202 */ /* 0x002fe20000000f00 */
[----:B------:R-:W-:-:S05]  /*a6c00*/  IMAD.MOV.U32 R137, RZ, RZ, R229 ;  /* 0x000000ffff897224 */ /* 0x000fca00078e00e5 */
[----:B------:R1:W-:Y:S04]  /*a6c10*/  LDGSTS.E [R132+0x22600], [R136.64], P1 ;  /* 0x2260000088847fae */ /* 0x0003e80008921844 */
[----:B------:R4:W-:Y:S01]  /*a6c20*/  STL [R1+0x2644], R64 ;  /* 0x0026444001007387 */ /* 0x0009e20000100800 */
[----:B-1----:R-:W-:Y:S01]  /*a6c30*/  MOV R136, R175 ;  /* 0x000000af00887202 */ /* 0x002fe20000000f00 */
[----:B------:R-:W-:-:S05]  /*a6c40*/  IMAD.MOV.U32 R137, RZ, RZ, R186 ;  /* 0x000000ffff897224 */ /* 0x000fca00078e00ba */
[----:B------:R1:W-:Y:S02]  /*a6c50*/  LDGSTS.E [R132+0x24000], [R136.64], P2 ;  /* 0x2400000088847fae */ /* 0x0003e40009121844 */
[----:B-1----:R-:W-:Y:S01]  /*a6c60*/  MOV R136, R64 ;  /* 0x0000004000887202 */ /* 0x002fe20000000f00 */
[----:B---3--:R-:W-:Y:S01]  /*a6c70*/  IMAD.X R173, R173, 0x1, R0, P5 ;  /* 0x00000001adad7824 */ /* 0x008fe200028e0600 */
[-C--:B-----5:R-:W-:Y:S02]  /*a6c80*/  IADD3 R65, P1, R65, R252.reuse, RZ ;  /* 0x000000fc41417210 */ /* 0x0a0fe40007f3e0ff */
[----:B--2---:R-:W-:-:S03]  /*a6c90*/  IADD3 R164, P5, R164, R252, RZ ;  /* 0x000000fca4a47210 */ /* 0x004fc60007fbe0ff */
[--C-:B------:R-:W-:Y:S01]  /*a6ca0*/  IMAD.X R133, R133, 0x1, R0.reuse, P1 ;  /* 0x0000000185857824 */ /* 0x100fe200008e0600 */
[----:B------:R1:W-:Y:S01]  /*a6cb0*/  STL [R1+0x264c], R65 ;  /* 0x00264c4101007387 */ /* 0x0003e20000100800 */
[----:B------:R-:W-:Y:S02]  /*a6cc0*/  IMAD.MOV.U32 R137, RZ, RZ, R173 ;  /* 0x000000ffff897224 */ /* 0x000fe400078e00ad */
[----:B------:R2:W-:Y:S02]  /*a6cd0*/  STL [R1+0x2640], R173 ;  /* 0x002640ad01007387 */ /* 0x0005e40000100800 */
[----:B----4-:R-:W3:Y:S01]  /*a6ce0*/  LDL.LU R64, [R1+0x25bc] ;  /* 0x0025bc0001407983 */ /* 0x010ee20000300800 */
[----:B------:R-:W-:Y:S01]  /*a6cf0*/  STL [R1+0x2654], R164 ;  /* 0x002654a401007387 */ /* 0x000fe20000100800 */
[----:B------:R-:W-:Y:S03]  /*a6d00*/  STL [R1+0x2648], R133 ;  /* 0x0026488501007387 */ /* 0x000fe60000100800 */
[----:B------:R4:W-:Y:S01]  /*a6d10*/  LDGSTS.E [R132+0x24200], [R136.64], P2 ;  /* 0x2420000088847fae */ /* 0x0009e20009121844 */
[----:B------:R-:W5:Y:S02]  /*a6d20*/  LDL.LU R230, [R1+0x25c4] ;  /* 0x0025c40001e67983 */ /* 0x000f640000300800 */
[----:B------:R-:W-:Y:S01]  /*a6d30*/  IMAD.X R166, R166, 0x1, R0, P5 ;  /* 0x00000001a6a67824 */ /* 0x000fe200028e0600 */
[----:B----4-:R-:W-:-:S04]  /*a6d40*/  MOV R136, R65 ;  /* 0x0000004100887202 */ /* 0x010fc80000000f00 */
[----:B------:R4:W-:Y:S01]  /*a6d50*/  STL [R1+0x2650], R166 ;  /* 0x002650a601007387 */ /* 0x0009e20000100800 */
[----:B-1----:R-:W5:Y:S02]  /*a6d60*/  LDL.LU R65, [R1+0x25cc] ;  /* 0x0025cc0001417983 */ /* 0x002f640000300800 */
[----:B------:R-:W5:Y:S02]  /*a6d70*/  LDL.LU R175, [R1+0x25b8] ;  /* 0x0025b80001af7983 */ /* 0x000f640000300800 */
[----:B------:R-:W5:Y:S01]  /*a6d80*/  LDL.LU R231, [R1+0x25c0] ;  /* 0x0025c00001e77983 */ /* 0x000f620000300800 */
[----:B--2---:R-:W2:Y:S01]  /*a6d90*/  LDL.LU R173, [R1+0x25c8] ;  /* 0x0025c80001ad7983 */ /* 0x004ea20000300800 */
[----:B------:R-:W2:Y:S02]  /*a6da0*/  LDL.LU R229, [R1+0x25d0] ;  /* 0x0025d00001e57983 */ /* 0x000ea40000300800 */
[----:B------:R-:W2:Y:S02]  /*a6db0*/  LDL.LU R228, [R1+0x25d4] ;  /* 0x0025d40001e47983 */ /* 0x000ea40000300800 */
[----:B------:R-:W-:Y:S01]  /*a6dc0*/  IMAD.MOV.U32 R137, RZ, RZ, R133 ;  /* 0x000000ffff897224 */ /* 0x000fe200078e0085 */
[----:B------:R-:W2:Y:S04]  /*a6dd0*/  LDL.LU R186, [R1+0x2538] ;  /* 0x0025380001ba7983 */ /* 0x000ea80000300800 */
[----:B------:R1:W-:Y:S02]  /*a6de0*/  LDGSTS.E [R132+0x24400], [R136.64], P2 ;  /* 0x2440000088847fae */ /* 0x0003e40009121844 */
[----:B-1----:R-:W-:-:S02]  /*a6df0*/  MOV R137, R166 ;  /* 0x000000a600897202 */ /* 0x002fc40000000f00 */
[----:B----4-:R-:W4:Y:S01]  /*a6e00*/  LDL.LU R166, [R1+0x253c] ;  /* 0x00253c0001a67983 */ /* 0x010f220000300800 */
[C---:B------:R-:W-:Y:S01]  /*a6e10*/  ISETP.GT.AND P1, PT, R3.reuse, 0x54, PT ;  /* 0x000000540300780c */ /* 0x040fe20003f24270 */
[----:B------:R-:W-:Y:S02]  /*a6e20*/  IMAD.MOV.U32 R136, RZ, RZ, R164 ;  /* 0x000000ffff887224 */ /* 0x000fe400078e00a4 */
[----:B------:R-:W4:Y:S01]  /*a6e30*/  LDL.LU R164, [R1+0x2544] ;  /* 0x0025440001a47983 */ /* 0x000f220000300800 */
[----:B------:R-:W-:Y:S01]  /*a6e40*/  SEL R133, RZ, 0x4, !P1 ;  /* 0x00000004ff857807 */ /* 0x000fe20004800000 */
[----:B------:R-:W-:Y:S02]  /*a6e50*/  ISETP.GT.AND P1, PT, R3, 0x58, PT ;  /* 0x000000580300780c */ /* 0x000fe40003f24270 */
[----:B------:R1:W-:Y:S01]  /*a6e60*/  LDGSTS.E [R132+0x24600], [R136.64], P2 ;  /* 0x2460000088847fae */ /* 0x0003e20009121844 */
[----:B------:R-:W-:Y:S02]  /*a6e70*/  SEL R133, R133, RZ, !P0 ;  /* 0x000000ff85857207 */ /* 0x000fe40004000000 */
[----:B-1----:R-:W-:-:S02]  /*a6e80*/  SEL R136, RZ, 0x4, !P1 ;  /* 0x00000004ff887807 */ /* 0x002fc40004800000 */
[----:B------:R-:W-:Y:S02]  /*a6e90*/  ISETP.NE.U32.AND P1, PT, R133, RZ, PT ;  /* 0x000000ff8500720c */ /* 0x000fe40003f25070 */
[----:B------:R-:W-:Y:S02]  /*a6ea0*/  SEL R133, R136, RZ, !P0 ;  /* 0x000000ff88857207 */ /* 0x000fe40004000000 */
[-C--:B---3--:R-:W-:Y:S02]  /*a6eb0*/  IADD3 R64, P5, R64, R252.reuse, RZ ;  /* 0x000000fc40407210 */ /* 0x088fe40007fbe0ff */
[----:B-----5:R-:W-:-:S03]  /*a6ec0*/  IADD3 R230, P2, R230, R252, RZ ;  /* 0x000000fce6e67210 */ /* 0x020fc60007f5e0ff */
[----:B------:R-:W-:Y:S01]  /*a6ed0*/  STL [R1+0x25bc], R64 ;  /* 0x0025bc4001007387 */ /* 0x000fe20000100800 */
[----:B------:R-:W-:-:S03]  /*a6ee0*/  IMAD.MOV.U32 R136, RZ, RZ, R64 ;  /* 0x000000ffff887224 */ /* 0x000fc600078e0040 */
[----:B------:R-:W-:Y:S01]  /*a6ef0*/  STL [R1+0x25c4], R230 ;  /* 0x0025c4e601007387 */ /* 0x000fe20000100800 */
[--C-:B------:R-:W-:Y:S01]  /*a6f00*/  IMAD.X R175, R175, 0x1, R0.reuse, P5 ;  /* 0x00000001afaf7824 */ /* 0x100fe200028e0600 */
[-C--:B------:R-:W-:Y:S01]  /*a6f10*/  IADD3 R65, P5, R65, R252.reuse, RZ ;  /* 0x000000fc41417210 */ /* 0x080fe20007fbe0ff */
[----:B------:R-:W-:Y:S01]  /*a6f20*/  IMAD.X R231, R231, 0x1, R0, P2 ;  /* 0x00000001e7e77824 */ /* 0x000fe200010e0600 */
[----:B--2---:R-:W-:Y:S02]  /*a6f30*/  IADD3 R228, P2, R228, R252, RZ ;  /* 0x000000fce4e47210 */ /* 0x004fe40007f5e0ff */
[----:B------:R-:W-:Y:S01]  /*a6f40*/  IADD3.X R173, R173, R0, RZ, P5, !PT ;  /* 0x00000000adad7210 */ /* 0x000fe20002ffe4ff */
[----:B------:R-:W-:Y:S01]  /*a6f50*/  IMAD.MOV.U32 R137, RZ, RZ, R175 ;  /* 0x000000ffff897224 */ /* 0x000fe200078e00af */
[----:B------:R1:W-:Y:S01]  /*a6f60*/  STL [R1+0x25b8], R175 ;  /* 0x0025b8af01007387 */ /* 0x0003e20000100800 */
[----:B------:R-:W-:Y:S02]  /*a6f70*/  STL [R1+0x25cc], R65 ;  /* 0x0025cc4101007387 */ /* 0x000fe40000100800 */
[----:B------:R-:W-:Y:S02]  /*a6f80*/  STL [R1+0x25c0], R231 ;  /* 0x0025c0e701007387 */ /* 0x000fe40000100800 */
[----:B------:R-:W-:Y:S01]  /*a6f90*/  STL [R1+0x25d4], R228 ;  /* 0x0025d4e401007387 */ /* 0x000fe20000100800 */
[----:B------:R2:W-:Y:S04]  /*a6fa0*/  STL [R1+0x25c8], R173 ;  /* 0x0025c8ad01007387 */ /* 0x0005e80000100800 */
[----:B------:R3:W-:Y:S01]  /*a6fb0*/  LDGSTS.E [R132+0x26000], [R136.64], P4 ;  /* 0x2600000088847fae */ /* 0x0007e2000a121844 */
[----:B------:R-:W-:-:S02]  /*a6fc0*/  ISETP.NE.U32.AND P5, PT, R133, RZ, PT ;  /* 0x000000ff8500720c */ /* 0x000fc40003fa5070 */
[----:B------:R-:W-:Y:S01]  /*a6fd0*/  IADD3.X R229, R229, R0, RZ, P2, !PT ;  /* 0x00000000e5e57210 */ /* 0x000fe200017fe4ff */
[----:B-1----:R-:W5:Y:S01]  /*a6fe0*/  LDL.LU R175, [R1+0x2540] ;  /* 0x0025400001af7983 */ /* 0x002f620000300800 */
[----:B------:R-:W5:Y:S02]  /*a6ff0*/  LDL.LU R133, [R1+0x254c] ;  /* 0x00254c0001857983 */ /* 0x000f640000300800 */
[----:B------:R-:W5:Y:S02]  /*a7000*/  LDL.LU R64, [R1+0x2554] ;  /* 0x0025540001407983 */ /* 0x000f640000300800 */
[----:B---3--:R-:W-:Y:S02]  /*a7010*/  IMAD.MOV.U32 R136, RZ, RZ, R230 ;  /* 0x000000ffff887224 */ /* 0x008fe400078e00e6 */
[----:B------:R-:W-:Y:S01]  /*a7020*/  IMAD.MOV.U32 R137, RZ, RZ, R231 ;  /* 0x000000ffff897224 */ /* 0x000fe200078e00e7 */
[----:B----4-:R-:W-:Y:S01]  /*a7030*/  IADD3 R166, P2, R166, R252, RZ ;  /* 0x000000fca6a67210 */ /* 0x010fe20007f5e0ff */
[----:B------:R1:W-:Y:S04]  /*a7040*/  STL [R1+0x25d0], R229 ;  /* 0x0025d0e501007387 */ /* 0x0003e80000100800 */
[----:B------:R3:W-:Y:S04]  /*a7050*/  LDGSTS.E [R132+0x26200], [R136.64], P4 ;  /* 0x2620000088847fae */ /* 0x0007e8000a121844 */
[----:B------:R-:W-:Y:S01]  /*a7060*/  STL [R1+0x253c], R166 ;  /* 0x00253ca601007387 */ /* 0x000fe20000100800 */
[----:B---3--:R-:W-:Y:S01]  /*a7070*/  IMAD.MOV.U32 R137, RZ, RZ, R173 ;  /* 0x000000ffff897224 */ /* 0x008fe200078e00ad */
[----:B------:R-:W-:-:S02]  /*a7080*/  MOV R136, R65 ;  /* 0x0000004100887202 */ /* 0x000fc40000000f00 */
[----:B--2---:R-:W2:Y:S01]  /*a7090*/  LDL.LU R173, [R1+0x2548] ;  /* 0x0025480001ad7983 */ /* 0x004ea20000300800 */
[----:B------:R-:W3:Y:S02]  /*a70a0*/  LDL.LU R65, [R1+0x2550] ;  /* 0x0025500001417983 */ /* 0x000ee40000300800 */
[----:B------:R-:W-:Y:S01]  /*a70b0*/  IMAD.X R186, R186, 0x1, R0, P2 ;  /* 0x00000001baba7824 */ /* 0x000fe200010e0600 */
[----:B------:R4:W-:Y:S01]  /*a70c0*/  LDGSTS.E [R132+0x26400], [R136.64], P4 ;  /* 0x2640000088847fae */ /* 0x0009e2000a121844 */
[----:B------:R-:W-:-:S03]  /*a70d0*/  IADD3 R164, P2, R164, R252, RZ ;  /* 0x000000fca4a47210 */ /* 0x000fc60007f5e0ff */
[----:B------:R1:W-:Y:S01]  /*a70e0*/  STL [R1+0x2538], R186 ;  /* 0x002538ba01007387 */ /* 0x0003e20000100800 */
[----:B----4-:R-:W-:Y:S01]  /*a70f0*/  MOV R136, R228 ;  /* 0x000000e400887202 */ /* 0x010fe20000000f00 */
[----:B------:R-:W-:-:S05]  /*a7100*/  IMAD.MOV.U32 R137, RZ, RZ, R229 ;  /* 0x000000ffff897224 */ /* 0x000fca00078e00e5 */
[----:B------:R4:W-:Y:S04]  /*a7110*/  LDGSTS.E [R132+0x26600], [R136.64], P4 ;  /* 0x2660000088847fae */ /* 0x0009e8000a121844 */
[----:B------:R1:W-:Y:S01]  /*a7120*/  STL [R1+0x2544], R164 ;  /* 0x002544a401007387 */ /* 0x0003e20000100800 */
[----:B----4-:R-:W-:Y:S01]  /*a7130*/  MOV R136, R166 ;  /* 0x000000a600887202 */ /* 0x010fe20000000f00 */
[----:B------:R-:W-:-:S05]  /*a7140*/  IMAD.MOV.U32 R137, RZ, RZ, R186 ;  /* 0x000000ffff897224 */ /* 0x000fca00078e00ba */
[----:B------:R4:W-:Y:S01]  /*a7150*/  LDGSTS.E [R132+0x28000], [R136.64], P3 ;  /* 0x2800000088847fae */ /* 0x0009e20009921844 */
[----:B-1----:R-:W-:Y:S01]  /*a7160*/  HMMA.1688.F32.TF32 R228, R232, R92, R240 ;  /* 0x0000005ce8e4723c */ /* 0x002fe200000810f0 */
[----:B----4-:R-:W-:Y:S02]  /*a7170*/  IMAD.MOV.U32 R136, RZ, RZ, R164 ;  /* 0x000000ffff887224 */ /* 0x010fe400078e00a4 */
[----:B-----5:R-:W-:Y:S01]  /*a7180*/  IMAD.X R175, R175, 0x1, R0, P2 ;  /* 0x00000001afaf7824 */ /* 0x020fe200010e0600 */
[-C--:B------:R-:W-:Y:S02]  /*a7190*/  IADD3 R133, P4, R133, R252.reuse, RZ ;  /* 0x000000fc85857210 */ /* 0x080fe40007f9e0ff */
[----:B------:R-:W-:-:S03]  /*a71a0*/  IADD3 R64, P2, R64, R252, RZ ;  /* 0x000000fc40407210 */ /* 0x000fc60007f5e0ff */
[----:B------:R-:W-:Y:S01]  /*a71b0*/  STL [R1+0x254c], R133 ;  /* 0x00254c8501007387 */ /* 0x000fe20000100800 */
[----:B------:R-:W-:Y:S02]  /*a71c0*/  STL [R1+0x2540], R175 ;  /* 0x002540af01007387 */ /* 0x000fe40000100800 */
[----:B------:R-:W4:Y:S02]  /*a71d0*/  LDL.LU R186, [R1+0x24bc] ;  /* 0x0024bc0001ba7983 */ /* 0x000f240000300800 */
[----:B------:R-:W5:Y:S02]  /*a71e0*/  LDL.LU R166, [R1+0x24c4] ;  /* 0x0024c40001a67983 */ /* 0x000f640000300800 */
[----:B------:R-:W-:Y:S01]  /*a71f0*/  IMAD.MOV.U32 R137, RZ, RZ, R175 ;  /* 0x000000ffff897224 */ /* 0x000fe200078e00af */
[----:B------:R-:W-:Y:S04]  /*a7200*/  STL [R1+0x2554], R64 ;  /* 0x0025544001007387 */ /* 0x000fe80000100800 */
[----:B------:R1:W-:Y:S01]  /*a7210*/  LDGSTS.E [R132+0x28200], [R136.64], P3 ;  /* 0x2820000088847fae */ /* 0x0003e20009921844 */
[----:B--2---:R-:W-:Y:S01]  /*a7220*/  IMAD.X R173, R173, 0x1, R0, P4 ;  /* 0x00000001adad7824 */ /* 0x004fe200020e0600 */
[----:B---3--:R-:W-:-:S04]  /*a7230*/  IADD3.X R65, R65, R0, RZ, P2, !PT ;  /* 0x0000000041417210 */ /* 0x008fc800017fe4ff */
[----:B------:R2:W-:Y:S01]  /*a7240*/  STL [R1+0x2548], R173 ;  /* 0x002548ad01007387 */ /* 0x0005e20000100800 */
[----:B------:R-:W3:Y:S02]  /*a7250*/  LDL.LU R164, [R1+0x24cc] ;  /* 0x0024cc0001a47983 */ /* 0x000ee40000300800 */
[----:B------:R3:W-:Y:S02]  /*a7260*/  STL [R1+0x2550], R65 ;  /* 0x0025504101007387 */ /* 0x0007e40000100800 */
[----:B-1----:R-:W-:Y:S01]  /*a7270*/  IMAD.MOV.U32 R137, RZ, RZ, R173 ;  /* 0x000000ffff897224 */ /* 0x002fe200078e00ad */
[----:B------:R-:W3:Y:S04]  /*a7280*/  LDL.LU R243, [R1+0x24b8] ;  /* 0x0024b80001f37983 */ /* 0x000ee80000300800 */
[----:B--2---:R-:W2:Y:S01]  /*a7290*/  LDL.LU R173, [R1+0x24c0] ;  /* 0x0024c00001ad7983 */ /* 0x004ea20000300800 */
[----:B------:R-:W2:Y:S02]  /*a72a0*/  LDL.LU R242, [R1+0x24c8] ;  /* 0x0024c80001f27983 */ /* 0x000ea40000300800 */
[----:B------:R-:W2:Y:S01]  /*a72b0*/  LDL.LU R240, [R1+0x24d4] ;  /* 0x0024d40001f07983 */ /* 0x000ea20000300800 */
[----:B------:R-:W-:-:S02]  /*a72c0*/  MOV R136, R133 ;  /* 0x0000008500887202 */ /* 0x000fc40000000f00 */
[----:B------:R-:W-:-:S03]  /*a72d0*/  ISETP.GT.AND P2, PT, R3, 0x5c, PT ;  /* 0x0000005c0300780c */ /* 0x000fc60003f44270 */
[----:B------:R1:W-:Y:S01]  /*a72e0*/  LDGSTS.E [R132+0x28400], [R136.64], P3 ;  /* 0x2840000088847fae */ /* 0x0003e20009921844 */
[----:B------:R-:W-:Y:S01]  /*a72f0*/  ISETP.GT.AND P4, PT, R3, 0x60, PT ;  /* 0x000000600300780c */ /* 0x000fe20003f84270 */
[----:B-1----:R-:W-:Y:S01]  /*a7300*/  IMAD.MOV.U32 R136, RZ, RZ, R64 ;  /* 0x000000ffff887224 */ /* 0x002fe200078e0040 */
[----:B------:R-:W-:-:S05]  /*a7310*/  MOV R137, R65 ;  /* 0x0000004100897202 */ /* 0x000fca0000000f00 */
[----:B------:R1:W-:Y:S01]  /*a7320*/  LDGSTS.E [R132+0x28600], [R136.64], P3 ;  /* 0x2860000088847fae */ /* 0x0003e20009921844 */
[----:B------:R-:W-:Y:S02]  /*a7330*/  SEL R133, RZ, 0x4, !P4 ;  /* 0x00000004ff857807 */ /* 0x000fe40006000000 */
[----:B-1----:R-:W-:-:S04]  /*a7340*/  SEL R136, RZ, 0x4, !P2 ;  /* 0x00000004ff887807 */ /* 0x002fc80005000000 */
[----:B------:R-:W-:Y:S02]  /*a7350*/  SEL R136, R136, RZ, !P0 ;  /* 0x000000ff88887207 */ /* 0x000fe40004000000 */
[----:B------:R-:W-:Y:S02]  /*a7360*/  SEL R133, R133, RZ, !P0 ;  /* 0x000000ff85857207 */ /* 0x000fe40004000000 */
[-C--:B----4-:R-:W-:Y:S02]  /*a7370*/  IADD3 R186, P2, R186, R252.reuse, RZ ;  /* 0x000000fcbaba7210 */ /* 0x090fe40007f5e0ff */
[----:B-----5:R-:W-:-:S03]  /*a7380*/  IADD3 R166, P3, R166, R252, RZ ;  /* 0x000000fca6a67210 */ /* 0x020fc60007f7e0ff */
[----:B------:R1:W-:Y:S02]  /*a7390*/  STL [R1+0x24bc], R186 ;  /* 0x0024bcba01007387 */ /* 0x0003e40000100800 */
[----:B------:R-:W-:Y:S02]  /*a73a0*/  STL [R1+0x24c4], R166 ;  /* 0x0024c4a601007387 */ /* 0x000fe40000100800 */
[----:B------:R-:W4:Y:S01]  /*a73b0*/  LDL.LU R241, [R1+0x24d0] ;  /* 0x0024d00001f17983 */ /* 0x000f220000300800 */
[----:B---3--:R-:W-:Y:S01]  /*a73c0*/  IADD3 R164, P4, R164, R252, RZ ;  /* 0x000000fca4a47210 */ /* 0x008fe20007f9e0ff */
[----:B------:R-:W-:-:S04]  /*a73d0*/  IMAD.X R243, R243, 0x1, R0, P2 ;  /* 0x00000001f3f37824 */ /* 0x000fc800010e0600 */
[----:B------:R-:W-:Y:S01]  /*a73e0*/  STL [R1+0x24cc], R164 ;  /* 0x0024cca401007387 */ /* 0x000fe20000100800 */
[----:B--2---:R-:W-:-:S03]  /*a73f0*/  IMAD.X R173, R173, 0x1, R0, P3 ;  /* 0x00000001adad7824 */ /* 0x004fc600018e0600 */
[----:B------:R-:W-:Y:S01]  /*a7400*/  STL [R1+0x24b8], R243 ;  /* 0x0024b8f301007387 */ /* 0x000fe20000100800 */
[----:B------:R-:W-:Y:S02]  /*a7410*/  IADD3.X R242, R242, R0, RZ, P4, !PT ;  /* 0x00000000f2f27210 */ /* 0x000fe400027fe4ff */
[----:B------:R-:W-:Y:S01]  /*a7420*/  ISETP.NE.U32.AND P2, PT, R136, RZ, PT ;  /* 0x000000ff8800720c */ /* 0x000fe20003f45070 */
[----:B------:R2:W-:Y:S01]  /*a7430*/  STL [R1+0x24c0], R173 ;  /* 0x0024c0ad01007387 */ /* 0x0005e20000100800 */
[----:B------:R-:W3:Y:S02]  /*a7440*/  LDL.LU R175, [R1+0x1f98] ;  /* 0x001f980001af7983 */ /* 0x000ee40000300800 */
[----:B------:R-:W5:Y:S02]  /*a7450*/  LDL.LU R64, [R1+0x1fa0] ;  /* 0x001fa00001407983 */ /* 0x000f640000300800 */
[----:B------:R-:W-:Y:S02]  /*a7460*/  IMAD.MOV.U32 R136, RZ, RZ, R186 ;  /* 0x000000ffff887224 */ /* 0x000fe400078e00ba */
[----:B------:R-:W-:Y:S01]  /*a7470*/  IMAD.MOV.U32 R137, RZ, RZ, R243 ;  /* 0x000000ffff897224 */ /* 0x000fe200078e00f3 */
[----:B------:R-:W-:Y:S01]  /*a7480*/  STL [R1+0x24c8], R242 ;  /* 0x0024c8f201007387 */ /* 0x000fe20000100800 */
[----:B------:R-:W-:Y:S01]  /*a7490*/  IADD3 R240, P4, R240, R252, RZ ;  /* 0x000000fcf0f07210 */ /* 0x000fe20007f9e0ff */
[----:B------:R-:W5:Y:S02]  /*a74a0*/  LDL.LU R65, [R1+0x1fa8] ;  /* 0x001fa80001417983 */ /* 0x000f640000300800 */
[----:B-1----:R-:W5:Y:S01]  /*a74b0*/  LDL.LU R186, [R1+0x1f94] ;  /* 0x001f940001ba7983 */ /* 0x002f620000300800 */
[----:B------:R-:W-:Y:S01]  /*a74c0*/  ISETP.NE.U32.AND P3, PT, R133, RZ, PT ;  /* 0x000000ff8500720c */ /* 0x000fe20003f65070 */
[----:B------:R1:W-:Y:S04]  /*a74d0*/  LDGSTS.E [R132+0x2a000], [R136.64], P1 ;  /* 0x2a00000088847fae */ /* 0x0003e80008921844 */
[----:B------:R-:W5:Y:S01]  /*a74e0*/  LDL.LU R133, [R1+0x1fb0] ;  /* 0x001fb00001857983 */ /* 0x000f620000300800 */
[----:B------:R-:W-:Y:S01]  /*a74f0*/  STL [R1+0x24d4], R240 ;  /* 0x0024d4f001007387 */ /* 0x000fe20000100800 */
[----:B-1----:R-:W-:Y:S01]  /*a7500*/  MOV R136, R166 ;  /* 0x000000a600887202 */ /* 0x002fe20000000f00 */
[----:B------:R-:W-:-:S02]  /*a7510*/  IMAD.MOV.U32 R137, RZ, RZ, R173 ;  /* 0x000000ffff897224 */ /* 0x000fc400078e00ad */
[----:B--2---:R-:W2:Y:S01]  /*a7520*/  LDL.LU R173, [R1+0x1f9c] ;  /* 0x001f9c0001ad7983 */ /* 0x004ea20000300800 */
[----:B------:R-:W2:Y:S03]  /*a7530*/  LDL.LU R166, [R1+0x1fa4] ;  /* 0x001fa40001a67983 */ /* 0x000ea60000300800 */
[----:B------:R1:W-:Y:S02]  /*a7540*/  LDGSTS.E [R132+0x2a200], [R136.64], P1 ;  /* 0x2a20000088847fae */ /* 0x0003e40008921844 */
[----:B-1----:R-:W-:Y:S02]  /*a7550*/  MOV R136, R164 ;  /* 0x000000a400887202 */ /* 0x002fe40000000f00 */
[----:B------:R-:W2:Y:S01]  /*a7560*/  LDL.LU R164, [R1+0x1fac] ;  /* 0x001fac0001a47983 */ /* 0x000ea20000300800 */
[----:B------:R-:W-:-:S05]  /*a7570*/  IMAD.MOV.U32 R137, RZ, RZ, R242 ;  /* 0x000000ffff897224 */ /* 0x000fca00078e00f2 */
[----:B------:R1:W-:Y:S02]  /*a7580*/  LDGSTS.E [R132+0x2a400], [R136.64], P1 ;  /* 0x2a40000088847fae */ /* 0x0003e40008921844 */
[----:B-1----:R-:W-:Y:S01]  /*a7590*/  IMAD.MOV.U32 R136, RZ, RZ, R240 ;  /* 0x000000ffff887224 */ /* 0x002fe200078e00f0 */
        /* <DEDUP_REMOVED lines=14> */
[----:B----4-:R-:W-:-:S05]  /*a7680*/  IMAD.X R241, R241, 0x1, R0, P4 ;  /* 0x00000001f1f17824 */ /* 0x010fca00020e0600 */
[----:B------:R-:W-:-:S05]  /*a7690*/  MOV R137, R241 ;  /* 0x000000f100897202 */ /* 0x000fca0000000f00 */
[----:B------:R1:W-:Y:S04]  /*a76a0*/  LDGSTS.E [R132+0x2a600], [R136.64], P1 ;  /* 0x2a60000088847fae */ /* 0x0003e80008921844 */
[----:B------:R4:W-:Y:S01]  /*a76b0*/  STL [R1+0x24d0], R241 ;  /* 0x0024d0f101007387 */ /* 0x0009e20000100800 */
[-C--:B---3--:R-:W-:Y:S02]  /*a76c0*/  IADD3 R175, P4, R175, R252.reuse, RZ ;  /* 0x000000fcafaf7210 */ /* 0x088fe40007f9e0ff */
[----:B-----5:R-:W-:-:S03]  /*a76d0*/  IADD3 R64, P1, R64, R252, RZ ;  /* 0x000000fc40407210 */ /* 0x020fc60007f3e0ff */
[----:B------:R-:W-:Y:S01]  /*a76e0*/  IMAD.X R186, R186, 0x1, R0, P4 ;  /* 0x00000001baba7824 */ /* 0x000fe200020e0600 */
[-C--:B------:R-:W-:Y:S01]  /*a76f0*/  IADD3 R65, P4, R65, R252.reuse, RZ ;  /* 0x000000fc41417210 */ /* 0x080fe20007f9e0ff */
[----:B-1----:R-:W-:Y:S01]  /*a7700*/  IMAD.MOV.U32 R136, RZ, RZ, R175 ;  /* 0x000000ffff887224 */ /* 0x002fe200078e00af */
[----:B------:R-:W-:Y:S01]  /*a7710*/  STL [R1+0x1f98], R175 ;  /* 0x001f98af01007387 */ /* 0x000fe20000100800 */
[----:B------:R-:W-:Y:S02]  /*a7720*/  IMAD.MOV.U32 R137, RZ, RZ, R186 ;  /* 0x000000ffff897224 */ /* 0x000fe400078e00ba */
[----:B------:R1:W-:Y:S02]  /*a7730*/  STL [R1+0x1fa0], R64 ;  /* 0x001fa04001007387 */ /* 0x0003e40000100800 */
[----:B------:R-:W-:Y:S01]  /*a7740*/  STL [R1+0x1f94], R186 ;  /* 0x001f94ba01007387 */ /* 0x000fe20000100800 */
[----:B------:R-:W-:Y:S04]  /*a7750*/  STL [R1+0x1fa8], R65 ;  /* 0x001fa84101007387 */ /* 0x000fe80000100800 */
[----:B------:R3:W-:Y:S01]  /*a7760*/  LDGSTS.E [R132+0x2c000], [R136.64], P5 ;  /* 0x2c00000088847fae */ /* 0x0007e2000a921844 */
[----:B----4-:R-:W-:Y:S01]  /*a7770*/  HMMA.1688.F32.TF32 R240, R232, R68, R236 ;  /* 0x00000044e8f0723c */ /* 0x010fe200000810ec */
[----:B--2---:R-:W-:Y:S01]  /*a7780*/  IMAD.X R173, R173, 0x1, R0, P1 ;  /* 0x00000001adad7824 */ /* 0x004fe200008e0600 */
[----:B------:R-:W-:-:S02]  /*a7790*/  IADD3 R133, P1, R133, R252, RZ ;  /* 0x000000fc85857210 */ /* 0x000fc40007f3e0ff */
[-C--:B------:R-:W-:Y:S01]  /*a77a0*/  IADD3.X R166, R166, R0.reuse, RZ, P4, !PT ;  /* 0x00000000a6a67210 */ /* 0x080fe200027fe4ff */
[----:B---3--:R-:W-:Y:S02]  /*a77b0*/  IMAD.MOV.U32 R136, RZ, RZ, R64 ;  /* 0x000000ffff887224 */ /* 0x008fe400078e0040 */
[----:B------:R-:W-:Y:S01]  /*a77c0*/  IMAD.MOV.U32 R137, RZ, RZ, R173 ;  /* 0x000000ffff897224 */ /* 0x000fe200078e00ad */
[----:B------:R2:W-:Y:S01]  /*a77d0*/  STL [R1+0x1f9c], R173 ;  /* 0x001f9cad01007387 */ /* 0x0005e20000100800 */
[----:B------:R-:W-:Y:S02]  /*a77e0*/  STL [R1+0x1fb0], R133 ;  /* 0x001fb08501007387 */ /* 0x000fe40000100800 */
[----:B------:R-:W-:Y:S02]  /*a77f0*/  STL [R1+0x1fa4], R166 ;  /* 0x001fa4a601007387 */ /* 0x000fe40000100800 */
[----:B-1----:R-:W3:Y:S01]  /*a7800*/  LDL.LU R64, [R1+0x2018] ;  /* 0x0020180001407983 */ /* 0x002ee20000300800 */
[----:B------:R-:W4:Y:S04]  /*a7810*/  LDL.LU R235, [R1+0x2020] ;  /* 0x0020200001eb7983 */ /* 0x000f280000300800 */
[----:B------:R1:W-:Y:S01]  /*a7820*/  LDGSTS.E [R132+0x2c200], [R136.64], P5 ;  /* 0x2c20000088847fae */ /* 0x0003e2000a921844 */
[----:B------:R-:W-:-:S05]  /*a7830*/  IADD3.X R164, R164, R0, RZ, P1, !PT ;  /* 0x00000000a4a47210 */ /* 0x000fca0000ffe4ff */
[----:B------:R5:W-:Y:S01]  /*a7840*/  STL [R1+0x1fac], R164 ;  /* 0x001faca401007387 */ /* 0x000be20000100800 */
[----:B--2---:R-:W2:Y:S01]  /*a7850*/  LDL.LU R173, [R1+0x2028] ;  /* 0x0020280001ad7983 */ /* 0x004ea20000300800 */
[----:B-1----:R-:W-:Y:S02]  /*a7860*/  MOV R136, R65 ;  /* 0x0000004100887202 */ /* 0x002fe40000000f00 */
[----:B------:R-:W2:Y:S01]  /*a7870*/  LDL.LU R65, [R1+0x2014] ;  /* 0x0020140001417983 */ /* 0x000ea20000300800 */
[----:B------:R-:W2:Y:S02]  /*a7880*/  LDL.LU R236, [R1+0x201c] ;  /* 0x00201c0001ec7983 */ /* 0x000ea40000300800 */
[----:B------:R-:W2:Y:S02]  /*a7890*/  LDL.LU R234, [R1+0x2024] ;  /* 0x0020240001ea7983 */ /* 0x000ea40000300800 */
[----:B------:R-:W2:Y:S01]  /*a78a0*/  LDL.LU R233, [R1+0x202c] ;  /* 0x00202c0001e97983 */ /* 0x000ea20000300800 */
[----:B------:R-:W2:Y:S01]  /*a78b0*/  LDL.LU R232, [R1+0x2030] ;  /* 0x0020300001e87983 */ /* 0x000ea20000300800 */
[----:B------:R-:W2:Y:S02]  /*a78c0*/  LDL.LU R186, [R1+0x2094] ;  /* 0x0020940001ba7983 */ /* 0x000ea40000300800 */
[----:B------:R-:W2:Y:S02]  /*a78d0*/  LDL.LU R175, [R1+0x2098] ;  /* 0x0020980001af7983 */ /* 0x000ea40000300800 */
[----:B------:R-:W-:Y:S01]  /*a78e0*/  IMAD.MOV.U32 R137, RZ, RZ, R166 ;  /* 0x000000ffff897224 */ /* 0x000fe200078e00a6 */
[----:B------:R-:W-:-:S04]  /*a78f0*/  ISETP.GT.AND P4, PT, R3, 0x64, PT ;  /* 0x000000640300780c */ /* 0x000fc80003f84270 */
[----:B------:R1:W-:Y:S02]  /*a7900*/  LDGSTS.E [R132+0x2c400], [R136.64], P5 ;  /* 0x2c40000088847fae */ /* 0x0003e4000a921844 */
[----:B-1----:R-:W-:Y:S01]  /*a7910*/  IMAD.MOV.U32 R136, RZ, RZ, R133 ;  /* 0x000000ffff887224 */ /* 0x002fe200078e0085 */
[----:B------:R-:W-:Y:S02]  /*a7920*/  MOV R137, R164 ;  /* 0x000000a400897202 */ /* 0x000fe40000000f00 */
[----:B-----5:R-:W5:Y:S04]  /*a7930*/  LDL.LU R164, [R1+0x20a0] ;  /* 0x0020a00001a47983 */ /* 0x020f680000300800 */
[----:B------:R1:W-:Y:S01]  /*a7940*/  LDGSTS.E [R132+0x2c600], [R136.64], P5 ;  /* 0x2c60000088847fae */ /* 0x0003e2000a921844 */
[----:B------:R-:W-:-:S04]  /*a7950*/  ISETP.GT.AND P5, PT, R3, 0x68, PT ;  /* 0x000000680300780c */ /* 0x000fc80003fa4270 */
[----:B------:R-:W-:Y:S02]  /*a7960*/  SEL R133, RZ, 0x4, !P5 ;  /* 0x00000004ff857807 */ /* 0x000fe40006800000 */
[----:B-1----:R-:W-:-:S04]  /*a7970*/  SEL R136, RZ, 0x4, !P4 ;  /* 0x00000004ff887807 */ /* 0x002fc80006000000 */
[----:B------:R-:W-:-:S04]  /*a7980*/  SEL R136, R136, RZ, !P0 ;  /* 0x000000ff88887207 */ /* 0x000fc80004000000 */
[----:B------:R-:W-:Y:S02]  /*a7990*/  ISETP.NE.U32.AND P5, PT, R136, RZ, PT ;  /* 0x000000ff8800720c */ /* 0x000fe40003fa5070 */
[----:B------:R-:W-:Y:S02]  /*a79a0*/  SEL R133, R133, RZ, !P0 ;  /* 0x000000ff85857207 */ /* 0x000fe40004000000 */
[-C--:B---3--:R-:W-:Y:S02]  /*a79b0*/  IADD3 R64, P1, R64, R252.reuse, RZ ;  /* 0x000000fc40407210 */ /* 0x088fe40007f3e0ff */
[----:B----4-:R-:W-:-:S03]  /*a79c0*/  IADD3 R235, P6, R235, R252, RZ ;  /* 0x000000fcebeb7210 */ /* 0x010fc60007fde0ff */
[----:B------:R-:W-:Y:S02]  /*a79d0*/  STL [R1+0x2018], R64 ;  /* 0x0020184001007387 */ /* 0x000fe40000100800 */
[----:B------:R-:W-:Y:S02]  /*a79e0*/  STL [R1+0x2020], R235 ;  /* 0x002020eb01007387 */ /* 0x000fe40000100800 */
[----:B------:R-:W-:Y:S01]  /*a79f0*/  IMAD.MOV.U32 R136, RZ, RZ, R64 ;  /* 0x000000ffff887224 */ /* 0x000fe200078e0040 */
[----:B--2---:R-:W-:Y:S01]  /*a7a00*/  IADD3 R173, P4, R173, R252, RZ ;  /* 0x000000fcadad7210 */ /* 0x004fe20007f9e0ff */
[--C-:B------:R-:W-:Y:S02]  /*a7a10*/  IMAD.X R65, R65, 0x1, R0.reuse, P1 ;  /* 0x0000000141417824 */ /* 0x100fe400008e0600 */
[----:B------:R-:W-:Y:S01]  /*a7a20*/  IMAD.X R236, R236, 0x1, R0, P6 ;  /* 0x00000001ecec7824 */ /* 0x000fe200030e0600 */
[----:B------:R-:W-:Y:S01]  /*a7a30*/  IADD3.X R234, R234, R0, RZ, P4, !PT ;  /* 0x00000000eaea7210 */ /* 0x000fe200027fe4ff */
[----:B------:R-:W-:Y:S01]  /*a7a40*/  STL [R1+0x2028], R173 ;  /* 0x002028ad01007387 */ /* 0x000fe20000100800 */
[----:B------:R1:W-:Y:S02]  /*a7a50*/  STL [R1+0x2014], R65 ;  /* 0x0020144101007387 */ /* 0x0003e40000100800 */
[----:B------:R-:W-:-:S02]  /*a7a60*/  IMAD.MOV.U32 R137, RZ, RZ, R65 ;  /* 0x000000ffff897224 */ /* 0x000fc400078e0041 */
[----:B------:R-:W-:Y:S01]  /*a7a70*/  STL [R1+0x201c], R236 ;  /* 0x00201cec01007387 */ /* 0x000fe20000100800 */
[----:B------:R-:W-:Y:S01]  /*a7a80*/  IADD3 R232, P4, R232, R252, RZ ;  /* 0x000000fce8e87210 */ /* 0x000fe20007f9e0ff */
[----:B------:R-:W2:Y:S01]  /*a7a90*/  LDL.LU R166, [R1+0x209c] ;  /* 0x00209c0001a67983 */ /* 0x000ea20000300800 */
[----:B------:R-:W-:Y:S03]  /*a7aa0*/  STL [R1+0x2024], R234 ;  /* 0x002024ea01007387 */ /* 0x000fe60000100800 */
[----:B------:R3:W-:Y:S01]  /*a7ab0*/  LDGSTS.E [R132+0x2e000], [R136.64], P2 ;  /* 0x2e00000088847fae */ /* 0x0007e20009121844 */
[----:B------:R-:W-:-:S03]  /*a7ac0*/  IADD3.X R233, R233, R0, RZ, P4, !PT ;  /* 0x00000000e9e97210 */ /* 0x000fc600027fe4ff */
[----:B-1----:R-:W4:Y:S01]  /*a7ad0*/  LDL.LU R65, [R1+0x20a8] ;  /* 0x0020a80001417983 */ /* 0x002f220000300800 */
[----:B------:R-:W-:Y:S01]  /*a7ae0*/  STL [R1+0x2030], R232 ;  /* 0x002030e801007387 */ /* 0x000fe20000100800 */
[----:B------:R-:W-:Y:S02]  /*a7af0*/  IADD3 R175, P4, R175, R252, RZ ;  /* 0x000000fcafaf7210 */ /* 0x000fe40007f9e0ff */
[----:B------:R-:W-:Y:S01]  /*a7b00*/  ISETP.NE.U32.AND P1, PT, R133, RZ, PT ;  /* 0x000000ff8500720c */ /* 0x000fe20003f25070 */
[----:B------:R-:W4:Y:S01]  /*a7b10*/  LDL.LU R64, [R1+0x20b0] ;  /* 0x0020b00001407983 */ /* 0x000f220000300800 */
[----:B------:R-:W4:Y:S02]  /*a7b20*/  LDL.LU R133, [R1+0x20a4] ;  /* 0x0020a40001857983 */ /* 0x000f240000300800 */
[----:B---3--:R-:W-:Y:S02]  /*a7b30*/  IMAD.MOV.U32 R136, RZ, RZ, R235 ;  /* 0x000000ffff887224 */ /* 0x008fe400078e00eb */
[----:B------:R-:W-:Y:S01]  /*a7b40*/  IMAD.MOV.U32 R137, RZ, RZ, R236 ;  /* 0x000000ffff897224 */ /* 0x000fe200078e00ec */
[----:B------:R-:W-:Y:S01]  /*a7b50*/  STL [R1+0x202c], R233 ;  /* 0x00202ce901007387 */ /* 0x000fe20000100800 */
[----:B------:R-:W-:Y:S03]  /*a7b60*/  STL [R1+0x2098], R175 ;  /* 0x002098af01007387 */ /* 0x000fe60000100800 */
[----:B------:R1:W-:Y:S02]  /*a7b70*/  LDGSTS.E [R132+0x2e200], [R136.64], P2 ;  /* 0x2e20000088847fae */ /* 0x0003e40009121844 */
[----:B-1----:R-:W-:-:S02]  /*a7b80*/  MOV R136, R173 ;  /* 0x000000ad00887202 */ /* 0x002fc40000000f00 */
[----:B------:R-:W3:Y:S01]  /*a7b90*/  LDL.LU R173, [R1+0x20ac] ;  /* 0x0020ac0001ad7983 */ /* 0x000ee20000300800 */
[----:B------:R-:W-:Y:S02]  /*a7ba0*/  IMAD.MOV.U32 R137, RZ, RZ, R234 ;  /* 0x000000ffff897224 */ /* 0x000fe400078e00ea */
[----:B------:R-:W-:Y:S01]  /*a7bb0*/  IMAD.X R186, R186, 0x1, R0, P4 ;  /* 0x00000001baba7824 */ /* 0x000fe200020e0600 */
[----:B-----5:R-:W-:Y:S02]  /*a7bc0*/  IADD3 R164, P4, R164, R252, RZ ;  /* 0x000000fca4a47210 */ /* 0x020fe40007f9e0ff */
[----:B------:R1:W-:Y:S04]  /*a7bd0*/  LDGSTS.E [R132+0x2e400], [R136.64], P2 ;  /* 0x2e40000088847fae */ /* 0x0003e80009121844 */
[----:B------:R-:W-:Y:S01]  /*a7be0*/  STL [R1+0x2094], R186 ;  /* 0x002094ba01007387 */ /* 0x000fe20000100800 */
[----:B------:R-:W-:Y:S01]  /*a7bf0*/  STL [R1+0x20a0], R164 ;  /* 0x0020a0a401007387 */ /* 0x000fe20000100800 */
[----:B-1----:R-:W-:Y:S01]  /*a7c00*/  MOV R136, R232 ;  /* 0x000000e800887202 */ /* 0x002fe20000000f00 */
[----:B------:R-:W-:-:S05]  /*a7c10*/  IMAD.MOV.U32 R137, RZ, RZ, R233 ;  /* 0x000000ffff897224 */ /* 0x000fca00078e00e9 */
[----:B------:R1:W-:Y:S02]  /*a7c20*/  LDGSTS.E [R132+0x2e600], [R136.64], P2 ;  /* 0x2e60000088847fae */ /* 0x0003e40009121844 */
[----:B-1----:R-:W-:Y:S01]  /*a7c30*/  MOV R136, R175 ;  /* 0x000000af00887202 */ /* 0x002fe20000000f00 */
[----:B------:R-:W-:-:S05]  /*a7c40*/  IMAD.MOV.U32 R137, RZ, RZ, R186 ;  /* 0x000000ffff897224 */ /* 0x000fca00078e00ba */
[----:B------:R1:W-:Y:S02]  /*a7c50*/  LDGSTS.E [R132+0x30000], [R136.64], P3 ;  /* 0x3000000088847fae */ /* 0x0003e40009921844 */
[----:B-1----:R-:W-:Y:S01]  /*a7c60*/  MOV R136, R164 ;  /* 0x000000a400887202 */ /* 0x002fe20000000f00 */
[----:B--2---:R-:W-:Y:S01]  /*a7c70*/  IMAD.X R166, R166, 0x1, R0, P4 ;  /* 0x00000001a6a67824 */ /* 0x004fe200020e0600 */
[----:B----4-:R-:W-:-:S03]  /*a7c80*/  IADD3 R65, P2, R65, R252, RZ ;  /* 0x000000fc41417210 */ /* 0x010fc60007f5e0ff */
[----:B------:R-:W-:Y:S01]  /*a7c90*/  IMAD.MOV.U32 R137, RZ, RZ, R166 ;  /* 0x000000ffff897224 */ /* 0x000fe200078e00a6 */
[----:B------:R-:W-:Y:S01]  /*a7ca0*/  IADD3 R64, P4, R64, R252, RZ ;  /* 0x000000fc40407210 */ /* 0x000fe20007f9e0ff */
[----:B------:R-:W-:Y:S01]  /*a7cb0*/  STL [R1+0x20a8], R65 ;  /* 0x0020a84101007387 */ /* 0x000fe20000100800 */
[----:B------:R-:W-:Y:S02]  /*a7cc0*/  IMAD.X R133, R133, 0x1, R0, P2 ;  /* 0x0000000185857824 */ /* 0x000fe400010e0600 */
[----:B------:R1:W-:Y:S01]  /*a7cd0*/  STL [R1+0x209c], R166 ;  /* 0x00209ca601007387 */ /* 0x0003e20000100800 */
[----:B------:R2:W-:Y:S04]  /*a7ce0*/  LDGSTS.E [R132+0x30200], [R136.64], P3 ;  /* 0x3020000088847fae */ /* 0x0005e80009921844 */
[----:B-1----:R-:W4:Y:S01]  /*a7cf0*/  LDL.LU R166, [R1+0x2118] ;  /* 0x0021180001a67983 */ /* 0x002f220000300800 */
[----:B------:R-:W-:Y:S02]  /*a7d00*/  STL [R1+0x20b0], R64 ;  /* 0x0020b04001007387 */ /* 0x000fe40000100800 */
[----:B------:R-:W-:Y:S02]  /*a7d10*/  STL [R1+0x20a4], R133 ;  /* 0x0020a48501007387 */ /* 0x000fe40000100800 */
[----:B------:R-:W5:Y:S01]  /*a7d20*/  LDL.LU R186, [R1+0x2120] ;  /* 0x0021200001ba7983 */ /* 0x000f620000300800 */
[----:B------:R-:W5:Y:S01]  /*a7d30*/  LDL.LU R233, [R1+0x2114] ;  /* 0x0021140001e97983 */ /* 0x000f620000300800 */
[----:B--2---:R-:W-:Y:S01]  /*a7d40*/  MOV R136, R65 ;  /* 0x0000004100887202 */ /* 0x004fe20000000f00 */
[----:B------:R-:W-:-:S02]  /*a7d50*/  IMAD.MOV.U32 R137, RZ, RZ, R133 ;  /* 0x000000ffff897224 */ /* 0x000fc400078e0085 */
[----:B---3--:R-:W-:-:S03]  /*a7d60*/  IMAD.X R173, R173, 0x1, R0, P4 ;  /* 0x00000001adad7824 */ /* 0x008fc600020e0600 */
[----:B------:R1:W-:Y:S04]  /*a7d70*/  LDGSTS.E [R132+0x30400], [R136.64], P3 ;  /* 0x3040000088847fae */ /* 0x0003e80009921844 */
[----:B------:R2:W-:Y:S01]  /*a7d80*/  STL [R1+0x20ac], R173 ;  /* 0x0020acad01007387 */ /* 0x0005e20000100800 */
[----:B------:R-:W3:Y:S02]  /*a7d90*/  LDL.LU R232, [R1+0x211c] ;  /* 0x00211c0001e87983 */ /* 0x000ee40000300800 */
[----:B------:R-:W3:Y:S02]  /*a7da0*/  LDL.LU R164, [R1+0x2128] ;  /* 0x0021280001a47983 */ /* 0x000ee40000300800 */
[----:B------:R-:W3:Y:S01]  /*a7db0*/  LDL.LU R65, [R1+0x2130] ;  /* 0x0021300001417983 */ /* 0x000ee20000300800 */
[----:B-1----:R-:W-:-:S02]  /*a7dc0*/  MOV R137, R173 ;  /* 0x000000ad00897202 */ /* 0x002fc40000000f00 */
[----:B--2---:R-:W2:Y:S01]  /*a7dd0*/  LDL.LU R173, [R1+0x2124] ;  /* 0x0021240001ad7983 */ /* 0x004ea20000300800 */
[----:B------:R-:W2:Y:S02]  /*a7de0*/  LDL.LU R175, [R1+0x212c] ;  /* 0x00212c0001af7983 */ /* 0x000ea40000300800 */
[----:B------:R-:W-:Y:S01]  /*a7df0*/  IMAD.MOV.U32 R136, RZ, RZ, R64 ;  /* 0x000000ffff887224 */ /* 0x000fe200078e0040 */
[C---:B------:R-:W-:Y:S01]  /*a7e00*/  ISETP.GT.AND P2, PT, R3.reuse, 0x6c, PT ;  /* 0x0000006c0300780c */ /* 0x040fe20003f44270 */
[----:B------:R-:W2:Y:S04]  /*a7e10*/  LDL.LU R64, [R1+0x2198] ;  /* 0x0021980001407983 */ /* 0x000ea80000300800 */
[----:B------:R1:W-:Y:S01]  /*a7e20*/  LDGSTS.E [R132+0x30600], [R136.64], P3 ;  /* 0x3060000088847fae */ /* 0x0003e20009921844 */
[----:B------:R-:W-:-:S02]  /*a7e30*/  ISETP.GT.AND P3, PT, R3, 0x70, PT ;  /* 0x000000700300780c */ /* 0x000fc40003f64270 */
[----:B------:R-:W-:-:S04]  /*a7e40*/  SEL R133, RZ, 0x4, !P2 ;  /* 0x00000004ff857807 */ /* 0x000fc80005000000 */
[----:B------:R-:W-:Y:S02]  /*a7e50*/  SEL R133, R133, RZ, !P0 ;  /* 0x000000ff85857207 */ /* 0x000fe40004000000 */
[----:B-1----:R-:W-:Y:S02]  /*a7e60*/  SEL R136, RZ, 0x4, !P3 ;  /* 0x00000004ff887807 */ /* 0x002fe40005800000 */
[----:B------:R-:W-:Y:S02]  /*a7e70*/  ISETP.NE.U32.AND P3, PT, R133, RZ, PT ;  /* 0x000000ff8500720c */ /* 0x000fe40003f65070 */
[----:B------:R-:W-:Y:S02]  /*a7e80*/  SEL R133, R136, RZ, !P0 ;  /* 0x000000ff88857207 */ /* 0x000fe40004000000 */
[-C--:B----4-:R-:W-:Y:S02]  /*a7e90*/  IADD3 R166, P4, R166, R252.reuse, RZ ;  /* 0x000000fca6a67210 */ /* 0x090fe40007f9e0ff */
[----:B-----5:R-:W-:-:S03]  /*a7ea0*/  IADD3 R186, P2, R186, R252, RZ ;  /* 0x000000fcbaba7210 */ /* 0x020fc60007f5e0ff */
[----:B------:R-:W-:Y:S02]  /*a7eb0*/  IMAD.X R233, R233, 0x1, R0, P4 ;  /* 0x00000001e9e97824 */ /* 0x000fe400020e0600 */
[----:B------:R-:W-:Y:S02]  /*a7ec0*/  IMAD.MOV.U32 R136, RZ, RZ, R166 ;  /* 0x000000ffff887224 */ /* 0x000fe400078e00a6 */
[----:B------:R-:W-:Y:S01]  /*a7ed0*/  IMAD.MOV.U32 R137, RZ, RZ, R233 ;  /* 0x000000ffff897224 */ /* 0x000fe200078e00e9 */
[----:B------:R1:W-:Y:S01]  /*a7ee0*/  STL [R1+0x2118], R166 ;  /* 0x002118a601007387 */ /* 0x0003e20000100800 */
[----:B------:R-:W-:Y:S02]  /*a7ef0*/  STL [R1+0x2120], R186 ;  /* 0x002120ba01007387 */ /* 0x000fe40000100800 */
[----:B------:R-:W-:Y:S01]  /*a7f00*/  STL [R1+0x2114], R233 ;  /* 0x002114e901007387 */ /* 0x000fe20000100800 */
[----:B------:R4:W-:Y:S01]  /*a7f10*/  LDGSTS.E [R132+0x32000], [R136.64], P5 ;  /* 0x3200000088847fae */ /* 0x0009e2000a921844 */
[-C--:B---3--:R-:W-:Y:S01]  /*a7f20*/  IADD3 R164, P4, R164, R252.reuse, RZ ;  /* 0x000000fca4a47210 */ /* 0x088fe20007f9e0ff */
[----:B------:R-:W-:Y:S01]  /*a7f30*/  IMAD.X R232, R232, 0x1, R0, P2 ;  /* 0x00000001e8e87824 */ /* 0x000fe200010e0600 */
[----:B------:R-:W-:-:S03]  /*a7f40*/  IADD3 R65, P6, R65, R252, RZ ;  /* 0x000000fc41417210 */ /* 0x000fc60007fde0ff */
[----:B------:R3:W-:Y:S01]  /*a7f50*/  STL [R1+0x2128], R164 ;  /* 0x002128a401007387 */ /* 0x0007e20000100800 */
[-C--:B--2---:R-:W-:Y:S02]  /*a7f60*/  IADD3.X R173, R173, R0.reuse, RZ, P4, !PT ;  /* 0x00000000adad7210 */ /* 0x084fe400027fe4ff */
[----:B------:R-:W-:Y:S01]  /*a7f70*/  IADD3.X R175, R175, R0, RZ, P6, !PT ;  /* 0x00000000afaf7210 */ /* 0x000fe200037fe4ff */
[----:B----4-:R-:W-:Y:S02]  /*a7f80*/  IMAD.MOV.U32 R136, RZ, RZ, R186 ;  /* 0x000000ffff887224 */ /* 0x010fe400078e00ba */
[----:B------:R-:W-:Y:S01]  /*a7f90*/  IMAD.MOV.U32 R137, RZ, RZ, R232 ;  /* 0x000000ffff897224 */ /* 0x000fe200078e00e8 */
[----:B------:R-:W-:Y:S01]  /*a7fa0*/  STL [R1+0x211c], R232 ;  /* 0x00211ce801007387 */ /* 0x000fe20000100800 */
[----:B------:R-:W-:Y:S02]  /*a7fb0*/  STL [R1+0x2130], R65 ;  /* 0x0021304101007387 */ /* 0x000fe40000100800 */
[----:B------:R2:W-:Y:S02]  /*a7fc0*/  STL [R1+0x2124], R173 ;  /* 0x002124ad01007387 */ /* 0x0005e40000100800 */
[----:B-1----:R-:W4:Y:S01]  /*a7fd0*/  LDL.LU R166, [R1+0x21a0] ;  /* 0x0021a00001a67983 */ /* 0x002f220000300800 */
[----:B------:R1:W-:Y:S04]  /*a7fe0*/  STL [R1+0x212c], R175 ;  /* 0x00212caf01007387 */ /* 0x0003e80000100800 */
[----:B------:R5:W-:Y:S01]  /*a7ff0*/  LDGSTS.E [R132+0x32200], [R136.64], P5 ;  /* 0x3220000088847fae */ /* 0x000be2000a921844 */
[----:B------:R-:W4:Y:S01]  /*a8000*/  LDL.LU R238, [R1+0x21a8] ;  /* 0x0021a80001ee7983 */ /* 0x000f220000300800 */
[----:B-----5:R-:W-:Y:S01]  /*a8010*/  MOV R136, R164 ;  /* 0x000000a400887202 */ /* 0x020fe20000000f00 */
[----:B------:R-:W-:Y:S01]  /*a8020*/  IMAD.MOV.U32 R137, RZ, RZ, R173 ;  /* 0x000000ffff897224 */ /* 0x000fe200078e00ad */
[----:B---3--:R-:W3:Y:S01]  /*a8030*/  LDL.LU R164, [R1+0x2194] ;  /* 0x0021940001a47983 */ /* 0x008ee20000300800 */
[----:B--2---:R-:W2:Y:S02]  /*a8040*/  LDL.LU R173, [R1+0x219c] ;  /* 0x00219c0001ad7983 */ /* 0x004ea40000300800 */
[----:B------:R-:W5:Y:S02]  /*a8050*/  LDL.LU R239, [R1+0x21a4] ;  /* 0x0021a40001ef7983 */ /* 0x000f640000300800 */
[----:B------:R-:W5:Y:S01]  /*a8060*/  LDL.LU R236, [R1+0x21b0] ;  /* 0x0021b00001ec7983 */ /* 0x000f620000300800 */
[----:B------:R-:W-:Y:S01]  /*a8070*/  ISETP.GT.AND P4, PT, R3, 0x74, PT ;  /* 0x000000740300780c */ /* 0x000fe20003f84270 */
[----:B------:R1:W-:Y:S01]  /*a8080*/  LDGSTS.E [R132+0x32400], [R136.64], P5 ;  /* 0x3240000088847fae */ /* 0x0003e2000a921844 */
[----:B------:R-:W-:-:S03]  /*a8090*/  ISETP.NE.U32.AND P2, PT, R133, RZ, PT ;  /* 0x000000ff8500720c */ /* 0x000fc60003f45070 */
[----:B------:R-:W5:Y:S01]  /*a80a0*/  LDL.LU R237, [R1+0x21ac] ;  /* 0x0021ac0001ed7983 */ /* 0x000f620000300800 */
[----:B------:R-:W-:Y:S01]  /*a80b0*/  SEL R133, RZ, 0x4, !P4 ;  /* 0x00000004ff857807 */ /* 0x000fe20006000000 */
[----:B------:R-:W-:Y:S02]  /*a80c0*/  IADD3 R64, P4, R64, R252, RZ ;  /* 0x000000fc40407210 */ /* 0x000fe40007f9e0ff */
[----:B-1----:R-:W-:Y:S01]  /*a80d0*/  IMAD.MOV.U32 R136, RZ, RZ, R65 ;  /* 0x000000ffff887224 */ /* 0x002fe200078e0041 */
[----:B------:R-:W-:Y:S02]  /*a80e0*/  MOV R137, R175 ;  /* 0x000000af00897202 */ /* 0x000fe40000000f00 */
[----:B------:R-:W5:Y:S04]  /*a80f0*/  LDL.LU R175, [R1+0x2218] ;  /* 0x0022180001af7983 */ /* 0x000f680000300800 */
[----:B------:R1:W-:Y:S01]  /*a8100*/  LDGSTS.E [R132+0x32600], [R136.64], P5 ;  /* 0x3260000088847fae */ /* 0x0003e2000a921844 */
[----:B------:R-:W-:Y:S02]  /*a8110*/  STL [R1+0x2198], R64 ;  /* 0x0021984001007387 */ /* 0x000fe40000100800 */
[----:B------:R-:W5:Y:S02]  /*a8120*/  LDL.LU R65, [R1+0x2220] ;  /* 0x0022200001417983 */ /* 0x000f640000300800 */
[----:B-1----:R-:W-:Y:S01]  /*a8130*/  IMAD.MOV.U32 R136, RZ, RZ, R64 ;  /* 0x000000ffff887224 */ /* 0x002fe200078e0040 */
[----:B------:R-:W-:-:S02]  /*a8140*/  SEL R133, R133, RZ, !P0 ;  /* 0x000000ff85857207 */ /* 0x000fc40004000000 */
[-C--:B----4-:R-:W-:Y:S02]  /*a8150*/  IADD3 R166, P5, R166, R252.reuse, RZ ;  /* 0x000000fca6a67210 */ /* 0x090fe40007fbe0ff */
[----:B------:R-:W-:-:S03]  /*a8160*/  IADD3 R238, P6, R238, R252, RZ ;  /* 0x000000fceeee7210 */ /* 0x000fc60007fde0ff */
[----:B------:R-:W-:Y:S01]  /*a8170*/  STL [R1+0x21a0], R166 ;  /* 0x0021a0a601007387 */ /* 0x000fe20000100800 */
[--C-:B---3--:R-:W-:Y:S02]  /*a8180*/  IMAD.X R164, R164, 0x1, R0.reuse, P4 ;  /* 0x00000001a4a47824 */ /* 0x108fe400020e0600 */
[----:B--2---:R-:W-:Y:S01]  /*a8190*/  IMAD.X R173, R173, 0x1, R0, P5 ;  /* 0x00000001adad7824 */ /* 0x004fe200028e0600 */
[----:B-----5:R-:W-:Y:S02]  /*a81a0*/  IADD3.X R239, R239, R0, RZ, P6, !PT ;  /* 0x00000000efef7210 */ /* 0x020fe400037fe4ff */
[----:B------:R-:W-:Y:S01]  /*a81b0*/  IADD3 R236, P5, R236, R252, RZ ;  /* 0x000000fcecec7210 */ /* 0x000fe20007fbe0ff */
[----:B------:R1:W-:Y:S01]  /*a81c0*/  STL [R1+0x2194], R164 ;  /* 0x002194a401007387 */ /* 0x0003e20000100800 */
[----:B------:R-:W-:Y:S02]  /*a81d0*/  STL [R1+0x21a8], R238 ;  /* 0x0021a8ee01007387 */ /* 0x000fe40000100800 */
[----:B------:R2:W-:Y:S02]  /*a81e0*/  STL [R1+0x219c], R173 ;  /* 0x00219cad01007387 */ /* 0x0005e40000100800 */
[----:B------:R-:W-:Y:S01]  /*a81f0*/  IMAD.MOV.U32 R137, RZ, RZ, R164 ;  /* 0x000000ffff897224 */ /* 0x000fe200078e00a4 */
[----:B------:R-:W3:Y:S01]  /*a8200*/  LDL.LU R186, [R1+0x2214] ;  /* 0x0022140001ba7983 */ /* 0x000ee20000300800 */
[----:B------:R-:W-:Y:S03]  /*a8210*/  STL [R1+0x21a4], R239 ;  /* 0x0021a4ef01007387 */ /* 0x000fe60000100800 */
[----:B------:R4:W-:Y:S04]  /*a8220*/  LDGSTS.E [R132+0x34000], [R136.64], P1 ;  /* 0x3400000088847fae */ /* 0x0009e80008921844 */
[----:B-1----:R-:W5:Y:S01]  /*a8230*/  LDL.LU R164, [R1+0x2228] ;  /* 0x0022280001a47983 */ /* 0x002f620000300800 */
[----:B------:R-:W-:Y:S02]  /*a8240*/  STL [R1+0x21b0], R236 ;  /* 0x0021b0ec01007387 */ /* 0x000fe40000100800 */
[----:B------:R-:W5:Y:S02]  /*a8250*/  LDL.LU R64, [R1+0x2230] ;  /* 0x0022300001407983 */ /* 0x000f640000300800 */
[----:B----4-:R-:W-:-:S02]  /*a8260*/  IMAD.MOV.U32 R137, RZ, RZ, R173 ;  /* 0x000000ffff897224 */ /* 0x010fc400078e00ad */
[----:B--2---:R-:W2:Y:S01]  /*a8270*/  LDL.LU R173, [R1+0x221c] ;  /* 0x00221c0001ad7983 */ /* 0x004ea20000300800 */
[----:B------:R-:W-:Y:S02]  /*a8280*/  MOV R136, R166 ;  /* 0x000000a600887202 */ /* 0x000fe40000000f00 */
[----:B------:R-:W4:Y:S01]  /*a8290*/  LDL.LU R166, [R1+0x2224] ;  /* 0x0022240001a67983 */ /* 0x000f220000300800 */
[----:B------:R-:W-:Y:S02]  /*a82a0*/  ISETP.NE.U32.AND P4, PT, R133, RZ, PT ;  /* 0x000000ff8500720c */ /* 0x000fe40003f85070 */
[----:B------:R-:W4:Y:S04]  /*a82b0*/  LDL.LU R133, [R1+0x222c] ;  /* 0x00222c0001857983 */ /* 0x000f280000300800 */
[----:B------:R1:W-:Y:S01]  /*a82c0*/  LDGSTS.E [R132+0x34200], [R136.64], P1 ;  /* 0x3420000088847fae */ /* 0x0003e20008921844 */
[----:B------:R-:W-:Y:S01]  /*a82d0*/  IMAD.X R237, R237, 0x1, R0, P5 ;  /* 0x00000001eded7824 */ /* 0x000fe200028e0600 */
[----:B------:R-:W-:-:S02]  /*a82e0*/  IADD3 R175, P5, R175, R252, RZ ;  /* 0x000000fcafaf7210 */ /* 0x000fc40007fbe0ff */
[----:B-1----:R-:W-:Y:S01]  /*a82f0*/  MOV R136, R238 ;  /* 0x000000ee00887202 */ /* 0x002fe20000000f00 */
[----:B------:R-:W-:-:S05]  /*a8300*/  IMAD.MOV.U32 R137, RZ, RZ, R239 ;  /* 0x000000ffff897224 */ /* 0x000fca00078e00ef */
[----:B------:R1:W-:Y:S02]  /*a8310*/  LDGSTS.E [R132+0x34400], [R136.64], P1 ;  /* 0x3440000088847fae */ /* 0x0003e40008921844 */
[----:B-1----:R-:W-:Y:S01]  /*a8320*/  IMAD.MOV.U32 R136, RZ, RZ, R236 ;  /* 0x000000ffff887224 */ /* 0x002fe200078e00ec */
[----:B------:R-:W-:-:S05]  /*a8330*/  MOV R137, R237 ;  /* 0x000000ed00897202 */ /* 0x000fca0000000f00 */
[----:B------:R1:W-:Y:S01]  /*a8340*/  LDGSTS.E [R132+0x34600], [R136.64], P1 ;  /* 0x3460000088847fae */ /* 0x0003e20008921844 */
[----:B------:R-:W-:Y:S01]  /*a8350*/  IADD3 R65, P1, R65, R252, RZ ;  /* 0x000000fc41417210 */ /* 0x000fe20007f3e0ff */
[C---:B------:R-:W-:Y:S08]  /*a8360*/  HMMA.1688.F32.TF32 R232, R160.reuse, R90, R244 ;  /* 0x0000005aa0e8723c */ /* 0x040ff000000810f4 */
[C---:B------:R-:W-:Y:S08]  /*a8370*/  HMMA.1688.F32.TF32 R244, R160.reuse, R82, R188 ;  /* 0x00000052a0f4723c */ /* 0x040ff000000810bc */
[----:B------:R-:W-:Y:S01]  /*a8380*/  HMMA.1688.F32.TF32 R188, R160, R78, R168 ;  /* 0x0000004ea0bc723c */ /* 0x000fe200000810a8 */
[----:B-1----:R-:W-:Y:S01]  /*a8390*/  MOV R136, R175 ;  /* 0x000000af00887202 */ /* 0x002fe20000000f00 */
[----:B------:R-:W-:Y:S01]  /*a83a0*/  STL [R1+0x21ac], R237 ;  /* 0x0021aced01007387 */ /* 0x000fe20000100800 */
[----:B------:R-:W-:Y:S02]  /*a83b0*/  STL [R1+0x2218], R175 ;  /* 0x002218af01007387 */ /* 0x000fe40000100800 */
[----:B------:R1:W-:Y:S11]  /*a83c0*/  STL [R1+0x2220], R65 ;  /* 0x0022204101007387 */ /* 0x0003f60000100800 */
[----:B------:R-:W-:Y:S08]  /*a83d0*/  @!UPT UIADD3 URZ, URZ, URZ, URZ ;  /* 0x0000003f3f3ff290 */ /* 0x000ff0000fffe03f */
[----:B------:R-:W-:Y:S02]  /*a83e0*/  IMAD.MOV.U32 R168, RZ, RZ, R188 ;  /* 0x000000ffffa87224 */ /* 0x000fe400078e00bc */
[----:B---3--:R-:W-:-:S04]  /*a83f0*/  IMAD.X R186, R186, 0x1, R0, P5 ;  /* 0x00000001baba7824 */ /* 0x008fc800028e0600 */
[----:B------:R-:W-:Y:S01]  /*a8400*/  IMAD.MOV.U32 R137, RZ, RZ, R186 ;  /* 0x000000ffff897224 */ /* 0x000fe200078e00ba */
[----:B-----5:R-:W-:-:S04]  /*a8410*/  IADD3 R164, P5, R164, R252, RZ ;  /* 0x000000fca4a47210 */ /* 0x020fc80007fbe0ff */
[----:B------:R3:W-:Y:S01]  /*a8420*/  LDGSTS.E [R132+0x36000], [R136.64], P3 ;  /* 0x3600000088847fae */ /* 0x0007e20009921844 */
[--C-:B--2---:R-:W-:Y:S02]  /*a8430*/  IMAD.X R173, R173, 0x1, R0.reuse, P1 ;  /* 0x00000001adad7824 */ /* 0x104fe400008e0600 */
[----:B---3--:R-:W-:Y:S02]  /*a8440*/  IMAD.MOV.U32 R136, RZ, RZ, R65 ;  /* 0x000000ffff887224 */ /* 0x008fe400078e0041 */
[----:B------:R-:W-:Y:S02]  /*a8450*/  IMAD.MOV.U32 R137, RZ, RZ, R173 ;  /* 0x000000ffff897224 */ /* 0x000fe400078e00ad */
[----:B----4-:R-:W-:Y:S01]  /*a8460*/  IMAD.X R166, R166, 0x1, R0, P5 ;  /* 0x00000001a6a67824 */ /* 0x010fe200028e0600 */
[----:B------:R-:W-:Y:S02]  /*a8470*/  IADD3 R64, P1, R64, R252, RZ ;  /* 0x000000fc40407210 */ /* 0x000fe40007f3e0ff */
[----:B------:R2:W-:Y:S02]  /*a8480*/  LDGSTS.E [R132+0x36200], [R136.64], P3 ;  /* 0x3620000088847fae */ /* 0x0005e40009921844 */
[----:B------:R-:W-:-:S02]  /*a8490*/  IADD3.X R133, R133, R0, RZ, P1, !PT ;  /* 0x0000000085857210 */ /* 0x000fc40000ffe4ff */
[----:B------:R-:W-:Y:S01]  /*a84a0*/  STL [R1+0x2214], R186 ;  /* 0x002214ba01007387 */ /* 0x000fe20000100800 */
[----:B------:R3:W-:Y:S02]  /*a84b0*/  STL [R1+0x2228], R164 ;  /* 0x002228a401007387 */ /* 0x0007e40000100800 */
[----:B------:R-:W-:Y:S02]  /*a84c0*/  STL [R1+0x221c], R173 ;  /* 0x00221cad01007387 */ /* 0x000fe40000100800 */
[----:B------:R4:W-:Y:S01]  /*a84d0*/  STL [R1+0x2230], R64 ;  /* 0x0022304001007387 */ /* 0x0009e20000100800 */
[----:B--2---:R-:W-:Y:S01]  /*a84e0*/  MOV R136, R164 ;  /* 0x000000a400887202 */ /* 0x004fe20000000f00 */
[----:B------:R-:W-:Y:S01]  /*a84f0*/  IMAD.MOV.U32 R137, RZ, RZ, R166 ;  /* 0x000000ffff897224 */ /* 0x000fe200078e00a6 */
[----:B------:R-:W-:Y:S01]  /*a8500*/  STL [R1+0x2224], R166 ;  /* 0x002224a601007387 */ /* 0x000fe20000100800 */
[----:B-1----:R-:W2:Y:S03]  /*a8510*/  LDL.LU R65, [R1+0x22a0] ;  /* 0x0022a00001417983 */ /* 0x002ea60000300800 */
[----:B------:R1:W-:Y:S01]  /*a8520*/  LDGSTS.E [R132+0x36400], [R136.64], P3 ;  /* 0x3640000088847fae */ /* 0x0003e20009921844 */
[----:B------:R5:W-:Y:S02]  /*a8530*/  STL [R1+0x222c], R133 ;  /* 0x00222c8501007387 */ /* 0x000be40000100800 */
[----:B---3--:R-:W3:Y:S02]  /*a8540*/  LDL.LU R164, [R1+0x22a8] ;  /* 0x0022a80001a47983 */ /* 0x008ee40000300800 */
[----:B-1----:R-:W-:Y:S01]  /*a8550*/  IMAD.MOV.U32 R136, RZ, RZ, R64 ;  /* 0x000000ffff887224 */ /* 0x002fe200078e0040 */
[----:B------:R-:W-:-:S05]  /*a8560*/  MOV R137, R133 ;  /* 0x0000008500897202 */ /* 0x000fca0000000f00 */
[----:B------:R1:W-:Y:S04]  /*a8570*/  LDGSTS.E [R132+0x36600], [R136.64], P3 ;  /* 0x3660000088847fae */ /* 0x0003e80009921844 */
[----:B-1----:R-:W3:Y:S01]  /*a8580*/  LDL.LU R137, [R1+0x2298] ;  /* 0x0022980001897983 */ /* 0x002ee20000300800 */
[----:B------:R-:W3:Y:S01]  /*a8590*/  LDL.LU R188, [R1+0x2294] ;  /* 0x0022940001bc7983 */ /* 0x000ee20000300800 */
[----:B------:R-:W-:Y:S01]  /*a85a0*/  HMMA.1688.F32.TF32 R60, R160, R74, R60 ;  /* 0x0000004aa03c723c */ /* 0x000fe2000008103c */
[----:B------:R-:W-:Y:S01]  /*a85b0*/  ISETP.GT.AND P5, PT, R3, 0x7c, PT ;  /* 0x0000007c0300780c */ /* 0x000fe20003fa4270 */
[----:B----4-:R-:W4:Y:S03]  /*a85c0*/  LDL.LU R64, [R1+0x229c] ;  /* 0x00229c0001407983 */ /* 0x010f260000300800 */
[----:B-----5:R-:W-:-:S03]  /*a85d0*/  SEL R133, RZ, 0x4, !P5 ;  /* 0x00000004ff857807 */ /* 0x020fc60006800000 */
[----:B------:R-:W-:Y:S01]  /*a85e0*/  HMMA.1688.F32.TF32 R236, R160, R86, R248 ;  /* 0x00000056a0ec723c */ /* 0x000fe200000810f8 */
[----:B------:R-:W-:Y:S11]  /*a85f0*/  SEL R133, R133, RZ, !P0 ;  /* 0x000000ff85857207 */ /* 0x000ff60004000000 */
[----:B------:R-:W-:Y:S04]  /*a8600*/  @!UPT UIADD3 URZ, URZ, URZ, URZ ;  /* 0x0000003f3f3ff290 */ /* 0x000fe8000fffe03f */
[----:B------:R-:W-:Y:S02]  /*a8610*/  IMAD.MOV.U32 R170, RZ, RZ, R62 ;  /* 0x000000ffffaa7224 */ /* 0x000fe400078e003e */
[----:B------:R-:W-:Y:S02]  /*a8620*/  IMAD.MOV.U32 R169, RZ, RZ, R63 ;  /* 0x000000ffffa97224 */ /* 0x000fe400078e003f */
[----:B------:R-:W-:Y:S01]  /*a8630*/  IMAD.MOV.U32 R173, RZ, RZ, R60 ;  /* 0x000000ffffad7224 */ /* 0x000fe200078e003c */
[----:B------:R-:W-:Y:S02]  /*a8640*/  MOV R171, R61 ;  /* 0x0000003d00ab7202 */ /* 0x000fe40000000f00 */
[-C--:B--2---:R-:W-:Y:S02]  /*a8650*/  IADD3 R65, P6, R65, R252.reuse, RZ ;  /* 0x000000fc41417210 */ /* 0x084fe40007fde0ff */
[-C--:B---3--:R-:W-:Y:S02]  /*a8660*/  IADD3 R164, P5, R164, R252.reuse, RZ ;  /* 0x000000fca4a47210 */ /* 0x088fe40007fbe0ff */
[----:B------:R-:W-:-:S05]  /*a8670*/  IADD3 R137, P1, R137, R252, RZ ;  /* 0x000000fc89897210 */ /* 0x000fca0007f3e0ff */
[----:B------:R-:W-:Y:S01]  /*a8680*/  STL [R1+0x2298], R137 ;  /* 0x0022988901007387 */ /* 0x000fe20000100800 */
[----:B------:R-:W-:Y:S02]  /*a8690*/  STL [R1+0x22a0], R65 ;  /* 0x0022a04101007387 */ /* 0x000fe40000100800 */
[----:B------:R-:W2:Y:S02]  /*a86a0*/  LDL.LU.64 R62, [R1+0x3678] ;  /* 0x00367800013e7983 */ /* 0x000ea40000300a00 */
[----:B------:R-:W3:Y:S01]  /*a86b0*/  LDL.LU.64 R60, [R1+0x3670] ;  /* 0x00367000013c7983 */ /* 0x000ee20000300a00 */
[----:B------:R-:W5:Y:S01]  /*a86c0*/  LDL.LU R166, [R1+0x22a4] ;  /* 0x0022a40001a67983 */ /* 0x000f620000300800 */
[----:B------:R-:W-:Y:S01]  /*a86d0*/  IADD3.X R188, R188, R0, RZ, P1, !PT ;  /* 0x00000000bcbc7210 */ /* 0x000fe20000ffe4ff */
[----:B------:R-:W-:Y:S02]  /*a86e0*/  STL [R1+0x22a8], R164 ;  /* 0x0022a8a401007387 */ /* 0x000fe40000100800 */
[----:B------:R-:W2:Y:S01]  /*a86f0*/  LDL.LU R251, [R1+0x2320] ;  /* 0x0023200001fb7983 */ /* 0x000ea20000300800 */
[----:B------:R-:W2:Y:S01]  /*a8700*/  LDL.LU R250, [R1+0x2328] ;  /* 0x0023280001fa7983 */ /* 0x000ea20000300800 */
[----:B------:R-:W2:Y:S02]  /*a8710*/  LDL.LU R249, [R1+0x2330] ;  /* 0x0023300001f97983 */ /* 0x000ea40000300800 */
[----:B------:R1:W-:Y:S01]  /*a8720*/  STL [R1+0x2294], R188 ;  /* 0x002294bc01007387 */ /* 0x0003e20000100800 */
[----:B------:R-:W-:-:S02]  /*a8730*/  ISETP.NE.U32.AND P1, PT, R133, RZ, PT ;  /* 0x000000ff8500720c */ /* 0x000fc40003f25070 */
[----:B------:R-:W2:Y:S01]  /*a8740*/  LDL.LU R133, [R1+0x22b0] ;  /* 0x0022b00001857983 */ /* 0x000ea20000300800 */
[----:B------:R-:W-:-:S04]  /*a8750*/  ISETP.GT.AND P3, PT, R3, 0x78, PT ;  /* 0x000000780300780c */ /* 0x000fc80003f64270 */
[----:B------:R-:W-:Y:S01]  /*a8760*/  SEL R136, RZ, 0x4, !P3 ;  /* 0x00000004ff887807 */ /* 0x000fe20005800000 */
[----:B----4-:R-:W-:-:S03]  /*a8770*/  IMAD.X R64, R64, 0x1, R0, P6 ;  /* 0x0000000140407824 */ /* 0x010fc600030e0600 */
[----:B------:R-:W-:Y:S01]  /*a8780*/  SEL R136, R136, RZ, !P0 ;  /* 0x000000ff88887207 */ /* 0x000fe20004000000 */
[----:B------:R-:W-:Y:S01]  /*a8790*/  IMAD.MOV.U32 R248, RZ, RZ, R189 ;  /* 0x000000fffff87224 */ /* 0x000fe200078e00bd */
[----:B------:R-:W-:Y:S01]  /*a87a0*/  MOV R175, R190 ;  /* 0x000000be00af7202 */ /* 0x000fe20000000f00 */
[----:B------:R-:W-:Y:S01]  /*a87b0*/  IMAD.MOV.U32 R186, RZ, RZ, R191 ;  /* 0x000000ffffba7224 */ /* 0x000fe200078e00bf */
[----:B------:R-:W-:Y:S01]  /*a87c0*/  ISETP.NE.U32.AND P3, PT, R136, RZ, PT ;  /* 0x000000ff8800720c */ /* 0x000fe20003f65070 */
[----:B------:R-:W-:Y:S01]  /*a87d0*/  IMAD.MOV.U32 R136, RZ, RZ, R188 ;  /* 0x000000ffff887224 */ /* 0x000fe200078e00bc */
        /* <DEDUP_REMOVED lines=10> */
[----:B-1----:R-:W-:Y:S01]  /*a8880*/  HMMA.1688.F32.TF32 R188, R160, R70, R240 ;  /* 0x00000046a0bc723c */ /* 0x002fe200000810f0 */
[----:B------:R1:W-:Y:S06]  /*a8890*/  STL [R1+0x229c], R64 ;  /* 0x00229c4001007387 */ /* 0x0003ec0000100800 */
[----:B------:R-:W-:-:S02]  /*a88a0*/  IMAD.MOV.U32 R160, RZ, RZ, R64 ;  /* 0x000000ffffa07224 */ /* 0x000fc400078e0040 */
[----:B------:R-:W-:Y:S01]  /*a88b0*/  IMAD.MOV.U32 R162, RZ, RZ, R65 ;  /* 0x000000ffffa27224 */ /* 0x000fe200078e0041 */
[----:B-1----:R-:W4:Y:S01]  /*a88c0*/  LDL.LU R64, [R1+0x366c] ;  /* 0x00366c0001407983 */ /* 0x002f220000300800 */
[----:B------:R-:W-:Y:S01]  /*a88d0*/  IMAD.MOV.U32 R163, RZ, RZ, R164 ;  /* 0x000000ffffa37224 */ /* 0x000fe200078e00a4 */
[----:B-----5:R-:W-:-:S05]  /*a88e0*/  IADD3.X R166, R166, R0, RZ, P5, !PT ;  /* 0x00000000a6a67210 */ /* 0x020fca0002ffe4ff */
[----:B------:R1:W-:Y:S01]  /*a88f0*/  STL [R1+0x22a4], R166 ;  /* 0x0022a4a601007387 */ /* 0x0003e20000100800 */
[----:B------:R-:W4:Y:S01]  /*a8900*/  LDL.LU R65, [R1+0x3668] ;  /* 0x0036680001417983 */ /* 0x000f220000300800 */
[----:B--2---:R-:W-:Y:S02]  /*a8910*/  IADD3 R133, P5, R133, R252, RZ ;  /* 0x000000fc85857210 */ /* 0x004fe40007fbe0ff */
[----:B------:R-:W-:-:S03]  /*a8920*/  MOV R161, R166 ;  /* 0x000000a600a17202 */ /* 0x000fc60000000f00 */
[----:B------:R2:W-:Y:S01]  /*a8930*/  STL [R1+0x22b0], R133 ;  /* 0x0022b08501007387 */ /* 0x0005e20000100800 */
[----:B-1----:R-:W4:Y:S02]  /*a8940*/  LDL.LU R166, [R1+0x3664] ;  /* 0x0036640001a67983 */ /* 0x002f240000300800 */
[----:B------:R-:W4:Y:S02]  /*a8950*/  LDL.LU R164, [R1+0x3660] ;  /* 0x0036600001a47983 */ /* 0x000f240000300800 */
[----:B------:R-:W5:Y:S01]  /*a8960*/  LDL.LU R240, [R1+0x22ac] ;  /* 0x0022ac0001f07983 */ /* 0x000f620000300800 */
[----:B------:R-:W3:Y:S01]  /*a8970*/  LDL.LU R242, [R1+0x2314] ;  /* 0x0023140001f27983 */ /* 0x000ee20000300800 */
[----:B------:R-:W3:Y:S01]  /*a8980*/  LDL.LU R243, [R1+0x2318] ;  /* 0x0023180001f37983 */ /* 0x000ee20000300800 */
[----:B------:R-:W-:-:S04]  /*a8990*/  LOP3.LUT R137, R137, R136, RZ, 0x3c, !PT ;  /* 0x0000008889897212 */ /* 0x000fc800078e3cff */
[C---:B------:R-:W-:Y:S01]  /*a89a0*/  LOP3.LUT R136, R137.reuse, R136, RZ, 0x3c, !PT ;  /* 0x0000008889887212 */ /* 0x040fe200078e3cff */
[----:B------:R-:W-:Y:S02]  /*a89b0*/  IMAD.MOV.U32 R241, RZ, RZ, R133 ;  /* 0x000000fffff17224 */ /* 0x000fe400078e0085 */
[----:B--2---:R-:W2:Y:S01]  /*a89c0*/  LDL.LU R133, [R1+0x231c] ;  /* 0x00231c0001857983 */ /* 0x004ea20000300800 */
[----:B------:R-:W-:-:S05]  /*a89d0*/  LOP3.LUT R137, R137, R136, RZ, 0x3c, !PT ;  /* 0x0000008889897212 */ /* 0x000fca00078e3cff */
[----:B------:R1:W-:Y:S02]  /*a89e0*/  LDGSTS.E [R132+0x38000], [R136.64], P2 ;  /* 0x3800000088847fae */ /* 0x0003e40009121844 */
[----:B-1----:R-:W-:Y:S02]  /*a89f0*/  IMAD.MOV.U32 R136, RZ, RZ, R162 ;  /* 0x000000ffff887224 */ /* 0x002fe400078e00a2 */
[----:B------:R-:W4:Y:S01]  /*a8a00*/  LDL.LU R162, [R1+0x2324] ;  /* 0x0023240001a27983 */ /* 0x000f220000300800 */
[----:B------:R-:W-:-:S05]  /*a8a10*/  IMAD.MOV.U32 R137, RZ, RZ, R160 ;  /* 0x000000ffff897224 */ /* 0x000fca00078e00a0 */
[----:B------:R1:W-:Y:S01]  /*a8a20*/  LDGSTS.E [R132+0x38200], [R136.64], P2 ;  /* 0x3820000088847fae */ /* 0x0003e20009121844 */
[----:B-----5:R-:W-:-:S05]  /*a8a30*/  IADD3.X R240, R240, R0, RZ, P5, !PT ;  /* 0x00000000f0f07210 */ /* 0x020fca0002ffe4ff */
[----:B------:R-:W-:Y:S01]  /*a8a40*/  STL [R1+0x22ac], R240 ;  /* 0x0022acf001007387 */ /* 0x000fe20000100800 */
[----:B------:R-:W5:Y:S01]  /*a8a50*/  LDL.LU R160, [R1+0x232c] ;  /* 0x00232c0001a07983 */ /* 0x000f620000300800 */
[----:B-1----:R-:W-:Y:S01]  /*a8a60*/  MOV R136, R163 ;  /* 0x000000a300887202 */ /* 0x002fe20000000f00 */
[----:B------:R-:W-:Y:S01]  /*a8a70*/  IMAD.MOV.U32 R137, RZ, RZ, R161 ;  /* 0x000000ffff897224 */ /* 0x000fe200078e00a1 */
[----:B---3--:R-:W-:-:S04]  /*a8a80*/  IADD3 R243, P5, R243, R252, RZ ;  /* 0x000000fcf3f37210 */ /* 0x008fc80007fbe0ff */
[----:B------:R1:W-:Y:S01]  /*a8a90*/  LDGSTS.E [R132+0x38400], [R136.64], P2 ;  /* 0x3840000088847fae */ /* 0x0003e20009121844 */
[----:B------:R-:W-:Y:S01]  /*a8aa0*/  IMAD.X R242, R242, 0x1, R0, P5 ;  /* 0x00000001f2f27824 */ /* 0x000fe200028e0600 */
[----:B------:R-:W-:Y:S02]  /*a8ab0*/  IADD3 R251, P5, R251, R252, RZ ;  /* 0x000000fcfbfb7210 */ /* 0x000fe40007fbe0ff */
[----:B-1----:R-:W-:Y:S01]  /*a8ac0*/  MOV R136, R241 ;  /* 0x000000f100887202 */ /* 0x002fe20000000f00 */
[----:B------:R-:W-:Y:S02]  /*a8ad0*/  IMAD.MOV.U32 R137, RZ, RZ, R240 ;  /* 0x000000ffff897224 */ /* 0x000fe400078e00f0 */
[----:B--2---:R-:W-:-:S03]  /*a8ae0*/  IMAD.X R133, R133, 0x1, R0, P5 ;  /* 0x0000000185857824 */ /* 0x004fc600028e0600 */
[----:B------:R1:W-:Y:S01]  /*a8af0*/  LDGSTS.E [R132+0x38600], [R136.64], P2 ;  /* 0x3860000088847fae */ /* 0x0003e20009121844 */
[-C--:B------:R-:W-:Y:S02]  /*a8b00*/  IADD3 R250, P2, R250, R252.reuse, RZ ;  /* 0x000000fcfafa7210 */ /* 0x080fe40007f5e0ff */
[----:B------:R-:W-:Y:S01]  /*a8b10*/  IADD3 R249, P5, R249, R252, RZ ;  /* 0x000000fcf9f97210 */ /* 0x000fe20007fbe0ff */
[----:B------:R-:W-:Y:S01]  /*a8b20*/  STL [R1+0x2318], R243 ;  /* 0x002318f301007387 */ /* 0x000fe20000100800 */
[----:B-1----:R-:W-:Y:S01]  /*a8b30*/  MOV R136, R243 ;  /* 0x000000f300887202 */ /* 0x002fe20000000f00 */
[----:B------:R-:W-:Y:S02]  /*a8b40*/  IMAD.MOV.U32 R137, RZ, RZ, R242 ;  /* 0x000000ffff897224 */ /* 0x000fe400078e00f2 */
[----:B----4-:R-:W-:-:S03]  /*a8b50*/  IMAD.X R162, R162, 0x1, R0, P2 ;  /* 0x00000001a2a27824 */ /* 0x010fc600010e0600 */
[----:B------:R1:W-:Y:S04]  /*a8b60*/  LDGSTS.E [R132+0x3a000], [R136.64], P4 ;  /* 0x3a00000088847fae */ /* 0x0003e8000a121844 */
[----:B------:R-:W-:Y:S01]  /*a8b70*/  STL [R1+0x2314], R242 ;  /* 0x002314f201007387 */ /* 0x000fe20000100800 */
[----:B------:R-:W-:Y:S02]  /*a8b80*/  STL [R1+0x2320], R251 ;  /* 0x002320fb01007387 */ /* 0x000fe40000100800 */
[----:B------:R-:W-:Y:S02]  /*a8b90*/  STL [R1+0x2328], R250 ;  /* 0x002328fa01007387 */ /* 0x000fe40000100800 */
[----:B------:R-:W-:Y:S01]  /*a8ba0*/  STL [R1+0x231c], R133 ;  /* 0x00231c8501007387 */ /* 0x000fe20000100800 */
[----:B------:R-:W2:Y:S01]  /*a8bb0*/  LDL.LU R161, [R1+0x2398] ;  /* 0x0023980001a17983 */ /* 0x000ea20000300800 */
[----:B-1----:R-:W-:-:S02]  /*a8bc0*/  IMAD.MOV.U32 R136, RZ, RZ, R251 ;  /* 0x000000ffff887224 */ /* 0x002fc400078e00fb */
[----:B------:R-:W-:Y:S01]  /*a8bd0*/  IMAD.MOV.U32 R137, RZ, RZ, R133 ;  /* 0x000000ffff897224 */ /* 0x000fe200078e0085 */
[----:B------:R1:W-:Y:S04]  /*a8be0*/  STL [R1+0x2330], R249 ;  /* 0x002330f901007387 */ /* 0x0003e80000100800 */
[----:B------:R3:W-:Y:S01]  /*a8bf0*/  LDGSTS.E [R132+0x3a200], [R136.64], P4 ;  /* 0x3a20000088847fae */ /* 0x0007e2000a121844 */
[----:B------:R4:W-:Y:S02]  /*a8c00*/  STL [R1+0x2324], R162 ;  /* 0x002324a201007387 */ /* 0x0009e40000100800 */
[----:B------:R-:W-:Y:S01]  /*a8c10*/  IMAD.MOV.U32 R163, RZ, RZ, R248 ;  /* 0x000000ffffa37224 */ /* 0x000fe200078e00f8 */
[----:B---3--:R-:W-:Y:S01]  /*a8c20*/  MOV R136, R250 ;  /* 0x000000fa00887202 */ /* 0x008fe20000000f00 */
[----:B------:R-:W-:-:S05]  /*a8c30*/  IMAD.MOV.U32 R137, RZ, RZ, R162 ;  /* 0x000000ffff897224 */ /* 0x000fca00078e00a2 */
[----:B------:R3:W-:Y:S02]  /*a8c40*/  LDGSTS.E [R132+0x3a400], [R136.64], P4 ;  /* 0x3a40000088847fae */ /* 0x0007e4000a121844 */
[----:B---3--:R-:W-:Y:S02]  /*a8c50*/  IMAD.MOV.U32 R136, RZ, RZ, R249 ;  /* 0x000000ffff887224 */ /* 0x008fe400078e00f9 */
[----:B-1----:R-:W-:Y:S01]  /*a8c60*/  HMMA.1688.F32.TF32 R248, R164, R64, R192 ;  /* 0x00000040a4f8723c */ /* 0x002fe200000810c0 */
[----:B-----5:R-:W-:-:S04]  /*a8c70*/  IADD3.X R160, R160, R0, RZ, P5, !PT ;  /* 0x00000000a0a07210 */ /* 0x020fc80002ffe4ff */
[----:B------:R-:W-:Y:S01]  /*a8c80*/  MOV R137, R160 ;  /* 0x000000a000897202 */ /* 0x000fe20000000f00 */
[----:B------:R1:W-:Y:S01]  /*a8c90*/  STL [R1+0x232c], R160 ;  /* 0x00232ca001007387 */ /* 0x0003e20000100800 */
[----:B----4-:R-:W3:Y:S01]  /*a8ca0*/  LDL.LU R162, [R1+0x2394] ;  /* 0x0023940001a27983 */ /* 0x010ee20000300800 */
[C---:B------:R-:W-:Y:S02]  /*a8cb0*/  ISETP.GT.AND P2, PT, R3.reuse, 0x1, PT ;  /* 0x000000010300780c */ /* 0x040fe40003f44270 */
[----:B------:R4:W-:Y:S04]  /*a8cc0*/  LDGSTS.E [R132+0x3a600], [R136.64], P4 ;  /* 0x3a60000088847fae */ /* 0x0009e8000a121844 */
[----:B-1----:R-:W5:Y:S01]  /*a8cd0*/  LDL.LU R160, [R1+0x2420] ;  /* 0x0024200001a07983 */ /* 0x002f620000300800 */
[----:B------:R-:W4:Y:S02]  /*a8ce0*/  LDL.LU R193, [R1+0x23a0] ;  /* 0x0023a00001c17983 */ /* 0x000f240000300800 */
[----:B------:R-:W5:Y:S01]  /*a8cf0*/  LDL.LU R192, [R1+0x23a8] ;  /* 0x0023a80001c07983 */ /* 0x000f620000300800 */
[----:B------:R-:W-:Y:S01]  /*a8d00*/  SEL R133, RZ, 0x4, !P2 ;  /* 0x00000004ff857807 */ /* 0x000fe20005000000 */
[----:B------:R-:W-:Y:S01]  /*a8d10*/  ISETP.GT.AND P2, PT, R3, 0x5, PT ;  /* 0x000000050300780c */ /* 0x000fe20003f44270 */
[----:B------:R-:W5:Y:S02]  /*a8d20*/  LDL.LU R195, [R1+0x2418] ;  /* 0x0024180001c37983 */ /* 0x000f640000300800 */
[----:B------:R-:W-:-:S04]  /*a8d30*/  SEL R133, R133, RZ, !P0 ;  /* 0x000000ff85857207 */ /* 0x000fc80004000000 */
[----:B------:R-:W-:Y:S01]  /*a8d40*/  ISETP.NE.U32.AND P4, PT, R133, RZ, PT ;  /* 0x000000ff8500720c */ /* 0x000fe20003f85070 */
[----:B------:R-:W-:Y:S01]  /*a8d50*/  SEL R133, RZ, 0x4, !P2 ;  /* 0x00000004ff857807 */ /* 0x000fe20005000000 */
[----:B------:R-:W-:Y:S01]  /*a8d60*/  HMMA.1688.F32.TF32 R240, R164, R60, R196 ;  /* 0x0000003ca4f0723c */ /* 0x000fe200000810c4 */
[----:B--2---:R-:W-:-:S05]  /*a8d70*/  IADD3 R161, P5, R161, R252, RZ ;  /* 0x000000fca1a17210 */ /* 0x004fca0007fbe0ff */
[----:B------:R1:W-:Y:S01]  /*a8d80*/  STL [R1+0x2398], R161 ;  /* 0x002398a101007387 */ /* 0x0003e20000100800 */
[----:B---3--:R-:W-:Y:S01]  /*a8d90*/  IMAD.X R162, R162, 0x1, R0, P5 ;  /* 0x00000001a2a27824 */ /* 0x008fe200028e0600 */
[-C--:B----4-:R-:W-:Y:S02]  /*a8da0*/  IADD3 R193, P2, R193, R252.reuse, RZ ;  /* 0x000000fcc1c17210 */ /* 0x090fe40007f5e0ff */
[----:B-----5:R-:W-:-:S03]  /*a8db0*/  IADD3 R192, P5, R192, R252, RZ ;  /* 0x000000fcc0c07210 */ /* 0x020fc60007fbe0ff */
[----:B------:R-:W-:Y:S01]  /*a8dc0*/  STL [R1+0x23a0], R193 ;  /* 0x0023a0c101007387 */ /* 0x000fe20000100800 */
[----:B------:R2:W-:Y:S02]  /*a8dd0*/  STL [R1+0x2394], R162 ;  /* 0x002394a201007387 */ /* 0x0005e40000100800 */
[----:B------:R-:W3:Y:S02]  /*a8de0*/  LDL.LU R196, [R1+0x239c] ;  /* 0x00239c0001c47983 */ /* 0x000ee40000300800 */
[----:B------:R-:W4:Y:S01]  /*a8df0*/  LDL.LU R197, [R1+0x23a4] ;  /* 0x0023a40001c57983 */ /* 0x000f220000300800 */
[----:B------:R-:W5:Y:S01]  /*a8e00*/  LDL.LU R198, [R1+0x23ac] ;  /* 0x0023ac0001c67983 */ /* 0x000f620000300800 */
[----:B------:R1:W-:Y:S02]  /*a8e10*/  STL [R1+0x23a8], R192 ;  /* 0x0023a8c001007387 */ /* 0x0003e40000100800 */
[----:B------:R-:W2:Y:S01]  /*a8e20*/  LDL.LU R199, [R1+0x23b0] ;  /* 0x0023b00001c77983 */ /* 0x000ea20000300800 */
[----:B------:R-:W-:Y:S01]  /*a8e30*/  SEL R133, R133, RZ, !P0 ;  /* 0x000000ff85857207 */ /* 0x000fe20004000000 */
[----:B------:R-:W-:Y:S01]  /*a8e40*/  IMAD.MOV.U32 R136, RZ, RZ, R161 ;  /* 0x000000ffff887224 */ /* 0x000fe200078e00a1 */
[----:B------:R-:W-:-:S05]  /*a8e50*/  MOV R137, R162 ;  /* 0x000000a200897202 */ /* 0x000fca0000000f00 */
[----:B------:R1:W-:Y:S02]  /*a8e60*/  LDGSTS.E [R132+0x3c000], [R136.64], P3 ;  /* 0x3c00000088847fae */ /* 0x0003e40009921844 */
[----:B-1----:R-:W-:Y:S01]  /*a8e70*/  IMAD.MOV.U32 R136, RZ, RZ, R193 ;  /* 0x000000ffff887224 */ /* 0x002fe200078e00c1 */
[----:B---3--:R-:W-:Y:S01]  /*a8e80*/  IADD3.X R196, R196, R0, RZ, P2, !PT ;  /* 0x00000000c4c47210 */ /* 0x008fe200017fe4ff */
[----:B----4-:R-:W-:Y:S01]  /*a8e90*/  IMAD.X R197, R197, 0x1, R0, P5 ;  /* 0x00000001c5c57824 */ /* 0x010fe200028e0600 */
[----:B--2---:R-:W-:-:S03]  /*a8ea0*/  IADD3 R199, P6, R199, R252, RZ ;  /* 0x000000fcc7c77210 */ /* 0x004fc60007fde0ff */
[----:B------:R-:W-:Y:S04]  /*a8eb0*/  STL [R1+0x239c], R196 ;  /* 0x00239cc401007387 */ /* 0x000fe80000100800 */
[----:B------:R-:W-:Y:S01]  /*a8ec0*/  STL [R1+0x23b0], R199 ;  /* 0x0023b0c701007387 */ /* 0x000fe20000100800 */
[----:B------:R-:W-:Y:S02]  /*a8ed0*/  STL [R1+0x23a4], R197 ;  /* 0x0023a4c501007387 */ /* 0x000fe40000100800 */
[----:B------:R-:W2:Y:S02]  /*a8ee0*/  LDL.LU R194, [R1+0x2414] ;  /* 0x0024140001c27983 */ /* 0x000ea40000300800 */
[----:B------:R-:W3:Y:S02]  /*a8ef0*/  LDL.LU R161, [R1+0x241c] ;  /* 0x00241c0001a17983 */ /* 0x000ee40000300800 */
[----:B-----5:R-:W-:Y:S01]  /*a8f00*/  IMAD.X R198, R198, 0x1, R0, P6 ;  /* 0x00000001c6c67824 */ /* 0x020fe200030e0600 */
[----:B------:R-:W-:-:S02]  /*a8f10*/  ISETP.NE.U32.AND P2, PT, R133, RZ, PT ;  /* 0x000000ff8500720c */ /* 0x000fc40003f45070 */
[----:B------:R-:W4:Y:S01]  /*a8f20*/  LDL.LU R133, [R1+0x2428] ;  /* 0x0024280001857983 */ /* 0x000f220000300800 */
[----:B------:R-:W5:Y:S02]  /*a8f30*/  LDL.LU R162, [R1+0x2430] ;  /* 0x0024300001a27983 */ /* 0x000f640000300800 */
[----:B------:R-:W-:Y:S01]  /*a8f40*/  STL [R1+0x23ac], R198 ;  /* 0x0023acc601007387 */ /* 0x000fe20000100800 */
[----:B------:R-:W-:Y:S01]  /*a8f50*/  MOV R137, R196 ;  /* 0x000000c400897202 */ /* 0x000fe20000000f00 */
[----:B------:R-:W5:Y:S01]  /*a8f60*/  LDL.LU R193, [R1+0x2424] ;  /* 0x0024240001c17983 */ /* 0x000f620000300800 */
[----:B------:R-:W-:-:S03]  /*a8f70*/  IADD3 R195, P5, R195, R252, RZ ;  /* 0x000000fcc3c37210 */ /* 0x000fc60007fbe0ff */
[----:B------:R1:W-:Y:S04]  /*a8f80*/  LDGSTS.E [R132+0x3c200], [R136.64], P3 ;  /* 0x3c20000088847fae */ /* 0x0003e80009921844 */
[----:B------:R1:W-:Y:S02]  /*a8f90*/  STL [R1+0x2418], R195 ;  /* 0x002418c301007387 */ /* 0x0003e40000100800 */
[----:B-1----:R-:W-:Y:S02]  /*a8fa0*/  IMAD.MOV.U32 R136, RZ, RZ, R192 ;  /* 0x000000ffff887224 */ /* 0x002fe400078e00c0 */
[----:B------:R-:W5:Y:S01]  /*a8fb0*/  LDL.LU R192, [R1+0x242c] ;  /* 0x00242c0001c07983 */ /* 0x000f620000300800 */
[----:B------:R-:W-:-:S05]  /*a8fc0*/  IMAD.MOV.U32 R137, RZ, RZ, R197 ;  /* 0x000000ffff897224 */ /* 0x000fca00078e00c5 */
[----:B------:R1:W-:Y:S02]  /*a8fd0*/  LDGSTS.E [R132+0x3c400], [R136.64], P3 ;  /* 0x3c40000088847fae */ /* 0x0003e40009921844 */
[----:B-1----:R-:W-:Y:S02]  /*a8fe0*/  IMAD.MOV.U32 R136, RZ, RZ, R199 ;  /* 0x000000ffff887224 */ /* 0x002fe400078e00c7 */
[----:B------:R-:W-:-:S05]  /*a8ff0*/  IMAD.MOV.U32 R137, RZ, RZ, R198 ;  /* 0x000000ffff897224 */ /* 0x000fca00078e00c6 */
[----:B------:R1:W-:Y:S02]  /*a9000*/  LDGSTS.E [R132+0x3c600], [R136.64], P3 ;  /* 0x3c60000088847fae */ /* 0x0003e40009921844 */
[----:B-1----:R-:W-:Y:S01]  /*a9010*/  IMAD.MOV.U32 R136, RZ, RZ, R195 ;  /* 0x000000ffff887224 */ /* 0x002fe200078e00c3 */
[----:B--2---:R-:W-:Y:S01]  /*a9020*/  IADD3.X R194, R194, R0, RZ, P5, !PT ;  /* 0x00000000c2c27210 */ /* 0x004fe20002ffe4ff */
[----:B------:R-:W-:-:S04]  /*a9030*/  IADD3 R160, P5, R160, R252, RZ ;  /* 0x000000fca0a07210 */ /* 0x000fc80007fbe0ff */
[----:B------:R-:W-:Y:S01]  /*a9040*/  IMAD.MOV.U32 R137, RZ, RZ, R194 ;  /* 0x000000ffff897224 */ /* 0x000fe200078e00c2 */
[----:B---3--:R-:W-:Y:S02]  /*a9050*/  IADD3.X R161, R161, R0, RZ, P5, !PT ;  /* 0x00000000a1a17210 */ /* 0x008fe40002ffe4ff */
[-C--:B----4-:R-:W-:Y:S01]  /*a9060*/  IADD3 R133, P3, R133, R252.reuse, RZ ;  /* 0x000000fc85857210 */ /* 0x090fe20007f7e0ff */
[----:B-----5:R-:W-:Y:S01]  /*a9070*/  IADD3 R162, P5, R162, R252, RZ ;  /* 0x000000fca2a27210 */ /* 0x020fe20007fbe0ff */
[----:B------:R1:W-:Y:S02]  /*a9080*/  LDGSTS.E [R132+0x3e000], [R136.64], P1 ;  /* 0x3e00000088847fae */ /* 0x0003e40008921844 */
[----:B------:R-:W-:Y:S02]  /*a9090*/  IADD3.X R193, R193, R0, RZ, P3, !PT ;  /* 0x00000000c1c17210 */ /* 0x000fe40001ffe4ff */
[----:B------:R-:W-:Y:S01]  /*a90a0*/  STL [R1+0x2414], R194 ;  /* 0x002414c201007387 */ /* 0x000fe20000100800 */
[----:B------:R-:W-:Y:S02]  /*a90b0*/  STL [R1+0x2420], R160 ;  /* 0x002420a001007387 */ /* 0x000fe40000100800 */
[----:B------:R-:W-:Y:S02]  /*a90c0*/  STL [R1+0x2428], R133 ;  /* 0x0024288501007387 */ /* 0x000fe40000100800 */
[----:B------:R2:W-:Y:S01]  /*a90d0*/  STL [R1+0x241c], R161 ;  /* 0x00241ca101007387 */ /* 0x0005e20000100800 */
[----:B------:R3:W-:Y:S01]  /*a90e0*/  STL [R1+0x2430], R162 ;  /* 0x002430a201007387 */ /* 0x0007e20000100800 */
[----:B------:R-:W4:Y:S02]  /*a90f0*/  LDL R195, [R1+0x1764] ;  /* 0x0017640001c37983 */ /* 0x000f240000100800 */
[----:B-1----:R-:W-:-:S02]  /*a9100*/  IMAD.MOV.U32 R136, RZ, RZ, R160 ;  /* 0x000000ffff887224 */ /* 0x002fc400078e00a0 */
[----:B------:R-:W-:Y:S01]  /*a9110*/  IMAD.MOV.U32 R137, RZ, RZ, R161 ;  /* 0x000000ffff897224 */ /* 0x000fe200078e00a1 */
[----:B------:R-:W-:Y:S01]  /*a9120*/  STL [R1+0x2424], R193 ;  /* 0x002424c101007387 */ /* 0x000fe20000100800 */
[----:B--2---:R-:W2:Y:S02]  /*a9130*/  LDL.LU R161, [R1+0x2f94] ;  /* 0x002f940001a17983 */ /* 0x004ea40000300800 */
[----:B------:R-:W5:Y:S01]  /*a9140*/  LDL.LU R160, [R1+0x2f70] ;  /* 0x002f700001a07983 */ /* 0x000f620000300800 */
[----:B------:R-:W-:Y:S01]  /*a9150*/  IADD3.X R192, R192, R0, RZ, P5, !PT ;  /* 0x00000000c0c07210 */ /* 0x000fe20002ffe4ff */
[----:B------:R1:W-:Y:S04]  /*a9160*/  LDGSTS.E [R132+0x3e200], [R136.64], P1 ;  /* 0x3e20000088847fae */ /* 0x0003e80008921844 */
[----:B------:R-:W4:Y:S01]  /*a9170*/  LDL.LU R198, [R1+0x2f68] ;  /* 0x002f680001c67983 */ /* 0x000f220000300800 */
[----:B------:R1:W-:Y:S02]  /*a9180*/  STL [R1+0x242c], R192 ;  /* 0x00242cc001007387 */ /* 0x0003e40000100800 */
[----:B-1----:R-:W-:-:S02]  /*a9190*/  IMAD.MOV.U32 R136, RZ, RZ, R133 ;  /* 0x000000ffff887224 */ /* 0x002fc400078e0085 */
[----:B------:R-:W-:-:S05]  /*a91a0*/  IMAD.MOV.U32 R137, RZ, RZ, R193 ;  /* 0x000000ffff897224 */ /* 0x000fca00078e00c1 */
[----:B------:R1:W-:Y:S02]  /*a91b0*/  LDGSTS.E [R132+0x3e400], [R136.64], P1 ;  /* 0x3e40000088847fae */ /* 0x0003e40008921844 */
[----:B-1----:R-:W-:Y:S01]  /*a91c0*/  MOV R136, R162 ;  /* 0x000000a200887202 */ /* 0x002fe20000000f00 */
[----:B---3--:R-:W-:Y:S02]  /*a91d0*/  IMAD.MOV.U32 R162, RZ, RZ, R168 ;  /* 0x000000ffffa27224 */ /* 0x008fe400078e00a8 */
[----:B------:R-:W-:Y:S01]  /*a91e0*/  IMAD.MOV.U32 R137, RZ, RZ, R192 ;  /* 0x000000ffff897224 */ /* 0x000fe200078e00c0 */
[----:B------:R-:W3:Y:S01]  /*a91f0*/  LDL.LU R168, [R1+0x2f6c] ;  /* 0x002f6c0001a87983 */ /* 0x000ee20000300800 */
[----:B------:R-:W3:Y:S02]  /*a9200*/  LDL.LU R192, [R1+0x2f64] ;  /* 0x002f640001c07983 */ /* 0x000ee40000300800 */
[----:B------:R-:W3:Y:S02]  /*a9210*/  LDL.LU R199, [R1+0x2f5c] ;  /* 0x002f5c0001c77983 */ /* 0x000ee40000300800 */
[----:B------:R-:W3:Y:S01]  /*a9220*/  LDL.LU R197, [R1+0x2f54] ;  /* 0x002f540001c57983 */ /* 0x000ee20000300800 */
[----:B------:R-:W3:Y:S01]  /*a9230*/  LDL.LU R196, [R1+0x2f60] ;  /* 0x002f600001c47983 */ /* 0x000ee20000300800 */
[----:B------:R-:W3:Y:S03]  /*a9240*/  LDL.LU R194, [R1+0x2ef8] ;  /* 0x002ef80001c27983 */ /* 0x000ee60000300800 */
[----:B------:R-:W1:Y:S01]  /*a9250*/  S2R R193, SR_TID.X ;  /* 0x0000000000c17919 */ /* 0x000e620000002100 */
[----:B------:R-:W-:-:S03]  /*a9260*/  ISETP.GT.AND P3, PT, R3, 0x9, PT ;  /* 0x000000090300780c */ /* 0x000fc60003f64270 */
[----:B------:R1:W-:Y:S01]  /*a9270*/  LDGSTS.E [R132+0x3e600], [R136.64], P1 ;  /* 0x3e60000088847fae */ /* 0x0003e20008921844 */
[----:B------:R-:W-:Y:S02]  /*a9280*/  SEL R133, RZ, 0x4, !P3 ;  /* 0x00000004ff857807 */ /* 0x000fe40005800000 */
[----:B------:R-:W-:Y:S02]  /*a9290*/  ISETP.GT.AND P1, PT, R3, 0xd, PT ;  /* 0x0000000d0300780c */ /* 0x000fe40003f24270 */
[----:B-1----:R-:W-:Y:S02]  /*a92a0*/  SEL R132, R133, RZ, !P0 ;  /* 0x000000ff85847207 */ /* 0x002fe40004000000 */
[----:B------:R-:W-:-:S04]  /*a92b0*/  LOP3.LUT R193, R193, 0x7f, RZ, 0xc0, !PT ;  /* 0x0000007fc1c17812 */ /* 0x000fc800078ec0ff */
[----:B------:R-:W-:Y:S01]  /*a92c0*/  SHF.L.U32 R193, R193, 0x2, RZ ;  /* 0x00000002c1c17819 */ /* 0x000fe200000006ff */
[----:B------:R-:W-:-:S03]  /*a92d0*/  SEL R133, RZ, 0x4, !P1 ;  /* 0x00000004ff857807 */ /* 0x000fc60004800000 */
[----:B------:R-:W-:Y:S02]  /*a92e0*/  LOP3.LUT R193, R193, 0x20, RZ, 0x3c, !PT ;  /* 0x00000020c1c17812 */ /* 0x000fe400078e3cff */
[----:B------:R-:W-:Y:S02]  /*a92f0*/  ISETP.NE.U32.AND P1, PT, R132, RZ, PT ;  /* 0x000000ff8400720c */ /* 0x000fe40003f25070 */
[----:B------:R-:W-:Y:S02]  /*a9300*/  SEL R133, R133, RZ, !P0 ;  /* 0x000000ff85857207 */ /* 0x000fe40004000000 */
[-C--:B--2---:R-:W-:Y:S02]  /*a9310*/  IADD3 R161, P5, R161, R252.reuse, RZ ;  /* 0x000000fca1a17210 */ /* 0x084fe40007fbe0ff */
[----:B-----5:R-:W-:-:S03]  /*a9320*/  IADD3 R160, P3, R160, R252, RZ ;  /* 0x000000fca0a07210 */ /* 0x020fc60007f7e0ff */
[----:B------:R-:W-:Y:S02]  /*a9330*/  STL [R1+0x2f94], R161 ;  /* 0x002f94a101007387 */ /* 0x000fe40000100800 */
[----:B------:R-:W-:Y:S01]  /*a9340*/  STL [R1+0x2f70], R160 ;  /* 0x002f70a001007387 */ /* 0x000fe20000100800 */
[----:B----4-:R-:W-:Y:S01]  /*a9350*/  LEA R132, R195, R193, 0x12 ;  /* 0x000000c1c3847211 */ /* 0x010fe200078e90ff */
[----:B------:R-:W-:Y:S02]  /*a9360*/  IMAD.MOV.U32 R136, RZ, RZ, R161 ;  /* 0x000000ffff887224 */ /* 0x000fe400078e00a1 */
[--C-:B---3--:R-:W-:Y:S01]  /*a9370*/  IMAD.X R168, R168, 0x1, R0.reuse, P5 ;  /* 0x00000001a8a87824 */ /* 0x108fe200028e0600 */
[-C--:B------:R-:W-:Y:S01]  /*a9380*/  IADD3 R198, P5, R198, R252.reuse, RZ ;  /* 0x000000fcc6c67210 */ /* 0x080fe20007fbe0ff */
[--C-:B------:R-:W-:Y:S01]  /*a9390*/  IMAD.X R192, R192, 0x1, R0.reuse, P3 ;  /* 0x00000001c0c07824 */ /* 0x100fe200018e0600 */
[----:B------:R-:W-:Y:S02]  /*a93a0*/  IADD3 R196, P3, R196, R252, RZ ;  /* 0x000000fcc4c47210 */ /* 0x000fe40007f7e0ff */
[----:B------:R1:W-:Y:S01]  /*a93b0*/  STL [R1+0x2f6c], R168 ;  /* 0x002f6ca801007387 */ /* 0x0003e20000100800 */
[----:B------:R-:W-:-:S02]  /*a93c0*/  IMAD.X R199, R199, 0x1, R0, P5 ;  /* 0x00000001c7c77824 */ /* 0x000fc400028e0600 */
[----:B------:R-:W-:Y:S02]  /*a93d0*/  STL [R1+0x2f68], R198 ;  /* 0x002f68c601007387 */ /* 0x000fe40000100800 */
[----:B------:R2:W-:Y:S01]  /*a93e0*/  STL [R1+0x2f64], R192 ;  /* 0x002f64c001007387 */ /* 0x0005e20000100800 */
[----:B------:R-:W-:Y:S01]  /*a93f0*/  STL [R1+0x2f60], R196 ;  /* 0x002f60c401007387 */ /* 0x000fe20000100800 */
[----:B------:R-:W-:Y:S02]  /*a9400*/  STL [R1+0x2f5c], R199 ;  /* 0x002f5cc701007387 */ /* 0x000fe40000100800 */
[----:B------:R-:W3:Y:S01]  /*a9410*/  LDL.LU R195, [R1+0x2eec] ;  /* 0x002eec0001c37983 */ /* 0x000ee20000300800 */
[----:B------:R-:W-:Y:S02]  /*a9420*/  MOV R137, R168 ;  /* 0x000000a800897202 */ /* 0x000fe40000000f00 */
[----:B-1----:R-:W4:Y:S01]  /*a9430*/  LDL.LU R168, [R1+0x2ef0] ;  /* 0x002ef00001a87983 */ /* 0x002f220000300800 */
[----:B------:R-:W-:-:S02]  /*a9440*/  IMAD.X R197, R197, 0x1, R0, P3 ;  /* 0x00000001c5c57824 */ /* 0x000fc400018e0600 */
[----:B------:R-:W5:Y:S02]  /*a9450*/  LDL.LU R193, [R1+0x2ee4] ;  /* 0x002ee40001c17983 */ /* 0x000f640000300800 */
[----:B------:R-:W5:Y:S01]  /*a9460*/  LDL.LU R161, [R1+0x2ee8] ;  /* 0x002ee80001a17983 */ /* 0x000f620000300800 */
[----:B------:R-:W-:Y:S01]  /*a9470*/  ISETP.NE.U32.AND P5, PT, R133, RZ, PT ;  /* 0x000000ff8500720c */ /* 0x000fe20003fa5070 */
[----:B------:R1:W-:Y:S04]  /*a9480*/  LDGSTS.E [R132+0x800], [R136.64], P4 ;  /* 0x0080000088847fae */ /* 0x0003e8000a121844 */
[----:B------:R-:W5:Y:S01]  /*a9490*/  LDL.LU R133, [R1+0x2ee0] ;  /* 0x002ee00001857983 */ /* 0x000f620000300800 */
[----:B------:R-:W-:Y:S01]  /*a94a0*/  IADD3 R194, P3, R194, R252, RZ ;  /* 0x000000fcc2c27210 */ /* 0x000fe20007f7e0ff */
[----:B------:R-:W-:Y:S01]  /*a94b0*/  STL [R1+0x2f54], R197 ;  /* 0x002f54c501007387 */ /* 0x000fe20000100800 */
[----:B-1----:R-:W-:-:S02]  /*a94c0*/  MOV R137, R192 ;  /* 0x000000c000897202 */ /* 0x002fc40000000f00 */
[----:B--2---:R-:W2:Y:S01]  /*a94d0*/  LDL.LU R192, [R1+0x2edc] ;  /* 0x002edc0001c07983 */ /* 0x004ea20000300800 */
[----:B------:R-:W-:Y:S02]  /*a94e0*/  IMAD.MOV.U32 R136, RZ, RZ, R160 ;  /* 0x000000ffff887224 */ /* 0x000fe400078e00a0 */
[----:B------:R1:W-:Y:S02]  /*a94f0*/  STL [R1+0x2ef8], R194 ;  /* 0x002ef8c201007387 */ /* 0x0003e40000100800 */
[----:B------:R-:W2:Y:S01]  /*a9500*/  LDL.LU R160, [R1+0x2ed4] ;  /* 0x002ed40001a07983 */ /* 0x000ea20000300800 */
        /* <DEDUP_REMOVED lines=8> */
[----:B------:R-:W-:Y:S01]  /*a9590*/  IMAD.MOV.U32 R194, RZ, RZ, R175 ;  /* 0x000000ffffc27224 */ /* 0x000fe200078e00af */
[----:B------:R-:W-:Y:S01]  /*a95a0*/  MOV R196, R173 ;  /* 0x000000ad00c47202 */ /* 0x000fe20000000f00 */
[----:B------:R-:W-:Y:S02]  /*a95b0*/  IMAD.MOV.U32 R197, RZ, RZ, R171 ;  /* 0x000000ffffc57224 */ /* 0x000fe400078e00ab */
[----:B------:R-:W-:Y:S01]  /*a95c0*/  IMAD.MOV.U32 R198, RZ, RZ, R170 ;  /* 0x000000ffffc67224 */ /* 0x000fe200078e00aa */
[----:B------:R-:W-:Y:S02]  /*a95d0*/  MOV R199, R169 ;  /* 0x000000a900c77202 */ /* 0x000fe40000000f00 */
[----:B---3--:R-:W-:-:S02]  /*a95e0*/  IADD3.X R195, R195, R0, RZ, P3, !PT ;  /* 0x00000000c3c37210 */ /* 0x008fc40001ffe4ff */
[----:B----4-:R-:W-:-:S03]  /*a95f0*/  IADD3 R168, P3, R168, R252, RZ ;  /* 0x000000fca8a87210 */ /* 0x010fc60007f7e0ff */
[----:B------:R-:W-:Y:S01]  /*a9600*/  IMAD.MOV.U32 R137, RZ, RZ, R195 ;  /* 0x000000ffff897224 */ /* 0x000fe200078e00c3 */
[----:B-----5:R-:W-:Y:S02]  /*a9610*/  IADD3 R161, P4, R161, R252, RZ ;  /* 0x000000fca1a17210 */ /* 0x020fe40007f9e0ff */
[----:B------:R-:W-:Y:S02]  /*a9620*/  IADD3.X R193, R193, R0, RZ, P3, !PT ;  /* 0x00000000c1c17210 */ /* 0x000fe40001ffe4ff */
[----:B------:R1:W-:Y:S01]  /*a9630*/  LDGSTS.E [R132+0x2800], [R136.64], P2 ;  /* 0x0280000088847fae */ /* 0x0003e20009121844 */
[----:B------:R-:W-:-:S03]  /*a9640*/  IADD3 R133, P3, R133, R252, RZ ;  /* 0x000000fc85857210 */ /* 0x000fc60007f7e0ff */
[----:B------:R-:W-:Y:S01]  /*a9650*/  STL [R1+0x2eec], R195 ;  /* 0x002eecc301007387 */ /* 0x000fe20000100800 */
[----:B------:R3:W-:Y:S02]  /*a9660*/  STL [R1+0x2ef0], R168 ;  /* 0x002ef0a801007387 */ /* 0x0007e40000100800 */
[----:B------:R-:W-:Y:S02]  /*a9670*/  STL [R1+0x2ee8], R161 ;  /* 0x002ee8a101007387 */ /* 0x000fe40000100800 */
[----:B------:R-:W-:Y:S02]  /*a9680*/  STL [R1+0x2ee4], R193 ;  /* 0x002ee4c101007387 */ /* 0x000fe40000100800 */
[----:B-1----:R-:W-:Y:S01]  /*a9690*/  IMAD.MOV.U32 R136, RZ, RZ, R168 ;  /* 0x000000ffff887224 */ /* 0x002fe200078e00a8 */
[----:B------:R-:W-:Y:S02]  /*a96a0*/  MOV R137, R193 ;  /* 0x000000c100897202 */ /* 0x000fe40000000f00 */
[----:B--2---:R-:W-:Y:S01]  /*a96b0*/  IADD3.X R192, R192, R0, RZ, P4, !PT ;  /* 0x00000000c0c07210 */ /* 0x004fe200027fe4ff */
[----:B------:R-:W-:-:S02]  /*a96c0*/  IMAD.X R160, R160, 0x1, R0, P3 ;  /* 0x00000001a0a07824 */ /* 0x000fc400018e0600 */
[----:B------:R1:W-:Y:S04]  /*a96d0*/  LDGSTS.E [R132+0x2a00], [R136.64], P2 ;  /* 0x02a0000088847fae */ /* 0x0003e80009121844 */
[----:B------:R-:W-:Y:S01]  /*a96e0*/  STL [R1+0x2ee0], R133 ;  /* 0x002ee08501007387 */ /* 0x000fe20000100800 */
[----:B------:R2:W-:Y:S02]  /*a96f0*/  STL [R1+0x2edc], R192 ;  /* 0x002edcc001007387 */ /* 0x0005e40000100800 */
[----:B---3--:R-:W3:Y:S02]  /*a9700*/  LDL.LU R168, [R1+0x2e70] ;  /* 0x002e700001a87983 */ /* 0x008ee40000300800 */
[----:B------:R4:W-:Y:S01]  /*a9710*/  STL [R1+0x2ed4], R160 ;  /* 0x002ed4a001007387 */ /* 0x0009e20000100800 */
[----:B------:R-:W5:Y:S01]  /*a9720*/  LDL.LU R175, [R1+0x365c] ;  /* 0x00365c0001af7983 */ /* 0x000f620000300800 */
[----:B------:R-:W-:-:S02]  /*a9730*/  MOV R195, R186 ;  /* 0x000000ba00c37202 */ /* 0x000fc40000000f00 */
[----:B------:R-:W5:Y:S02]  /*a9740*/  LDL.LU R186, [R1+0x2e68] ;  /* 0x002e680001ba7983 */ /* 0x000f640000300800 */
[----:B------:R-:W5:Y:S01]  /*a9750*/  LDL.LU R173, [R1+0x3658] ;  /* 0x0036580001ad7983 */ /* 0x000f620000300800 */
[----:B------:R-:W5:Y:S01]  /*a9760*/  LDL.LU R171, [R1+0x3654] ;  /* 0x0036540001ab7983 */ /* 0x000f620000300800 */
[----:B------:R-:W5:Y:S02]  /*a9770*/  LDL.LU R170, [R1+0x2e6c] ;  /* 0x002e6c0001aa7983 */ /* 0x000f640000300800 */
[----:B------:R-:W5:Y:S02]  /*a9780*/  LDL.LU R169, [R1+0x2e5c] ;  /* 0x002e5c0001a97983 */ /* 0x000f640000300800 */
[----:B-1----:R-:W-:Y:S02]  /*a9790*/  IMAD.MOV.U32 R136, RZ, RZ, R161 ;  /* 0x000000ffff887224 */ /* 0x002fe400078e00a1 */
[----:B------:R-:W-:-:S05]  /*a97a0*/  IMAD.MOV.U32 R137, RZ, RZ, R192 ;  /* 0x000000ffff897224 */ /* 0x000fca00078e00c0 */
[----:B------:R1:W-:Y:S02]  /*a97b0*/  LDGSTS.E [R132+0x2c00], [R136.64], P2 ;  /* 0x02c0000088847fae */ /* 0x0003e40009121844 */
[----:B-1----:R-:W-:Y:S02]  /*a97c0*/  IMAD.MOV.U32 R136, RZ, RZ, R133 ;  /* 0x000000ffff887224 */ /* 0x002fe400078e0085 */
[----:B------:R-:W-:-:S05]  /*a97d0*/  IMAD.MOV.U32 R137, RZ, RZ, R160 ;  /* 0x000000ffff897224 */ /* 0x000fca00078e00a0 */
[----:B------:R1:W-:Y:S04]  /*a97e0*/  LDGSTS.E [R132+0x2e00], [R136.64], P2 ;  /* 0x02e0000088847fae */ /* 0x0003e80009121844 */
[----:B-1----:R-:W5:Y:S01]  /*a97f0*/  LDL.LU R137, [R1+0x2e78] ;  /* 0x002e780001897983 */ /* 0x002f620000300800 */
[----:B--2---:R-:W-:Y:S01]  /*a9800*/  MOV R192, R162 ;  /* 0x000000a200c07202 */ /* 0x004fe20000000f00 */
[----:B------:R-:W-:Y:S01]  /*a9810*/  IMAD.MOV.U32 R193, RZ, RZ, R163 ;  /* 0x000000ffffc17224 */ /* 0x000fe200078e00a3 */
[----:B------:R-:W-:Y:S01]  /*a9820*/  ISETP.GT.AND P3, PT, R3, 0x11, PT ;  /* 0x000000110300780c */ /* 0x000fe20003f64270 */
[----:B----4-:R-:W-:Y:S03]  /*a9830*/  HMMA.1688.F32.TF32 R160, R164, R16, R244 ;  /* 0x00000010a4a0723c */ /* 0x010fe600000810f4 */
[----:B------:R-:W-:-:S02]  /*a9840*/  SEL R136, RZ, 0x4, !P3 ;  /* 0x00000004ff887807 */ /* 0x000fc40005800000 */
[-C--:B---3--:R-:W-:Y:S02]  /*a9850*/  IADD3 R168, P3, R168, R252.reuse, RZ ;  /* 0x000000fca8a87210 */ /* 0x088fe40007f7e0ff */
[----:B-----5:R-:W-:-:S05]  /*a9860*/  IADD3 R137, P6, R137, R252, RZ ;  /* 0x000000fc89897210 */ /* 0x020fca0007fde0ff */
[----:B------:R-:W-:Y:S01]  /*a9870*/  STL [R1+0x2e78], R137 ;  /* 0x002e788901007387 */ /* 0x000fe20000100800 */
[----:B------:R-:W2:Y:S02]  /*a9880*/  LDL.LU R247, [R1+0x2e64] ;  /* 0x002e640001f77983 */ /* 0x000ea40000300800 */
[----:B------:R-:W-:Y:S02]  /*a9890*/  STL [R1+0x2e70], R168 ;  /* 0x002e70a801007387 */ /* 0x000fe40000100800 */
[----:B------:R-:W3:Y:S01]  /*a98a0*/  LDL.LU R246, [R1+0x2e60] ;  /* 0x002e600001f67983 */ /* 0x000ee20000300800 */
[----:B------:R-:W-:Y:S01]  /*a98b0*/  IADD3 R186, P4, R186, R252, RZ ;  /* 0x000000fcbaba7210 */ /* 0x000fe20007f9e0ff */
[--C-:B------:R-:W-:Y:S01]  /*a98c0*/  IMAD.X R170, R170, 0x1, R0.reuse, P6 ;  /* 0x00000001aaaa7824 */ /* 0x100fe200030e0600 */
[----:B------:R-:W-:Y:S02]  /*a98d0*/  ISETP.GT.AND P2, PT, R3, 0x15, PT ;  /* 0x000000150300780c */ /* 0x000fe40003f44270 */
[----:B------:R-:W-:Y:S01]  /*a98e0*/  SEL R136, R136, RZ, !P0 ;  /* 0x000000ff88887207 */ /* 0x000fe20004000000 */
[----:B------:R-:W-:Y:S01]  /*a98f0*/  IMAD.X R169, R169, 0x1, R0, P4 ;  /* 0x00000001a9a97824 */ /* 0x000fe200020e0600 */
[----:B------:R-:W-:Y:S01]  /*a9900*/  SEL R133, RZ, 0x4, !P2 ;  /* 0x00000004ff857807 */ /* 0x000fe20005000000 */
[----:B------:R1:W-:Y:S01]  /*a9910*/  STL [R1+0x2e6c], R170 ;  /* 0x002e6caa01007387 */ /* 0x0003e20000100800 */
[----:B------:R-:W-:Y:S01]  /*a9920*/  ISETP.NE.U32.AND P2, PT, R136, RZ, PT ;  /* 0x000000ff8800720c */ /* 0x000fe20003f45070 */
[----:B------:R-:W-:Y:S02]  /*a9930*/  STL [R1+0x2e68], R186 ;  /* 0x002e68ba01007387 */ /* 0x000fe40000100800 */
[----:B------:R-:W-:Y:S01]  /*a9940*/  IMAD.MOV.U32 R136, RZ, RZ, R170 ;  /* 0x000000ffff887224 */ /* 0x000fe200078e00aa */
[----:B--2---:R-:W-:-:S05]  /*a9950*/  IADD3.X R247, R247, R0, RZ, P3, !PT ;  /* 0x00000000f7f77210 */ /* 0x004fca0001ffe4ff */
[----:B------:R2:W-:Y:S01]  /*a9960*/  STL [R1+0x2e64], R247 ;  /* 0x002e64f701007387 */ /* 0x0005e20000100800 */
[----:B-1----:R-:W4:Y:S02]  /*a9970*/  LDL.LU R170, [R1+0x2df8] ;  /* 0x002df80001aa7983 */ /* 0x002f240000300800 */
[----:B------:R-:W5:Y:S02]  /*a9980*/  LDL.LU R245, [R1+0x2df0] ;  /* 0x002df00001f57983 */ /* 0x000f640000300800 */
[----:B------:R1:W-:Y:S01]  /*a9990*/  STL [R1+0x2e5c], R169 ;  /* 0x002e5ca901007387 */ /* 0x0003e20000100800 */
[----:B------:R-:W4:Y:S01]  /*a99a0*/  LDL.LU R244, [R1+0x2de8] ;  /* 0x002de80001f47983 */ /* 0x000f220000300800 */
[----:B---3--:R-:W-:Y:S02]  /*a99b0*/  IADD3 R246, P4, R246, R252, RZ ;  /* 0x000000fcf6f67210 */ /* 0x008fe40007f9e0ff */
[----:B------:R-:W3:Y:S01]  /*a99c0*/  LDL.LU R252, [R1+0x2e54] ;  /* 0x002e540001fc7983 */ /* 0x000ee20000300800 */
[----:B------:R-:W-:-:S04]  /*a99d0*/  LOP3.LUT R137, R137, R136, RZ, 0x3c, !PT ;  /* 0x0000008889897212 */ /* 0x000fc800078e3cff */
[----:B------:R-:W-:-:S04]  /*a99e0*/  LOP3.LUT R136, R137, R136, RZ, 0x3c, !PT ;  /* 0x0000008889887212 */ /* 0x000fc800078e3cff */
[----:B------:R-:W-:-:S05]  /*a99f0*/  LOP3.LUT R137, R137, R136, RZ, 0x3c, !PT ;  /* 0x0000008889897212 */ /* 0x000fca00078e3cff */
[----:B------:R1:W-:Y:S01]  /*a9a00*/  LDGSTS.E [R132+0x4800], [R136.64], P1 ;  /* 0x0480000088847fae */ /* 0x0003e20008921844 */
[----:B------:R-:W-:Y:S01]  /*a9a10*/  SEL R133, R133, RZ, !P0 ;  /* 0x000000ff85857207 */ /* 0x000fe20004000000 */
[----:B-1----:R-:W-:Y:S01]  /*a9a20*/  IMAD.MOV.U32 R136, RZ, RZ, R168 ;  /* 0x000000ffff887224 */ /* 0x002fe200078e00a8 */
[----:B------:R-:W-:-:S05]  /*a9a30*/  MOV R137, R247 ;  /* 0x000000f700897202 */ /* 0x000fca0000000f00 */
[----:B------:R1:W-:Y:S01]  /*a9a40*/  LDGSTS.E [R132+0x4a00], [R136.64], P1 ;  /* 0x04a0000088847fae */ /* 0x0003e20008921844 */
[----:B------:R-:W-:Y:S02]  /*a9a50*/  ISETP.NE.U32.AND P3, PT, R133, RZ, PT ;  /* 0x000000ff8500720c */ /* 0x000fe40003f65070 */
[----:B------:R-:W4:Y:S02]  /*a9a60*/  LDL.LU R133, [R1+0x2de0] ;  /* 0x002de00001857983 */ /* 0x000f240000300800 */
[----:B------:R-:W-:Y:S01]  /*a9a70*/  STL [R1+0x2e60], R246 ;  /* 0x002e60f601007387 */ /* 0x000fe20000100800 */
[----:B------:R-:W4:Y:S01]  /*a9a80*/  LDL.LU R168, [R1+0x2de4] ;  /* 0x002de40001a87983 */ /* 0x000f220000300800 */
[----:B--2---:R-:W2:Y:S02]  /*a9a90*/  LDL.LU R247, [R1+0x2ddc] ;  /* 0x002ddc0001f77983 */ /* 0x004ea40000300800 */
[----:B-1----:R-:W-:Y:S01]  /*a9aa0*/  IMAD.MOV.U32 R136, RZ, RZ, R186 ;  /* 0x000000ffff887224 */ /* 0x002fe200078e00ba */
[----:B------:R-:W-:-:S02]  /*a9ab0*/  MOV R137, R169 ;  /* 0x000000a900897202 */ /* 0x000fc40000000f00 */
[----:B------:R-:W2:Y:S04]  /*a9ac0*/  LDL.LU R169, [R1+0x3650] ;  /* 0x0036500001a97983 */ /* 0x000ea80000300800 */
[----:B------:R1:W-:Y:S01]  /*a9ad0*/  LDGSTS.E [R132+0x4c00], [R136.64], P1 ;  /* 0x04c0000088847fae */ /* 0x0003e20008921844 */
[----:B------:R-:W2:Y:S02]  /*a9ae0*/  LDL.LU R186, [R1+0x2dd4] ;  /* 0x002dd40001ba7983 */ /* 0x000ea40000300800 */
[----:B-1----:R-:W-:Y:S02]  /*a9af0*/  IMAD.MOV.U32 R136, RZ, RZ, R246 ;  /* 0x000000ffff887224 */ /* 0x002fe400078e00f6 */
[----:B---3--:R-:W-:-:S04]  /*a9b00*/  IMAD.X R252, R252, 0x1, R0, P4 ;  /* 0x00000001fcfc7824 */ /* 0x008fc800020e0600 */
[----:B------:R-:W-:Y:S01]  /*a9b10*/  IMAD.MOV.U32 R137, RZ, RZ, R252 ;  /* 0x000000ffff897224 */ /* 0x000fe200078e00fc */
[----:B------:R1:W-:Y:S04]  /*a9b20*/  STL [R1+0x2e54], R252 ;  /* 0x002e54fc01007387 */ /* 0x0003e80000100800 */
[----:B------:R3:W-:Y:S04]  /*a9b30*/  LDGSTS.E [R132+0x4e00], [R136.64], P1 ;  /* 0x04e0000088847fae */ /* 0x0007e80008921844 */
[----:B---3--:R-:W3:Y:S01]  /*a9b40*/  LDL.LU R137, [R1+0x2dec] ;  /* 0x002dec0001897983 */ /* 0x008ee20000300800 */
[----:B-1----:R-:W-:-:S05]  /*a9b50*/  IMAD.MOV.U32 R252, RZ, RZ, c[0x0][0x188] ;  /* 0x00006200fffc7624 */ /* 0x002fca00078e00ff */
[----:B------:R-:W-:-:S05]  /*a9b60*/  SHF.L.U32 R252, R252, 0x7, RZ ;  /* 0x00000007fcfc7819 */ /* 0x000fca00000006ff */
[----:B------:R-:W-:Y:S01]  /*a9b70*/  IMAD.SHL.U32 R252, R252, 0x4, RZ ;  /* 0x00000004fcfc7824 */ /* 0x000fe200078e00ff */
[C---:B------:R-:W-:Y:S04]  /*a9b80*/  HMMA.1688.F32.TF32 R200, R164.reuse, R56, R200 ;  /* 0x00000038a4c8723c */ /* 0x040fe800000810c8 */
[-C--:B----4-:R-:W-:Y:S02]  /*a9b90*/  IADD3 R170, P4, R170, R252.reuse, RZ ;  /* 0x000000fcaaaa7210 */ /* 0x090fe40007f9e0ff */
[----:B-----5:R-:W-:Y:S02]  /*a9ba0*/  IADD3 R245, P1, R245, R252, RZ ;  /* 0x000000fcf5f57210 */ /* 0x020fe40007f3e0ff */
        /* <DEDUP_REMOVED lines=11> */
[----:B------:R-:W-:Y:S01]  /*a9c60*/  MOV R136, R170 ;  /* 0x000000aa00887202 */ /* 0x000fe20000000f00 */
[----:B------:R1:W-:Y:S06]  /*a9c70*/  STL [R1+0x2df8], R170 ;  /* 0x002df8aa01007387 */ /* 0x0003ec0000100800 */
[----:B------:R-:W-:Y:S01]  /*a9c80*/  HMMA.1688.F32.TF32 R164, R164, R4, R188 ;  /* 0x00000004a4a4723c */ /* 0x000fe200000810bc */
[----:B------:R-:W-:-:S02]  /*a9c90*/  IMAD.X R168, R168, 0x1, R0, P1 ;  /* 0x00000001a8a87824 */ /* 0x000fc400008e0600 */
[----:B------:R-:W4:Y:S01]  /*a9ca0*/  LDL.LU.64 R190, [R1+0x3648] ;  /* 0x0036480001be7983 */ /* 0x000f220000300a00 */
[----:B------:R-:W4:Y:S01]  /*a9cb0*/  LDL.LU.64 R188, [R1+0x3640] ;  /* 0x0036400001bc7983 */ /* 0x000f220000300a00 */
[----:B------:R-:W-:Y:S01]  /*a9cc0*/  STL [R1+0x2df0], R245 ;  /* 0x002df0f501007387 */ /* 0x000fe20000100800 */
[----:B------:R-:W-:-:S05]  /*a9cd0*/  IADD3 R133, P1, R133, R252, RZ ;  /* 0x000000fc85857210 */ /* 0x000fca0007f3e0ff */
[----:B--2---:R-:W-:Y:S01]  /*a9ce0*/  IMAD.X R186, R186, 0x1, R0, P1 ;  /* 0x00000001baba7824 */ /* 0x004fe200008e0600 */
[----:B---3--:R-:W-:Y:S01]  /*a9cf0*/  IADD3.X R137, R137, R0, RZ, P4, !PT ;  /* 0x0000000089897210 */ /* 0x008fe200027fe4ff */
[----:B------:R-:W-:-:S04]  /*a9d00*/  IADD3 R244, P4, R244, R252, RZ ;  /* 0x000000fcf4f47210 */ /* 0x000fc80007f9e0ff */
[----:B------:R2:W-:Y:S04]  /*a9d10*/  STL [R1+0x2dec], R137 ;  /* 0x002dec8901007387 */ /* 0x0005e80000100800 */
[----:B------:R3:W-:Y:S01]  /*a9d20*/  LDGSTS.E [R132+0x6800], [R136.64], P5 ;  /* 0x0680000088847fae */ /* 0x0007e2000a921844 */
[----:B------:R-:W-:Y:S02]  /*a9d30*/  IMAD.X R247, R247, 0x1, R0, P4 ;  /* 0x00000001f7f77824 */ /* 0x000fe400020e0600 */
[----:B------:R-:W5:Y:S02]  /*a9d40*/  LDL.LU R246, [R1+0x2d70] ;  /* 0x002d700001f67983 */ /* 0x000f640000300800 */
[----:B------:R-:W-:Y:S01]  /*a9d50*/  STL [R1+0x2de8], R244 ;  /* 0x002de8f401007387 */ /* 0x000fe20000100800 */
[----:B------:R2:W-:Y:S01]  /*a9d60*/  STL [R1+0x2de4], R168 ;  /* 0x002de4a801007387 */ /* 0x0005e20000100800 */
[----:B-1----:R-:W4:Y:S02]  /*a9d70*/  LDL.LU R170, [R1+0x3638] ;  /* 0x0036380001aa7983 */ /* 0x002f240000300800 */
[----:B---3--:R-:W-:Y:S01]  /*a9d80*/  IMAD.MOV.U32 R136, RZ, RZ, R245 ;  /* 0x000000ffff887224 */ /* 0x008fe200078e00f5 */
[----:B--2---:R-:W-:-:S05]  /*a9d90*/  MOV R137, R168 ;  /* 0x000000a800897202 */ /* 0x004fca0000000f00 */
[----:B------:R1:W-:Y:S04]  /*a9da0*/  LDGSTS.E [R132+0x6a00], [R136.64], P5 ;  /* 0x06a0000088847fae */ /* 0x0003e8000a921844 */
[----:B------:R-:W-:Y:S01]  /*a9db0*/  STL [R1+0x2de0], R133 ;  /* 0x002de08501007387 */ /* 0x000fe20000100800 */
[----:B------:R-:W-:Y:S02]  /*a9dc0*/  STL [R1+0x2ddc], R247 ;  /* 0x002ddcf701007387 */ /* 0x000fe40000100800 */
[----:B------:R-:W4:Y:S02]  /*a9dd0*/  LDL.LU R168, [R1+0x3634] ;  /* 0x0036340001a87983 */ /* 0x000f240000300800 */
[----:B------:R-:W2:Y:S02]  /*a9de0*/  LDL.LU R245, [R1+0x2d68] ;  /* 0x002d680001f57983 */ /* 0x000ea40000300800 */
[----:B-1----:R-:W-:-:S02]  /*a9df0*/  IMAD.MOV.U32 R136, RZ, RZ, R244 ;  /* 0x000000ffff887224 */ /* 0x002fc400078e00f4 */
[----:B------:R-:W-:Y:S01]  /*a9e00*/  IMAD.MOV.U32 R137, RZ, RZ, R247 ;  /* 0x000000ffff897224 */ /* 0x000fe200078e00f7 */
[----:B------:R1:W-:Y:S04]  /*a9e10*/  STL [R1+0x2dd4], R186 ;  /* 0x002dd4ba01007387 */ /* 0x0003e80000100800 */
[----:B------:R3:W-:Y:S02]  /*a9e20*/  LDGSTS.E [R132+0x6c00], [R136.64], P5 ;  /* 0x06c0000088847fae */ /* 0x0007e4000a921844 */
[----:B---3--:R-:W-:Y:S01]  /*a9e30*/  MOV R136, R133 ;  /* 0x0000008500887202 */ /* 0x008fe20000000f00 */
[----:B------:R-:W-:Y:S02]  /*a9e40*/  IMAD.MOV.U32 R137, RZ, RZ, R186 ;  /* 0x000000ffff897224 */ /* 0x000fe400078e00ba */
[----:B-1----:R-:W3:Y:S01]  /*a9e50*/  LDL.LU R186, [R1+0x2d64] ;  /* 0x002d640001ba7983 */ /* 0x002ee20000300800 */
[----:B------:R-:W3:Y:S02]  /*a9e60*/  LDL.LU R244, [R1+0x2d5c] ;  /* 0x002d5c0001f47983 */ /* 0x000ee40000300800 */
[----:B------:R-:W3:Y:S01]  /*a9e70*/  LDL.LU R247, [R1+0x2cf8] ;  /* 0x002cf80001f77983 */ /* 0x000ee20000300800 */
[----:B------:R1:W-:Y:S04]  /*a9e80*/  LDGSTS.E [R132+0x6e00], [R136.64], P5 ;  /* 0x06e0000088847fae */ /* 0x0003e8000a921844 */
[----:B-1----:R-:W3:Y:S01]  /*a9e90*/  LDL.LU R137, [R1+0x2d78] ;  /* 0x002d780001897983 */ /* 0x002ee20000300800 */
[----:B------:R-:W-:-:S04]  /*a9ea0*/  ISETP.GT.AND P4, PT, R3, 0x19, PT ;  /* 0x000000190300780c */ /* 0x000fc80003f84270 */
[----:B------:R-:W-:Y:S02]  /*a9eb0*/  SEL R136, RZ, 0x4, !P4 ;  /* 0x00000004ff887807 */ /* 0x000fe40006000000 */
[-C--:B-----5:R-:W-:Y:S02]  /*a9ec0*/  IADD3 R246, P6, R246, R252.reuse, RZ ;  /* 0x000000fcf6f67210 */ /* 0x0a0fe40007fde0ff */
[-C--:B--2---:R-:W-:Y:S02]  /*a9ed0*/  IADD3 R245, P4, R245, R252.reuse, RZ ;  /* 0x000000fcf5f57210 */ /* 0x084fe40007f9e0ff */
[----:B---3--:R-:W-:-:S05]  /*a9ee0*/  IADD3 R137, P1, R137, R252, RZ ;  /* 0x000000fc89897210 */ /* 0x008fca0007f3e0ff */
[----:B------:R-:W-:Y:S01]  /*a9ef0*/  STL [R1+0x2d78], R137 ;  /* 0x002d788901007387 */ /* 0x000fe20000100800 */
[----:B------:R-:W2:Y:S01]  /*a9f00*/  LDL.LU R252, [R1+0x2d6c] ;  /* 0x002d6c0001fc7983 */ /* 0x000ea20000300800 */
[----:B----4-:R-:W-:Y:S01]  /*a9f10*/  HMMA.1688.F32.TF32 R248, R168, R66, R248 ;  /* 0x00000042a8f8723c */ /* 0x010fe200000810f8 */
[----:B------:R-:W-:Y:S01]  /*a9f20*/  STL [R1+0x2d70], R246 ;  /* 0x002d70f601007387 */ /* 0x000fe20000100800 */
[----:B------:R-:W-:Y:S11]  /*a9f30*/  STL [R1+0x2d68], R245 ;  /* 0x002d68f501007387 */ /* 0x000ff60000100800 */
[----:B------:R-:W-:Y:S10]  /*a9f40*/  @!UPT UIADD3 URZ, URZ, URZ, URZ ;  /* 0x0000003f3f3ff290 */ /* 0x000ff4000fffe03f */
[----:B------:R1:W-:Y:S01]  /*a9f50*/  STL.64 [R1+0xc00], R248 ;  /* 0x000c00f801007387 */ /* 0x0003e20000100a00 */
[----:B------:R3:W-:Y:S02]  /*a9f60*/  STL.64 [R1+0xc08], R250 ;  /* 0x000c08fa01007387 */ /* 0x0007e40000100a00 */
[----:B--2---:R-:W-:-:S05]  /*a9f70*/  IMAD.X R252, R252, 0x1, R0, P1 ;  /* 0x00000001fcfc7824 */ /* 0x004fca00008e0600 */
[----:B------:R2:W-:Y:S01]  /*a9f80*/  STL [R1+0x2d6c], R252 ;  /* 0x002d6cfc01007387 */ /* 0x0005e20000100800 */
[----:B-1----:R-:W4:Y:S02]  /*a9f90*/  LDL.LU R249, [R1+0x2d54] ;  /* 0x002d540001f97983 */ /* 0x002f240000300800 */
[----:B---3--:R-:W3:Y:S01]  /*a9fa0*/  LDL.LU R250, [R1+0x2d60] ;  /* 0x002d600001fa7983 */ /* 0x008ee20000300800 */
[----:B------:R-:W-:Y:S02]  /*a9fb0*/  ISETP.GT.AND P5, PT, R3, 0x1d, PT ;  /* 0x0000001d0300780c */ /* 0x000fe40003fa4270 */
[----:B------:R-:W-:Y:S01]  /*a9fc0*/  SEL R136, R136, RZ, !P0 ;  /* 0x000000ff88887207 */ /* 0x000fe20004000000 */
[----:B------:R-:W-:Y:S01]  /*a9fd0*/  HMMA.1688.F32.TF32 R240, R168, R62, R240 ;  /* 0x0000003ea8f0723c */ /* 0x000fe200000810f0 */
[----:B------:R-:W-:Y:S01]  /*a9fe0*/  IMAD.X R186, R186, 0x1, R0, P6 ;  /* 0x00000001baba7824 */ /* 0x000fe200030e0600 */
[----:B------:R-:W-:Y:S01]  /*a9ff0*/  SEL R133, RZ, 0x4, !P5 ;  /* 0x00000004ff857807 */ /* 0x000fe20006800000 */
[----:B------:R-:W-:-:S02]  /*aa000*/  ISETP.NE.U32.AND P5, PT, R136, RZ, PT ;  /* 0x000000ff8800720c */ /* 0x000fc40003fa5070 */
[----:B------:R-:W-:Y:S02]  /*aa010*/  IMAD.MOV.U32 R136, RZ, RZ, R252 ;  /* 0x000000ffff887224 */ /* 0x000fe400078e00fc */
[----:B--2---:R-:W-:Y:S01]  /*aa020*/  IMAD.MOV.U32 R252, RZ, RZ, c[0x0][0x188] ;  /* 0x00006200fffc7624 */ /* 0x004fe200078e00ff */
[----:B------:R-:W-:Y:S02]  /*aa030*/  IADD3.X R244, R244, R0, RZ, P4, !PT ;  /* 0x00000000f4f47210 */ /* 0x000fe400027fe4ff */
[----:B------:R-:W-:Y:S01]  /*aa040*/  MOV R248, R245 ;  /* 0x000000f500f87202 */ /* 0x000fe20000000f00 */
[----:B------:R-:W2:Y:S01]  /*aa050*/  LDL.LU R251, [R1+0x2cec] ;  /* 0x002cec0001fb7983 */ /* 0x000ea20000300800 */
[-C--:B------:R-:W-:Y:S02]  /*aa060*/  LOP3.LUT R137, R137, R136.reuse, RZ, 0x3c, !PT ;  /* 0x0000008889897212 */ /* 0x080fe400078e3cff */
[----:B------:R-:W-:Y:S02]  /*aa070*/  SHF.L.U32 R252, R252, 0x7, RZ ;  /* 0x00000007fcfc7819 */ /* 0x000fe400000006ff */
[----:B------:R-:W-:Y:S01]  /*aa080*/  SEL R133, R133, RZ, !P0 ;  /* 0x000000ff85857207 */ /* 0x000fe20004000000 */
[----:B------:R-:W5:Y:S01]  /*aa090*/  LDL.LU R245, [R1+0x2cf0] ;  /* 0x002cf00001f57983 */ /* 0x000f620000300800 */
[----:B------:R-:W-:Y:S01]  /*aa0a0*/  LOP3.LUT R136, R137, R136, RZ, 0x3c, !PT ;  /* 0x0000008889887212 */ /* 0x000fe200078e3cff */
[----:B------:R-:W-:-:S03]  /*aa0b0*/  IMAD.SHL.U32 R252, R252, 0x4, RZ ;  /* 0x00000004fcfc7824 */ /* 0x000fc600078e00ff */
[----:B------:R-:W-:Y:S02]  /*aa0c0*/  LOP3.LUT R137, R137, R136, RZ, 0x3c, !PT ;  /* 0x0000008889897212 */ /* 0x000fe400078e3cff */
[----:B------:R-:W-:Y:S01]  /*aa0d0*/  ISETP.NE.U32.AND P1, PT, R133, RZ, PT ;  /* 0x000000ff8500720c */ /* 0x000fe20003f25070 */
[----:B------:R1:W-:Y:S01]  /*aa0e0*/  STL [R1+0x2d64], R186 ;  /* 0x002d64ba01007387 */ /* 0x0003e20000100800 */
[----:B------:R-:W2:Y:S03]  /*aa0f0*/  LDL.LU R133, [R1+0x2ce8] ;  /* 0x002ce80001857983 */ /* 0x000ea60000300800 */
[----:B------:R1:W-:Y:S01]  /*aa100*/  LDGSTS.E [R132+0x8800], [R136.64], P2 ;  /* 0x0880000088847fae */ /* 0x0003e20009121844 */
[----:B------:R-:W-:Y:S02]  /*aa110*/  STL [R1+0x2d5c], R244 ;  /* 0x002d5cf401007387 */ /* 0x000fe40000100800 */
[----:B-1----:R-:W-:-:S02]  /*aa120*/  IMAD.MOV.U32 R136, RZ, RZ, R186 ;  /* 0x000000ffff887224 */ /* 0x002fc400078e00ba */
[----:B------:R-:W5:Y:S01]  /*aa130*/  LDL.LU R186, [R1+0x3630] ;  /* 0x0036300001ba7983 */ /* 0x000f620000300800 */
[----:B------:R-:W-:Y:S01]  /*aa140*/  IMAD.MOV.U32 R137, RZ, RZ, R246 ;  /* 0x000000ffff897224 */ /* 0x000fe200078e00f6 */
[----:B---3--:R-:W-:-:S05]  /*aa150*/  IADD3 R250, P4, R250, R252, RZ ;  /* 0x000000fcfafa7210 */ /* 0x008fca0007f9e0ff */
[----:B------:R-:W-:Y:S01]  /*aa160*/  STL [R1+0x2d60], R250 ;  /* 0x002d60fa01007387 */ /* 0x000fe20000100800 */
[----:B------:R-:W-:Y:S02]  /*aa170*/  STL.64 [R1+0xd10], R240 ;  /* 0x000d10f001007387 */ /* 0x000fe40000100a00 */
[----:B------:R1:W-:Y:S02]  /*aa180*/  STL.64 [R1+0xd18], R242 ;  /* 0x000d18f201007387 */ /* 0x0003e40000100a00 */
[----:B------:R-:W3:Y:S02]  /*aa190*/  LDL.LU R246, [R1+0x2ce4] ;  /* 0x002ce40001f67983 */ /* 0x000ee40000300800 */
[----:B----4-:R-:W-:Y:S01]  /*aa1a0*/  IMAD.X R249, R249, 0x1, R0, P4 ;  /* 0x00000001f9f97824 */ /* 0x010fe200020e0600 */
[----:B------:R-:W-:Y:S02]  /*aa1b0*/  IADD3 R247, P4, R247, R252, RZ ;  /* 0x000000fcf7f77210 */ /* 0x000fe40007f9e0ff */
[-C--:B------:R-:W-:Y:S01]  /*aa1c0*/  LOP3.LUT R137, R137, R136.reuse, RZ, 0x3c, !PT ;  /* 0x0000008889897212 */ /* 0x080fe200078e3cff */
[----:B------:R-:W-:Y:S03]  /*aa1d0*/  HMMA.1688.F32.TF32 R200, R168, R58, R200 ;  /* 0x0000003aa8c8723c */ /* 0x000fe600000810c8 */
[----:B------:R-:W-:-:S02]  /*aa1e0*/  LOP3.LUT R136, R137, R136, RZ, 0x3c, !PT ;  /* 0x0000008889887212 */ /* 0x000fc400078e3cff */
[----:B-1----:R-:W-:Y:S02]  /*aa1f0*/  MOV R243, R244 ;  /* 0x000000f400f37202 */ /* 0x002fe40000000f00 */
[----:B------:R-:W4:Y:S01]  /*aa200*/  LDL.LU R244, [R1+0x2ce0] ;  /* 0x002ce00001f47983 */ /* 0x000f220000300800 */
[----:B------:R-:W-:Y:S02]  /*aa210*/  STL [R1+0x2d54], R249 ;  /* 0x002d54f901007387 */ /* 0x000fe40000100800 */
[----:B------:R-:W-:Y:S02]  /*aa220*/  STL [R1+0x2cf8], R247 ;  /* 0x002cf8f701007387 */ /* 0x000fe40000100800 */
[----:B------:R-:W4:Y:S01]  /*aa230*/  LDL.LU R242, [R1+0x2cdc] ;  /* 0x002cdc0001f27983 */ /* 0x000f220000300800 */
[----:B------:R-:W4:Y:S01]  /*aa240*/  LDL.LU R241, [R1+0x2cd4] ;  /* 0x002cd40001f17983 */ /* 0x000f220000300800 */
[----:B------:R-:W-:-:S05]  /*aa250*/  LOP3.LUT R137, R137, R136, RZ, 0x3c, !PT ;  /* 0x0000008889897212 */ /* 0x000fca00078e3cff */
[----:B------:R1:W-:Y:S01]  /*aa260*/  LDGSTS.E [R132+0x8a00], [R136.64], P2 ;  /* 0x08a0000088847fae */ /* 0x0003e20009121844 */
[----:B--2---:R-:W-:Y:S01]  /*aa270*/  IMAD.X R251, R251, 0x1, R0, P4 ;  /* 0x00000001fbfb7824 */ /* 0x004fe200020e0600 */
[----:B-----5:R-:W-:Y:S01]  /*aa280*/  IADD3 R245, P4, R245, R252, RZ ;  /* 0x000000fcf5f57210 */ /* 0x020fe20007f9e0ff */
[----:B-1----:R-:W-:Y:S01]  /*aa290*/  IMAD.MOV.U32 R136, RZ, RZ, R248 ;  /* 0x000000ffff887224 */ /* 0x002fe200078e00f8 */
[----:B------:R-:W-:-:S05]  /*aa2a0*/  MOV R137, R243 ;  /* 0x000000f300897202 */ /* 0x000fca0000000f00 */
[----:B------:R1:W-:Y:S04]  /*aa2b0*/  LDGSTS.E [R132+0x8c00], [R136.64], P2 ;  /* 0x08c0000088847fae */ /* 0x0003e80009121844 */
[----:B------:R-:W-:Y:S01]  /*aa2c0*/  STL.64 [R1+0xd20], R200 ;  /* 0x000d20c801007387 */ /* 0x000fe20000100a00 */
[----:B------:R2:W-:Y:S02]  /*aa2d0*/  STL.64 [R1+0xd28], R202 ;  /* 0x000d28ca01007387 */ /* 0x0005e40000100a00 */
[----:B------:R-:W-:Y:S02]  /*aa2e0*/  STL [R1+0x2cec], R251 ;  /* 0x002cecfb01007387 */ /* 0x000fe40000100800 */
[----:B-1----:R-:W-:Y:S01]  /*aa2f0*/  IMAD.MOV.U32 R136, RZ, RZ, R250 ;  /* 0x000000ffff887224 */ /* 0x002fe200078e00fa */
[----:B------:R-:W-:-:S05]  /*aa300*/  MOV R137, R249 ;  /* 0x000000f900897202 */ /* 0x000fca0000000f00 */
[----:B------:R1:W-:Y:S01]  /*aa310*/  LDGSTS.E [R132+0x8e00], [R136.64], P2 ;  /* 0x08e0000088847fae */ /* 0x0003e20009121844 */
[----:B------:R-:W-:-:S03]  /*aa320*/  IADD3 R133, P2, R133, R252, RZ ;  /* 0x000000fc85857210 */ /* 0x000fc60007f5e0ff */
[----:B------:R-:W-:Y:S04]  /*aa330*/  STL [R1+0x2cf0], R245 ;  /* 0x002cf0f501007387 */ /* 0x000fe80000100800 */
[----:B------:R-:W-:Y:S01]  /*aa340*/  STL [R1+0x2ce8], R133 ;  /* 0x002ce88501007387 */ /* 0x000fe20000100800 */
[----:B---3--:R-:W-:-:S05]  /*aa350*/  IMAD.X R246, R246, 0x1, R0, P4 ;  /* 0x00000001f6f67824 */ /* 0x008fca00020e0600 */
[----:B------:R-:W-:Y:S01]  /*aa360*/  STL [R1+0x2ce4], R246 ;  /* 0x002ce4f601007387 */ /* 0x000fe20000100800 */
[----:B------:R-:W3:Y:S01]  /*aa370*/  LDL.LU R240, [R1+0x2c78] ;  /* 0x002c780001f07983 */ /* 0x000ee20000300800 */
[----:B--2---:R-:W-:Y:S01]  /*aa380*/  HMMA.1688.F32.TF32 R200, R168, R54, R204 ;  /* 0x00000036a8c8723c */ /* 0x004fe200000810cc */
[----:B----4-:R-:W-:Y:S01]  /*aa390*/  IADD3 R244, P4, R244, R252, RZ ;  /* 0x000000fcf4f47210 */ /* 0x010fe20007f9e0ff */
[----:B------:R-:W-:-:S04]  /*aa3a0*/  IMAD.X R242, R242, 0x1, R0, P2 ;  /* 0x00000001f2f27824 */ /* 0x000fc800010e0600 */
[----:B------:R-:W-:Y:S02]  /*aa3b0*/  IMAD.X R241, R241, 0x1, R0, P4 ;  /* 0x00000001f1f17824 */ /* 0x000fe400020e0600 */
[C---:B------:R-:W-:Y:S11]  /*aa3c0*/  HMMA.1688.F32.TF32 R208, R168.reuse, R50, R208 ;  /* 0x00000032a8d0723c */ /* 0x040ff600000810d0 */
[----:B------:R-:W-:Y:S04]  /*aa3d0*/  @!UPT UIADD3 URZ, URZ, URZ, URZ ;  /* 0x0000003f3f3ff290 */ /* 0x000fe8000fffe03f */
[----:B------:R2:W-:Y:S01]  /*aa3e0*/  STL.64 [R1+0xd30], R200 ;  /* 0x000d30c801007387 */ /* 0x0005e20000100a00 */
[----:B------:R4:W-:Y:S03]  /*aa3f0*/  STL.64 [R1+0xd38], R202 ;  /* 0x000d38ca01007387 */ /* 0x0009e60000100a00 */
[----:B--2---:R-:W2:Y:S01]  /*aa400*/  LDL.LU R200, [R1+0x2c70] ;  /* 0x002c700001c87983 */ /* 0x004ea20000300800 */
[----:B------:R-:W-:Y:S02]  /*aa410*/  STL [R1+0x2ce0], R244 ;  /* 0x002ce0f401007387 */ /* 0x000fe40000100800 */
[----:B------:R-:W-:Y:S02]  /*aa420*/  STL [R1+0x2cdc], R242 ;  /* 0x002cdcf201007387 */ /* 0x000fe40000100800 */
[----:B----4-:R-:W4:Y:S01]  /*aa430*/  LDL.LU R202, [R1+0x2c68] ;  /* 0x002c680001ca7983 */ /* 0x010f220000300800 */
[----:B------:R-:W-:Y:S01]  /*aa440*/  STL [R1+0x2cd4], R241 ;  /* 0x002cd4f101007387 */ /* 0x000fe20000100800 */
[----:B------:R-:W5:Y:S02]  /*aa450*/  LDL.LU R207, [R1+0x2c6c] ;  /* 0x002c6c0001cf7983 */ /* 0x000f640000300800 */
[----:B------:R-:W2:Y:S02]  /*aa460*/  LDL.LU R204, [R1+0x2c64] ;  /* 0x002c640001cc7983 */ /* 0x000ea40000300800 */
[----:B------:R-:W-:Y:S01]  /*aa470*/  STL.64 [R1+0xd40], R208 ;  /* 0x000d40d001007387 */ /* 0x000fe20000100a00 */
[----:B------:R1:W-:Y:S01]  /*aa480*/  STL.64 [R1+0xd48], R210 ;  /* 0x000d48d201007387 */ /* 0x0003e20000100a00 */
[----:B------:R-:W2:Y:S02]  /*aa490*/  LDL.LU R203, [R1+0x2c60] ;  /* 0x002c600001cb7983 */ /* 0x000ea40000300800 */
[----:B------:R-:W4:Y:S01]  /*aa4a0*/  LDL.LU R206, [R1+0x2c5c] ;  /* 0x002c5c0001ce7983 */ /* 0x000f220000300800 */
[----:B-1----:R-:W-:Y:S01]  /*aa4b0*/  HMMA.1688.F32.TF32 R208, R168, R46, R212 ;  /* 0x0000002ea8d0723c */ /* 0x002fe200000810d4 */
[----:B---3--:R-:W-:-:S05]  /*aa4c0*/  IADD3 R240, P4, R240, R252, RZ ;  /* 0x000000fcf0f07210 */ /* 0x008fca0007f9e0ff */
[----:B------:R-:W-:Y:S01]  /*aa4d0*/  STL [R1+0x2c78], R240 ;  /* 0x002c78f001007387 */ /* 0x000fe20000100800 */
[----:B------:R-:W3:Y:S02]  /*aa4e0*/  LDL.LU R205, [R1+0x2c54] ;  /* 0x002c540001cd7983 */ /* 0x000ee40000300800 */
[----:B------:R-:W-:Y:S01]  /*aa4f0*/  IMAD.MOV.U32 R136, RZ, RZ, R247 ;  /* 0x000000ffff887224 */ /* 0x000fe200078e00f7 */
[----:B------:R-:W-:Y:S11]  /*aa500*/  MOV R137, R251 ;  /* 0x000000fb00897202 */ /* 0x000ff60000000f00 */
[----:B------:R-:W-:Y:S02]  /*aa510*/  @!UPT UIADD3 URZ, URZ, URZ, URZ ;  /* 0x0000003f3f3ff290 */ /* 0x000fe4000fffe03f */
[----:B------:R-:W-:Y:S01]  /*aa520*/  STL.64 [R1+0xd60], R208 ;  /* 0x000d60d001007387 */ /* 0x000fe20000100a00 */
[----:B------:R1:W-:Y:S03]  /*aa530*/  STL.64 [R1+0xd68], R210 ;  /* 0x000d68d201007387 */ /* 0x0003e60000100a00 */
[----:B------:R1:W-:Y:S01]  /*aa540*/  LDGSTS.E [R132+0xa800], [R136.64], P3 ;  /* 0x0a80000088847fae */ /* 0x0003e20009921844 */
[----:B------:R-:W-:Y:S01]  /*aa550*/  ISETP.GT.AND P2, PT, R3, 0x21, PT ;  /* 0x000000210300780c */ /* 0x000fe20003f44270 */
[----:B-1----:R-:W-:Y:S01]  /*aa560*/  HMMA.1688.F32.TF32 R208, R168, R42, R216 ;  /* 0x0000002aa8d0723c */ /* 0x002fe200000810d8 */
[----:B------:R-:W-:Y:S01]  /*aa570*/  IMAD.MOV.U32 R136, RZ, RZ, R245 ;  /* 0x000000ffff887224 */ /* 0x000fe200078e00f5 */
[----:B------:R-:W-:-:S05]  /*aa580*/  MOV R137, R246 ;  /* 0x000000f600897202 */ /* 0x000fca0000000f00 */
[----:B------:R1:W-:Y:S02]  /*aa590*/  LDGSTS.E [R132+0xaa00], [R136.64], P3 ;  /* 0x0aa0000088847fae */ /* 0x0003e40009921844 */
[----:B-1----:R-:W-:Y:S01]  /*aa5a0*/  IMAD.MOV.U32 R136, RZ, RZ, R133 ;  /* 0x000000ffff887224 */ /* 0x002fe200078e0085 */
[----:B------:R-:W-:Y:S01]  /*aa5b0*/  SEL R133, RZ, 0x4, !P2 ;  /* 0x00000004ff857807 */ /* 0x000fe20005000000 */
[----:B--2---:R-:W-:Y:S01]  /*aa5c0*/  IADD3 R200, P2, R200, R252, RZ ;  /* 0x000000fcc8c87210 */ /* 0x004fe20007f5e0ff */
[----:B-----5:R-:W-:Y:S01]  /*aa5d0*/  IADD3.X R207, R207, R0, RZ, P4, !PT ;  /* 0x00000000cfcf7210 */ /* 0x020fe200027fe4ff */
[----:B----4-:R-:W-:-:S03]  /*aa5e0*/  IADD3 R202, P4, R202, R252, RZ ;  /* 0x000000fccaca7210 */ /* 0x010fc60007f9e0ff */
[----:B------:R-:W-:Y:S01]  /*aa5f0*/  IMAD.X R204, R204, 0x1, R0, P2 ;  /* 0x00000001cccc7824 */ /* 0x000fe200010e0600 */
[----:B------:R-:W-:Y:S01]  /*aa600*/  STL [R1+0x2c70], R200 ;  /* 0x002c70c801007387 */ /* 0x000fe20000100800 */
[----:B------:R-:W-:Y:S02]  /*aa610*/  STL [R1+0x2c6c], R207 ;  /* 0x002c6ccf01007387 */ /* 0x000fe40000100800 */
[----:B------:R-:W-:Y:S01]  /*aa620*/  STL [R1+0x2c68], R202 ;  /* 0x002c68ca01007387 */ /* 0x000fe20000100800 */
[----:B------:R-:W-:Y:S01]  /*aa630*/  MOV R137, R242 ;  /* 0x000000f200897202 */ /* 0x000fe20000000f00 */
[----:B------:R-:W-:Y:S01]  /*aa640*/  STL [R1+0x2c64], R204 ;  /* 0x002c64cc01007387 */ /* 0x000fe20000100800 */
[----:B------:R-:W-:Y:S02]  /*aa650*/  STL.64 [R1+0xd50], R208 ;  /* 0x000d50d001007387 */ /* 0x000fe40000100a00 */
[----:B------:R1:W-:Y:S02]  /*aa660*/  STL.64 [R1+0xd58], R210 ;  /* 0x000d58d201007387 */ /* 0x0003e40000100a00 */
[----:B------:R-:W2:Y:S01]  /*aa670*/  LDL.LU R201, [R1+0x2bf8] ;  /* 0x002bf80001c97983 */ /* 0x000ea20000300800 */
[----:B------:R4:W-:Y:S01]  /*aa680*/  LDGSTS.E [R132+0xac00], [R136.64], P3 ;  /* 0x0ac0000088847fae */ /* 0x0009e20009921844 */
[----:B-1----:R-:W-:Y:S01]  /*aa690*/  HMMA.1688.F32.TF32 R208, R168, R38, R220 ;  /* 0x00000026a8d0723c */ /* 0x002fe200000810dc */
[----:B----4-:R-:W-:-:S02]  /*aa6a0*/  IMAD.MOV.U32 R136, RZ, RZ, R244 ;  /* 0x000000ffff887224 */ /* 0x010fc400078e00f4 */
[----:B------:R-:W-:Y:S01]  /*aa6b0*/  IMAD.MOV.U32 R137, RZ, RZ, R241 ;  /* 0x000000ffff897224 */ /* 0x000fe200078e00f1 */
[----:B------:R-:W-:-:S04]  /*aa6c0*/  SEL R133, R133, RZ, !P0 ;  /* 0x000000ff85857207 */ /* 0x000fc80004000000 */
[----:B------:R1:W-:Y:S01]  /*aa6d0*/  LDGSTS.E [R132+0xae00], [R136.64], P3 ;  /* 0x0ae0000088847fae */ /* 0x0003e20009921844 */
[----:B------:R-:W-:Y:S02]  /*aa6e0*/  ISETP.GT.AND P3, PT, R3, 0x25, PT ;  /* 0x000000250300780c */ /* 0x000fe40003f64270 */
[----:B------:R-:W-:Y:S01]  /*aa6f0*/  IADD3 R203, P6, R203, R252, RZ ;  /* 0x000000fccbcb7210 */ /* 0x000fe20007fde0ff */
[----:B------:R-:W-:Y:S01]  /*aa700*/  IMAD.X R206, R206, 0x1, R0, P4 ;  /* 0x00000001cece7824 */ /* 0x000fe200020e0600 */
[----:B-1----:R-:W-:Y:S01]  /*aa710*/  SEL R136, RZ, 0x4, !P3 ;  /* 0x00000004ff887807 */ /* 0x002fe20005800000 */
[----:B------:R-:W-:Y:S02]  /*aa720*/  ISETP.NE.U32.AND P3, PT, R133, RZ, PT ;  /* 0x000000ff8500720c */ /* 0x000fe40003f65070 */
[----:B------:R-:W-:Y:S01]  /*aa730*/  IMAD.MOV.U32 R137, RZ, RZ, R207 ;  /* 0x000000ffff897224 */ /* 0x000fe200078e00cf */
[----:B------:R-:W-:Y:S01]  /*aa740*/  SEL R133, R136, RZ, !P0 ;  /* 0x000000ff88857207 */ /* 0x000fe20004000000 */
[----:B------:R-:W-:Y:S01]  /*aa750*/  MOV R136, R240 ;  /* 0x000000f000887202 */ /* 0x000fe20000000f00 */
[----:B------:R-:W-:Y:S01]  /*aa760*/  STL [R1+0x2c60], R203 ;  /* 0x002c60cb01007387 */ /* 0x000fe20000100800 */
[----:B------:R-:W-:Y:S03]  /*aa770*/  STL [R1+0x2c5c], R206 ;  /* 0x002c5cce01007387 */ /* 0x000fe60000100800 */
[----:B------:R1:W-:Y:S02]  /*aa780*/  LDGSTS.E [R132+0xc800], [R136.64], P5 ;  /* 0x0c80000088847fae */ /* 0x0003e4000a921844 */
[----:B-1----:R-:W-:Y:S01]  /*aa790*/  MOV R136, R200 ;  /* 0x000000c800887202 */ /* 0x002fe20000000f00 */
[----:B------:R-:W-:-:S05]  /*aa7a0*/  IMAD.MOV.U32 R137, RZ, RZ, R204 ;  /* 0x000000ffff897224 */ /* 0x000fca00078e00cc */
[----:B------:R1:W-:Y:S02]  /*aa7b0*/  LDGSTS.E [R132+0xca00], [R136.64], P5 ;  /* 0x0ca0000088847fae */ /* 0x0003e4000a921844 */
[----:B-1----:R-:W-:Y:S02]  /*aa7c0*/  IMAD.MOV.U32 R136, RZ, RZ, R202 ;  /* 0x000000ffff887224 */ /* 0x002fe400078e00ca */
[----:B---3--:R-:W-:-:S05]  /*aa7d0*/  IMAD.X R205, R205, 0x1, R0, P6 ;  /* 0x00000001cdcd7824 */ /* 0x008fca00030e0600 */
[----:B------:R-:W-:Y:S01]  /*aa7e0*/  STL [R1+0x2c54], R205 ;  /* 0x002c54cd01007387 */ /* 0x000fe20000100800 */
[----:B------:R1:W-:Y:S02]  /*aa7f0*/  STL.64 [R1+0xc90], R208 ;  /* 0x000c90d001007387 */ /* 0x0003e40000100a00 */
[----:B------:R3:W-:Y:S02]  /*aa800*/  STL.64 [R1+0xc98], R210 ;  /* 0x000c98d201007387 */ /* 0x0007e40000100a00 */
[----:B------:R-:W4:Y:S01]  /*aa810*/  LDL.LU R204, [R1+0x2bec] ;  /* 0x002bec0001cc7983 */ /* 0x000f220000300800 */
[----:B------:R-:W5:Y:S04]  /*aa820*/  LDL.LU R200, [R1+0x2bf0] ;  /* 0x002bf00001c87983 */ /* 0x000f680000300800 */
[----:B-1----:R-:W4:Y:S01]  /*aa830*/  LDL.LU R209, [R1+0x2be8] ;  /* 0x002be80001d17983 */ /* 0x002f220000300800 */
[----:B------:R-:W4:Y:S02]  /*aa840*/  LDL.LU R202, [R1+0x2be4] ;  /* 0x002be40001ca7983 */ /* 0x000f240000300800 */
[----:B---3--:R-:W3:Y:S02]  /*aa850*/  LDL.LU R210, [R1+0x2bdc] ;  /* 0x002bdc0001d27983 */ /* 0x008ee40000300800 */
[----:B------:R-:W3:Y:S01]  /*aa860*/  LDL.LU R207, [R1+0x2be0] ;  /* 0x002be00001cf7983 */ /* 0x000ee20000300800 */
[----:B------:R-:W-:Y:S01]  /*aa870*/  HMMA.1688.F32.TF32 R212, R168, R34, R224 ;  /* 0x00000022a8d4723c */ /* 0x000fe200000810e0 */
[----:B------:R-:W-:-:S02]  /*aa880*/  ISETP.GT.AND P4, PT, R3, 0x29, PT ;  /* 0x000000290300780c */ /* 0x000fc40003f84270 */
[----:B------:R-:W-:Y:S02]  /*aa890*/  ISETP.NE.U32.AND P2, PT, R133, RZ, PT ;  /* 0x000000ff8500720c */ /* 0x000fe40003f45070 */
[----:B------:R-:W-:Y:S01]  /*aa8a0*/  MOV R137, R206 ;  /* 0x000000ce00897202 */ /* 0x000fe20000000f00 */
[----:B------:R-:W3:Y:S01]  /*aa8b0*/  LDL.LU R208, [R1+0x2bd4] ;  /* 0x002bd40001d07983 */ /* 0x000ee20000300800 */
[----:B------:R-:W-:Y:S01]  /*aa8c0*/  SEL R133, RZ, 0x4, !P4 ;  /* 0x00000004ff857807 */ /* 0x000fe20006000000 */
[----:B------:R-:W3:Y:S02]  /*aa8d0*/  LDL.LU R206, [R1+0x2b6c] ;  /* 0x002b6c0001ce7983 */ /* 0x000ee40000300800 */
[----:B------:R1:W-:Y:S02]  /*aa8e0*/  LDGSTS.E [R132+0xcc00], [R136.64], P5 ;  /* 0x0cc0000088847fae */ /* 0x0003e4000a921844 */
[----:B-1----:R-:W-:Y:S02]  /*aa8f0*/  IMAD.MOV.U32 R137, RZ, RZ, R205 ;  /* 0x000000ffff897224 */ /* 0x002fe400078e00cd */
[----:B------:R-:W-:-:S05]  /*aa900*/  IMAD.MOV.U32 R136, RZ, RZ, R203 ;  /* 0x000000ffff887224 */ /* 0x000fca00078e00cb */
[----:B------:R1:W-:Y:S01]  /*aa910*/  LDGSTS.E [R132+0xce00], [R136.64], P5 ;  /* 0x0ce0000088847fae */ /* 0x0003e2000a921844 */
[----:B--2---:R-:W-:-:S05]  /*aa920*/  IADD3 R201, P4, R201, R252, RZ ;  /* 0x000000fcc9c97210 */ /* 0x004fca0007f9e0ff */
[----:B------:R-:W-:Y:S01]  /*aa930*/  STL [R1+0x2bf8], R201 ;  /* 0x002bf8c901007387 */ /* 0x000fe20000100800 */
[----:B------:R-:W2:Y:S02]  /*aa940*/  LDL.LU R205, [R1+0x2b78] ;  /* 0x002b780001cd7983 */ /* 0x000ea40000300800 */
[----:B------:R-:W2:Y:S02]  /*aa950*/  LDL.LU R203, [R1+0x2b70] ;  /* 0x002b700001cb7983 */ /* 0x000ea40000300800 */
[----:B------:R-:W-:Y:S01]  /*aa960*/  STL.64 [R1+0xac0], R212 ;  /* 0x000ac0d401007387 */ /* 0x000fe20000100a00 */
[----:B------:R1:W-:Y:S02]  /*aa970*/  STL.64 [R1+0xac8], R214 ;  /* 0x000ac8d601007387 */ /* 0x0003e40000100a00 */
[----:B-1----:R-:W-:Y:S01]  /*aa980*/  HMMA.1688.F32.TF32 R212, R168, R30, R228 ;  /* 0x0000001ea8d4723c */ /* 0x002fe200000810e4 */
[----:B------:R-:W-:Y:S02]  /*aa990*/  SEL R133, R133, RZ, !P0 ;  /* 0x000000ff85857207 */ /* 0x000fe40004000000 */
[----:B------:R-:W-:-:S02]  /*aa9a0*/  MOV R136, R201 ;  /* 0x000000c900887202 */ /* 0x000fc40000000f00 */
[----:B-----5:R-:W-:Y:S02]  /*aa9b0*/  IADD3 R200, P5, R200, R252, RZ ;  /* 0x000000fcc8c87210 */ /* 0x020fe40007fbe0ff */
[----:B----4-:R-:W-:-:S03]  /*aa9c0*/  IADD3.X R204, R204, R0, RZ, P4, !PT ;  /* 0x00000000cccc7210 */ /* 0x010fc600027fe4ff */
[----:B------:R-:W-:Y:S01]  /*aa9d0*/  STL [R1+0x2bf0], R200 ;  /* 0x002bf0c801007387 */ /* 0x000fe20000100800 */
[-C--:B------:R-:W-:Y:S01]  /*aa9e0*/  IADD3 R209, P6, R209, R252.reuse, RZ ;  /* 0x000000fcd1d17210 */ /* 0x080fe20007fde0ff */
[--C-:B------:R-:W-:Y:S02]  /*aa9f0*/  IMAD.X R202, R202, 0x1, R0.reuse, P5 ;  /* 0x00000001caca7824 */ /* 0x100fe400028e0600 */
[----:B------:R1:W-:Y:S02]  /*aaa00*/  STL [R1+0x2bec], R204 ;  /* 0x002beccc01007387 */ /* 0x0003e40000100800 */
[----:B------:R-:W-:Y:S02]  /*aaa10*/  STL [R1+0x2be8], R209 ;  /* 0x002be8d101007387 */ /* 0x000fe40000100800 */
[----:B---3--:R-:W-:Y:S01]  /*aaa20*/  IMAD.X R210, R210, 0x1, R0, P6 ;  /* 0x00000001d2d27824 */ /* 0x008fe200030e0600 */
[----:B------:R3:W-:Y:S04]  /*aaa30*/  STL [R1+0x2be4], R202 ;  /* 0x002be4ca01007387 */ /* 0x0007e80000100800 */
[----:B------:R-:W-:Y:S01]  /*aaa40*/  STL.64 [R1+0xa60], R212 ;  /* 0x000a60d401007387 */ /* 0x000fe20000100a00 */
[----:B------:R-:W-:Y:S01]  /*aaa50*/  IADD3 R207, P5, R207, R252, RZ ;  /* 0x000000fccfcf7210 */ /* 0x000fe20007fbe0ff */
[----:B------:R4:W-:Y:S02]  /*aaa60*/  STL.64 [R1+0xa68], R214 ;  /* 0x000a68d601007387 */ /* 0x0009e40000100a00 */
[----:B------:R-:W-:Y:S01]  /*aaa70*/  IMAD.MOV.U32 R137, RZ, RZ, R204 ;  /* 0x000000ffff897224 */ /* 0x000fe200078e00cc */
[----:B------:R-:W5:Y:S01]  /*aaa80*/  LDL.LU R201, [R1+0x2b68] ;  /* 0x002b680001c97983 */ /* 0x000f620000300800 */
[----:B------:R-:W-:Y:S01]  /*aaa90*/  ISETP.NE.U32.AND P4, PT, R133, RZ, PT ;  /* 0x000000ff8500720c */ /* 0x000fe20003f85070 */
[----:B------:R-:W-:Y:S02]  /*aaaa0*/  STL [R1+0x2bdc], R210 ;  /* 0x002bdcd201007387 */ /* 0x000fe40000100800 */
[----:B------:R-:W5:Y:S01]  /*aaab0*/  LDL.LU R133, [R1+0x2b60] ;  /* 0x002b600001857983 */ /* 0x000f620000300800 */
[----:B------:R-:W-:Y:S04]  /*aaac0*/  STL [R1+0x2be0], R207 ;  /* 0x002be0cf01007387 */ /* 0x000fe80000100800 */
[----:B------:R3:W-:Y:S01]  /*aaad0*/  LDGSTS.E [R132+0xe800], [R136.64], P1 ;  /* 0x0e80000088847fae */ /* 0x0007e20008921844 */
[----:B-1----:R-:W5:Y:S01]  /*aaae0*/  LDL.LU R204, [R1+0x2b64] ;  /* 0x002b640001cc7983 */ /* 0x002f620000300800 */
[----:B---3--:R-:W-:-:S02]  /*aaaf0*/  MOV R137, R202 ;  /* 0x000000ca00897202 */ /* 0x008fc40000000f00 */
[----:B------:R-:W3:Y:S01]  /*aab00*/  LDL.LU R202, [R1+0x2b5c] ;  /* 0x002b5c0001ca7983 */ /* 0x000ee20000300800 */
[----:B------:R-:W-:Y:S02]  /*aab10*/  IMAD.MOV.U32 R136, RZ, RZ, R200 ;  /* 0x000000ffff887224 */ /* 0x000fe400078e00c8 */
[----:B------:R-:W3:Y:S01]  /*aab20*/  LDL.LU R200, [R1+0x2b54] ;  /* 0x002b540001c87983 */ /* 0x000ee20000300800 */
[----:B----4-:R-:W-:Y:S01]  /*aab30*/  HMMA.1688.F32.TF32 R212, R168, R26, R232 ;  /* 0x0000001aa8d4723c */ /* 0x010fe200000810e8 */
[----:B------:R-:W-:Y:S01]  /*aab40*/  IMAD.X R208, R208, 0x1, R0, P5 ;  /* 0x00000001d0d07824 */ /* 0x000fe200028e0600 */
[----:B------:R1:W-:Y:S02]  /*aab50*/  LDGSTS.E [R132+0xea00], [R136.64], P1 ;  /* 0x0ea0000088847fae */ /* 0x0003e40008921844 */
[----:B-1----:R-:W-:Y:S01]  /*aab60*/  IMAD.MOV.U32 R136, RZ, RZ, R209 ;  /* 0x000000ffff887224 */ /* 0x002fe200078e00d1 */
[----:B------:R-:W-:-:S05]  /*aab70*/  MOV R137, R210 ;  /* 0x000000d200897202 */ /* 0x000fca0000000f00 */
[----:B------:R1:W-:Y:S11]  /*aab80*/  LDGSTS.E [R132+0xec00], [R136.64], P1 ;  /* 0x0ec0000088847fae */ /* 0x0003f60008921844 */
[----:B------:R-:W-:Y:S02]  /*aab90*/  @!UPT UIADD3 URZ, URZ, URZ, URZ ;  /* 0x0000003f3f3ff290 */ /* 0x000fe4000fffe03f */
[----:B------:R-:W-:Y:S01]  /*aaba0*/  STL.64 [R1+0x820], R212 ;  /* 0x000820d401007387 */ /* 0x000fe20000100a00 */
[----:B------:R-:W-:Y:S02]  /*aabb0*/  STL.64 [R1+0x828], R214 ;  /* 0x000828d601007387 */ /* 0x000fe40000100a00 */
[----:B------:R4:W-:Y:S01]  /*aabc0*/  STL [R1+0x2bd4], R208 ;  /* 0x002bd4d001007387 */ /* 0x0009e20000100800 */
[----:B------:R-:W-:Y:S01]  /*aabd0*/  HMMA.1688.F32.TF32 R160, R168, R18, R160 ;  /* 0x00000012a8a0723c */ /* 0x000fe200000810a0 */
[----:B-1----:R-:W-:-:S07]  /*aabe0*/  IMAD.MOV.U32 R137, RZ, RZ, R208 ;  /* 0x000000ffff897224 */ /* 0x002fce00078e00d0 */
[----:B----4-:R-:W-:Y:S01]  /*aabf0*/  HMMA.1688.F32.TF32 R208, R168, R22, R236 ;  /* 0x00000016a8d0723c */ /* 0x010fe200000810ec */
[----:B------:R-:W-:Y:S01]  /*aac00*/  IMAD.MOV.U32 R136, RZ, RZ, R207 ;  /* 0x000000ffff887224 */ /* 0x000fe200078e00cf */
[----:B--2---:R-:W-:-:S04]  /*aac10*/  IADD3 R205, P5, R205, R252, RZ ;  /* 0x000000fccdcd7210 */ /* 0x004fc80007fbe0ff */
[----:B------:R1:W-:Y:S01]  /*aac20*/  LDGSTS.E [R132+0xee00], [R136.64], P1 ;  /* 0x0ee0000088847fae */ /* 0x0003e20008921844 */
[----:B------:R-:W-:Y:S02]  /*aac30*/  IADD3 R203, P1, R203, R252, RZ ;  /* 0x000000fccbcb7210 */ /* 0x000fe40007f3e0ff */
[----:B------:R-:W-:Y:S01]  /*aac40*/  IADD3.X R206, R206, R0, RZ, P5, !PT ;  /* 0x00000000cece7210 */ /* 0x000fe20002ffe4ff */
[----:B------:R2:W-:Y:S02]  /*aac50*/  STL [R1+0x2b78], R205 ;  /* 0x002b78cd01007387 */ /* 0x0005e40000100800 */
[----:B------:R-:W-:Y:S11]  /*aac60*/  STL [R1+0x2b70], R203 ;  /* 0x002b70cb01007387 */ /* 0x000ff60000100800 */
[----:B------:R-:W-:Y:S01]  /*aac70*/  STL.64 [R1+0x740], R208 ;  /* 0x000740d001007387 */ /* 0x000fe20000100a00 */
[----:B------:R-:W-:Y:S02]  /*aac80*/  STL.64 [R1+0x748], R210 ;  /* 0x000748d201007387 */ /* 0x000fe40000100a00 */
[----:B------:R-:W-:Y:S02]  /*aac90*/  STL [R1+0x2b6c], R206 ;  /* 0x002b6cce01007387 */ /* 0x000fe40000100800 */
[----:B-1----:R-:W-:Y:S01]  /*aaca0*/  IMAD.MOV.U32 R136, RZ, RZ, R205 ;  /* 0x000000ffff887224 */ /* 0x002fe200078e00cd */
[-C--:B-----5:R-:W-:Y:S01]  /*aacb0*/  IADD3 R201, P5, R201, R252.reuse, RZ ;  /* 0x000000fcc9c97210 */ /* 0x0a0fe20007fbe0ff */
[----:B------:R-:W-:Y:S01]  /*aacc0*/  IMAD.X R204, R204, 0x1, R0, P1 ;  /* 0x00000001cccc7824 */ /* 0x000fe200008e0600 */
[----:B------:R-:W-:-:S03]  /*aacd0*/  IADD3 R133, P1, R133, R252, RZ ;  /* 0x000000fc85857210 */ /* 0x000fc60007f3e0ff */
[----:B------:R-:W-:Y:S01]  /*aace0*/  STL [R1+0x2b68], R201 ;  /* 0x002b68c901007387 */ /* 0x000fe20000100800 */
[----:B------:R-:W-:Y:S03]  /*aacf0*/  STL [R1+0x2b64], R204 ;  /* 0x002b64cc01007387 */ /* 0x000fe60000100800 */
[----:B------:R-:W-:Y:S01]  /*aad00*/  STL [R1+0x2b60], R133 ;  /* 0x002b608501007387 */ /* 0x000fe20000100800 */
[--C-:B---3--:R-:W-:Y:S02]  /*aad10*/  IMAD.X R202, R202, 0x1, R0.reuse, P5 ;  /* 0x00000001caca7824 */ /* 0x108fe400028e0600 */
[----:B------:R-:W-:-:S03]  /*aad20*/  IMAD.X R200, R200, 0x1, R0, P1 ;  /* 0x00000001c8c87824 */ /* 0x000fc600008e0600 */
[----:B------:R-:W-:Y:S01]  /*aad30*/  STL [R1+0x2b5c], R202 ;  /* 0x002b5cca01007387 */ /* 0x000fe20000100800 */
[----:B------:R-:W-:Y:S02]  /*aad40*/  STL.64 [R1+0x730], R160 ;  /* 0x000730a001007387 */ /* 0x000fe40000100a00 */
[----:B------:R1:W-:Y:S02]  /*aad50*/  STL.64 [R1+0x738], R162 ;  /* 0x000738a201007387 */ /* 0x0003e40000100a00 */
[----:B------:R-:W3:Y:S01]  /*aad60*/  LDL.LU R207, [R1+0x2b18] ;  /* 0x002b180001cf7983 */ /* 0x000ee20000300800 */
[----:B------:R4:W-:Y:S01]  /*aad70*/  STL [R1+0x2b54], R200 ;  /* 0x002b54c801007387 */ /* 0x0009e20000100800 */
[----:B--2---:R-:W2:Y:S03]  /*aad80*/  LDL.LU R205, [R1+0x2af0] ;  /* 0x002af00001cd7983 */ /* 0x004ea60000300800 */
[----:B-1----:R-:W5:Y:S01]  /*aad90*/  LDL.LU R162, [R1+0x2ae8] ;  /* 0x002ae80001a27983 */ /* 0x002f620000300800 */
[----:B------:R-:W-:Y:S01]  /*aada0*/  MOV R137, R206 ;  /* 0x000000ce00897202 */ /* 0x000fe20000000f00 */
[----:B------:R-:W-:Y:S01]  /*aadb0*/  HMMA.1688.F32.TF32 R192, R168, R14, R192 ;  /* 0x0000000ea8c0723c */ /* 0x000fe200000810c0 */
[----:B------:R-:W5:Y:S03]  /*aadc0*/  LDL.LU R160, [R1+0x2ae0] ;  /* 0x002ae00001a07983 */ /* 0x000f660000300800 */
[----:B------:R1:W-:Y:S02]  /*aadd0*/  LDGSTS.E [R132+0x10800], [R136.64], P3 ;  /* 0x1080000088847fae */ /* 0x0003e40009921844 */
[----:B-1----:R-:W-:Y:S01]  /*aade0*/  MOV R136, R203 ;  /* 0x000000cb00887202 */ /* 0x002fe20000000f00 */
[----:B------:R-:W-:-:S05]  /*aadf0*/  IMAD.MOV.U32 R137, RZ, RZ, R204 ;  /* 0x000000ffff897224 */ /* 0x000fca00078e00cc */
[----:B------:R1:W-:Y:S02]  /*aae00*/  LDGSTS.E [R132+0x10a00], [R136.64], P3 ;  /* 0x10a0000088847fae */ /* 0x0003e40009921844 */
[----:B-1----:R-:W-:Y:S01]  /*aae10*/  IMAD.MOV.U32 R136, RZ, RZ, R201 ;  /* 0x000000ffff887224 */ /* 0x002fe200078e00c9 */
[----:B------:R-:W-:-:S05]  /*aae20*/  MOV R137, R202 ;  /* 0x000000ca00897202 */ /* 0x000fca0000000f00 */
[----:B------:R1:W-:Y:S02]  /*aae30*/  LDGSTS.E [R132+0x10c00], [R136.64], P3 ;  /* 0x10c0000088847fae */ /* 0x0003e40009921844 */
[----:B-1----:R-:W-:Y:S02]  /*aae40*/  IMAD.MOV.U32 R136, RZ, RZ, R133 ;  /* 0x000000ffff887224 */ /* 0x002fe400078e0085 */
[----:B------:R-:W-:-:S05]  /*aae50*/  IMAD.MOV.U32 R137, RZ, RZ, R200 ;  /* 0x000000ffff897224 */ /* 0x000fca00078e00c8 */
[----:B------:R1:W-:Y:S01]  /*aae60*/  LDGSTS.E [R132+0x10e00], [R136.64], P3 ;  /* 0x10e0000088847fae */ /* 0x0003e20009921844 */
[----:B------:R-:W-:Y:S01]  /*aae70*/  HMMA.1688.F32.TF32 R196, R168, R10, R196 ;  /* 0x0000000aa8c4723c */ /* 0x000fe200000810c4 */
[----:B------:R-:W-:Y:S02]  /*aae80*/  MOV R246, R174 ;  /* 0x000000ae00f67202 */ /* 0x000fe40000000f00 */
[----:B-1----:R-:W5:Y:S01]  /*aae90*/  LDL.LU R137, [R1+0x2aec] ;  /* 0x002aec0001897983 */ /* 0x002f620000300800 */
[----:B------:R-:W5:Y:S02]  /*aaea0*/  LDL.LU R206, [R1+0x2ae4] ;  /* 0x002ae40001ce7983 */ /* 0x000f640000300800 */
[----:B------:R-:W-:Y:S02]  /*aaeb0*/  STL.64 [R1+0x700], R192 ;  /* 0x000700c001007387 */ /* 0x000fe40000100a00 */
[----:B------:R1:W-:Y:S01]  /*aaec0*/  STL.64 [R1+0x708], R194 ;  /* 0x000708c201007387 */ /* 0x0003e20000100a00 */
[----:B------:R-:W5:Y:S01]  /*aaed0*/  LDL.LU R163, [R1+0x2adc] ;  /* 0x002adc0001a37983 */ /* 0x000f620000300800 */
[----:B------:R-:W5:Y:S02]  /*aaee0*/  LDL.LU R174, [R1+0x362c] ;  /* 0x00362c0001ae7983 */ /* 0x000f640000300800 */
[----:B------:R-:W-:-:S02]  /*aaef0*/  IMAD.MOV.U32 R247, RZ, RZ, R172 ;  /* 0x000000fffff77224 */ /* 0x000fc400078e00ac */
        /* <DEDUP_REMOVED lines=8> */
[----:B------:R-:W-:Y:S01]  /*aaf80*/  ISETP.GT.AND P5, PT, R3, 0x31, PT ;  /* 0x000000310300780c */ /* 0x000fe20003fa4270 */
[----:B------:R-:W5:Y:S01]  /*aaf90*/  LDL.LU R201, [R1+0x2a70] ;  /* 0x002a700001c97983 */ /* 0x000f620000300800 */
[----:B----4-:R-:W4:Y:S02]  /*aafa0*/  LDL.LU R200, [R1+0x2a68] ;  /* 0x002a680001c87983 */ /* 0x010f240000300800 */
[----:B------:R-:W4:Y:S01]  /*aafb0*/  LDL.LU R202, [R1+0x2a60] ;  /* 0x002a600001ca7983 */ /* 0x000f220000300800 */
[----:B------:R-:W-:-:S02]  /*aafc0*/  SEL R133, RZ, 0x4, !P5 ;  /* 0x00000004ff857807 */ /* 0x000fc40006800000 */
[-C--:B---3--:R-:W-:Y:S02]  /*aafd0*/  IADD3 R207, P1, R207, R252.reuse, RZ ;  /* 0x000000fccfcf7210 */ /* 0x088fe40007f3e0ff */
[----:B--2---:R-:W-:-:S03]  /*aafe0*/  IADD3 R205, P6, R205, R252, RZ ;  /* 0x000000fccdcd7210 */ /* 0x004fc60007fde0ff */
[----:B------:R-:W-:Y:S02]  /*aaff0*/  STL [R1+0x2b18], R207 ;  /* 0x002b18cf01007387 */ /* 0x000fe40000100800 */
[----:B------:R-:W-:Y:S02]  /*ab000*/  STL [R1+0x2af0], R205 ;  /* 0x002af0cd01007387 */ /* 0x000fe40000100800 */
[----:B-1----:R-:W2:Y:S01]  /*ab010*/  LDL.LU R195, [R1+0x2a64] ;  /* 0x002a640001c37983 */ /* 0x002ea20000300800 */
[----:B-----5:R-:W-:-:S05]  /*ab020*/  IADD3 R162, P5, R162, R252, RZ ;  /* 0x000000fca2a27210 */ /* 0x020fca0007fbe0ff */
[----:B------:R-:W-:Y:S01]  /*ab030*/  STL [R1+0x2ae8], R162 ;  /* 0x002ae8a201007387 */ /* 0x000fe20000100800 */
[----:B------:R-:W-:Y:S02]  /*ab040*/  STL.64 [R1+0x6f0], R196 ;  /* 0x0006f0c401007387 */ /* 0x000fe40000100a00 */
[----:B------:R-:W-:Y:S02]  /*ab050*/  STL.64 [R1+0x6f8], R198 ;  /* 0x0006f8c601007387 */ /* 0x000fe40000100a00 */
[----:B------:R-:W3:Y:S01]  /*ab060*/  LDL.LU R194, [R1+0x2a5c] ;  /* 0x002a5c0001c27983 */ /* 0x000ee20000300800 */
[----:B------:R-:W-:Y:S01]  /*ab070*/  ISETP.GT.AND P3, PT, R3, 0x2d, PT ;  /* 0x0000002d0300780c */ /* 0x000fe20003f64270 */
[----:B------:R-:W-:Y:S01]  /*ab080*/  HMMA.1688.F32.TF32 R164, R168, R6, R164 ;  /* 0x00000006a8a4723c */ /* 0x000fe200000810a4 */
[----:B------:R-:W4:Y:S02]  /*ab090*/  LDL.LU R193, [R1+0x2a54] ;  /* 0x002a540001c17983 */ /* 0x000f240000300800 */
[----:B------:R-:W-:-:S04]  /*ab0a0*/  SEL R136, RZ, 0x4, !P3 ;  /* 0x00000004ff887807 */ /* 0x000fc80005800000 */
[----:B------:R-:W-:-:S04]  /*ab0b0*/  SEL R136, R136, RZ, !P0 ;  /* 0x000000ff88887207 */ /* 0x000fc80004000000 */
[----:B------:R-:W-:Y:S01]  /*ab0c0*/  ISETP.NE.U32.AND P3, PT, R136, RZ, PT ;  /* 0x000000ff8800720c */ /* 0x000fe20003f65070 */
[----:B------:R-:W-:Y:S02]  /*ab0d0*/  IMAD.MOV.U32 R136, RZ, RZ, R207 ;  /* 0x000000ffff887224 */ /* 0x000fe400078e00cf */
[----:B------:R-:W-:Y:S01]  /*ab0e0*/  IMAD.X R137, R137, 0x1, R0, P1 ;  /* 0x0000000189897824 */ /* 0x000fe200008e0600 */
[----:B------:R-:W-:-:S04]  /*ab0f0*/  IADD3.X R206, R206, R0, RZ, P6, !PT ;  /* 0x00000000cece7210 */ /* 0x000fc800037fe4ff */
[----:B------:R1:W-:Y:S04]  /*ab100*/  STL [R1+0x2aec], R137 ;  /* 0x002aec8901007387 */ /* 0x0003e80000100800 */
[----:B------:R1:W-:Y:S01]  /*ab110*/  LDGSTS.E [R132+0x12800], [R136.64], P2 ;  /* 0x1280000088847fae */ /* 0x0003e20009121844 */
[----:B------:R-:W-:Y:S01]  /*ab120*/  IMAD.X R163, R163, 0x1, R0, P5 ;  /* 0x00000001a3a37824 */ /* 0x000fe200028e0600 */
[----:B------:R-:W-:Y:S01]  /*ab130*/  IADD3 R160, P5, R160, R252, RZ ;  /* 0x000000fca0a07210 */ /* 0x000fe20007fbe0ff */
[----:B-1----:R-:W-:Y:S02]  /*ab140*/  IMAD.MOV.U32 R136, RZ, RZ, R205 ;  /* 0x000000ffff887224 */ /* 0x002fe400078e00cd */
[----:B------:R-:W-:Y:S01]  /*ab150*/  IMAD.MOV.U32 R137, RZ, RZ, R206 ;  /* 0x000000ffff897224 */ /* 0x000fe200078e00ce */
[----:B------:R-:W-:-:S04]  /*ab160*/  IADD3.X R161, R161, R0, RZ, P5, !PT ;  /* 0x00000000a1a17210 */ /* 0x000fc80002ffe4ff */
[----:B------:R1:W-:Y:S01]  /*ab170*/  LDGSTS.E [R132+0x12a00], [R136.64], P2 ;  /* 0x12a0000088847fae */ /* 0x0003e20009121844 */
[----:B------:R-:W-:-:S03]  /*ab180*/  IADD3 R203, P5, R203, R252, RZ ;  /* 0x000000fccbcb7210 */ /* 0x000fc60007fbe0ff */
[----:B------:R-:W-:Y:S01]  /*ab190*/  STL [R1+0x2ae4], R206 ;  /* 0x002ae4ce01007387 */ /* 0x000fe20000100800 */
[----:B-1----:R-:W-:Y:S01]  /*ab1a0*/  MOV R136, R162 ;  /* 0x000000a200887202 */ /* 0x002fe20000000f00 */
[----:B------:R-:W-:-:S05]  /*ab1b0*/  IMAD.MOV.U32 R137, RZ, RZ, R163 ;  /* 0x000000ffff897224 */ /* 0x000fca00078e00a3 */
[----:B------:R1:W-:Y:S04]  /*ab1c0*/  LDGSTS.E [R132+0x12c00], [R136.64], P2 ;  /* 0x12c0000088847fae */ /* 0x0003e80009121844 */
[----:B------:R-:W-:Y:S01]  /*ab1d0*/  STL [R1+0x2adc], R163 ;  /* 0x002adca301007387 */ /* 0x000fe20000100800 */
[----:B------:R-:W-:Y:S02]  /*ab1e0*/  IMAD.X R204, R204, 0x1, R0, P5 ;  /* 0x00000001cccc7824 */ /* 0x000fe400028e0600 */
[----:B------:R-:W-:Y:S02]  /*ab1f0*/  STL.64 [R1+0x6b0], R164 ;  /* 0x0006b0a401007387 */ /* 0x000fe40000100a00 */
[----:B------:R-:W-:Y:S02]  /*ab200*/  STL.64 [R1+0x6b8], R166 ;  /* 0x0006b8a601007387 */ /* 0x000fe40000100a00 */
[----:B-1----:R-:W-:Y:S01]  /*ab210*/  IMAD.MOV.U32 R136, RZ, RZ, R160 ;  /* 0x000000ffff887224 */ /* 0x002fe200078e00a0 */
[----:B------:R-:W-:Y:S01]  /*ab220*/  MOV R137, R161 ;  /* 0x000000a100897202 */ /* 0x000fe20000000f00 */
[----:B------:R-:W-:Y:S04]  /*ab230*/  STL [R1+0x2ae0], R160 ;  /* 0x002ae0a001007387 */ /* 0x000fe80000100800 */
[----:B------:R1:W-:Y:S01]  /*ab240*/  LDGSTS.E [R132+0x12e00], [R136.64], P2 ;  /* 0x12e0000088847fae */ /* 0x0003e20009121844 */
[-C--:B------:R-:W-:Y:S01]  /*ab250*/  IADD3 R201, P2, R201, R252.reuse, RZ ;  /* 0x000000fcc9c97210 */ /* 0x080fe20007f5e0ff */
[----:B------:R-:W-:Y:S02]  /*ab260*/  STL [R1+0x2ad4], R161 ;  /* 0x002ad4a101007387 */ /* 0x000fe40000100800 */
[----:B------:R-:W-:Y:S01]  /*ab270*/  STL [R1+0x2a98], R203 ;  /* 0x002a98cb01007387 */ /* 0x000fe20000100800 */
[----:B----4-:R-:W-:Y:S01]  /*ab280*/  IADD3 R200, P5, R200, R252, RZ ;  /* 0x000000fcc8c87210 */ /* 0x010fe20007fbe0ff */
[----:B------:R4:W-:Y:S01]  /*ab290*/  STL [R1+0x2a70], R201 ;  /* 0x002a70c901007387 */ /* 0x0009e20000100800 */
[----:B------:R-:W-:Y:S02]  /*ab2a0*/  STL [R1+0x2a6c], R204 ;  /* 0x002a6ccc01007387 */ /* 0x000fe40000100800 */
[----:B------:R-:W5:Y:S02]  /*ab2b0*/  LDL.LU R192, [R1+0x2a18] ;  /* 0x002a180001c07983 */ /* 0x000f640000300800 */
[----:B------:R-:W5:Y:S02]  /*ab2c0*/  LDL.LU R199, [R1+0x29f0] ;  /* 0x0029f00001c77983 */ /* 0x000f640000300800 */
[----:B-1----:R-:W-:-:S02]  /*ab2d0*/  IMAD.MOV.U32 R136, RZ, RZ, R203 ;  /* 0x000000ffff887224 */ /* 0x002fc400078e00cb */
[----:B------:R-:W-:Y:S01]  /*ab2e0*/  IMAD.MOV.U32 R137, RZ, RZ, R204 ;  /* 0x000000ffff897224 */ /* 0x000fe200078e00cc */
[----:B------:R1:W-:Y:S01]  /*ab2f0*/  STL [R1+0x2a68], R200 ;  /* 0x002a68c801007387 */ /* 0x0003e20000100800 */
[----:B------:R-:W5:Y:S03]  /*ab300*/  LDL.LU R170, [R1+0x29e8] ;  /* 0x0029e80001aa7983 */ /* 0x000f660000300800 */
[----:B------:R1:W-:Y:S02]  /*ab310*/  LDGSTS.E [R132+0x14800], [R136.64], P4 ;  /* 0x1480000088847fae */ /* 0x0003e4000a121844 */
[----:B-1----:R-:W-:Y:S01]  /*ab320*/  MOV R136, R201 ;  /* 0x000000c900887202 */ /* 0x002fe20000000f00 */
[----:B--2---:R-:W-:Y:S01]  /*ab330*/  IMAD.X R195, R195, 0x1, R0, P2 ;  /* 0x00000001c3c37824 */ /* 0x004fe200010e0600 */
[----:B------:R-:W-:-:S03]  /*ab340*/  IADD3 R202, P2, R202, R252, RZ ;  /* 0x000000fccaca7210 */ /* 0x000fc60007f5e0ff */
[----:B------:R-:W-:Y:S01]  /*ab350*/  IMAD.MOV.U32 R137, RZ, RZ, R195 ;  /* 0x000000ffff897224 */ /* 0x000fe200078e00c3 */
[----:B------:R1:W-:Y:S01]  /*ab360*/  STL [R1+0x2a64], R195 ;  /* 0x002a64c301007387 */ /* 0x0003e20000100800 */
[----:B------:R-:W-:Y:S03]  /*ab370*/  STL [R1+0x2a60], R202 ;  /* 0x002a60ca01007387 */ /* 0x000fe60000100800 */
[----:B------:R2:W-:Y:S01]  /*ab380*/  LDGSTS.E [R132+0x14a00], [R136.64], P4 ;  /* 0x14a0000088847fae */ /* 0x0005e2000a121844 */
[----:B---3--:R-:W-:-:S05]  /*ab390*/  IADD3.X R194, R194, R0, RZ, P5, !PT ;  /* 0x00000000c2c27210 */ /* 0x008fca0002ffe4ff */
[----:B------:R-:W-:Y:S01]  /*ab3a0*/  STL [R1+0x2a5c], R194 ;  /* 0x002a5cc201007387 */ /* 0x000fe20000100800 */
[----:B----4-:R-:W3:Y:S02]  /*ab3b0*/  LDL.LU R201, [R1+0x29ec] ;  /* 0x0029ec0001c97983 */ /* 0x010ee40000300800 */
[----:B------:R-:W4:Y:S01]  /*ab3c0*/  LDL.LU R168, [R1+0x29e0] ;  /* 0x0029e00001a87983 */ /* 0x000f220000300800 */
[----:B--2---:R-:W-:Y:S02]  /*ab3d0*/  MOV R136, R200 ;  /* 0x000000c800887202 */ /* 0x004fe40000000f00 */
[----:B------:R-:W2:Y:S01]  /*ab3e0*/  LDL.LU R200, [R1+0x29e4] ;  /* 0x0029e40001c87983 */ /* 0x000ea20000300800 */
[----:B------:R-:W4:Y:S02]  /*ab3f0*/  LDL.LU R171, [R1+0x29dc] ;  /* 0x0029dc0001ab7983 */ /* 0x000f240000300800 */
[----:B------:R-:W-:Y:S02]  /*ab400*/  IMAD.X R193, R193, 0x1, R0, P2 ;  /* 0x00000001c1c17824 */ /* 0x000fe400010e0600 */
[----:B------:R-:W-:-:S02]  /*ab410*/  IMAD.MOV.U32 R137, RZ, RZ, R194 ;  /* 0x000000ffff897224 */ /* 0x000fc400078e00c2 */
[----:B------:R-:W-:Y:S02]  /*ab420*/  IMAD.MOV.U32 R242, RZ, RZ, R184 ;  /* 0x000000fffff27224 */ /* 0x000fe400078e00b8 */
[----:B------:R-:W-:Y:S01]  /*ab430*/  IMAD.MOV.U32 R243, RZ, RZ, R182 ;  /* 0x000000fffff37224 */ /* 0x000fe200078e00b6 */
[----:B------:R1:W-:Y:S01]  /*ab440*/  STL [R1+0x2a54], R193 ;  /* 0x002a54c101007387 */ /* 0x0003e20000100800 */
[----:B------:R-:W4:Y:S02]  /*ab450*/  LDL.LU R197, [R1+0x2998] ;  /* 0x0029980001c57983 */ /* 0x000f240000300800 */
[----:B------:R-:W4:Y:S02]  /*ab460*/  LDL.LU R184, [R1+0x3624] ;  /* 0x0036240001b87983 */ /* 0x000f240000300800 */
[----:B------:R-:W4:Y:S01]  /*ab470*/  LDL.LU R182, [R1+0x3620] ;  /* 0x0036200001b67983 */ /* 0x000f220000300800 */
[----:B------:R1:W-:Y:S04]  /*ab480*/  LDGSTS.E [R132+0x14c00], [R136.64], P4 ;  /* 0x14c0000088847fae */ /* 0x0003e8000a121844 */
[----:B------:R-:W4:Y:S01]  /*ab490*/  LDL.LU R204, [R1+0x1150] ;  /* 0x0011500001cc7983 */ /* 0x000f220000300800 */
[----:B------:R-:W4:Y:S01]  /*ab4a0*/  LDL.LU R205, [R1+0x1154] ;  /* 0x0011540001cd7983 */ /* 0x000f220000300800 */
[----:B------:R-:W-:Y:S01]  /*ab4b0*/  HMMA.1688.F32.TF32 R160, R172, R246, R248 ;  /* 0x000000f6aca0723c */ /* 0x000fe200000810f8 */
[----:B------:R-:W4:Y:S01]  /*ab4c0*/  LDL.LU R206, [R1+0x1158] ;  /* 0x0011580001ce7983 */ /* 0x000f220000300800 */
[----:B------:R-:W-:Y:S01]  /*ab4d0*/  ISETP.GT.AND P2, PT, R3, 0x35, PT ;  /* 0x000000350300780c */ /* 0x000fe20003f44270 */
[----:B------:R-:W4:Y:S01]  /*ab4e0*/  LDL.LU R207, [R1+0x115c] ;  /* 0x00115c0001cf7983 */ /* 0x000f220000300800 */
[----:B------:R-:W-:-:S03]  /*ab4f0*/  SEL R133, R133, RZ, !P0 ;  /* 0x000000ff85857207 */ /* 0x000fc60004000000 */
[----:B------:R-:W-:Y:S01]  /*ab500*/  MOV R246, R180 ;  /* 0x000000b400f67202 */ /* 0x000fe20000000f00 */
[----:B-1----:R-:W-:Y:S01]  /*ab510*/  IMAD.MOV.U32 R136, RZ, RZ, R202 ;  /* 0x000000ffff887224 */ /* 0x002fe200078e00ca */
[----:B------:R-:W-:Y:S01]  /*ab520*/  MOV R137, R193 ;  /* 0x000000c100897202 */ /* 0x000fe20000000f00 */
[----:B------:R-:W4:Y:S01]  /*ab530*/  LDL.LU R180, [R1+0x361c] ;  /* 0x00361c0001b47983 */ /* 0x000f220000300800 */
[----:B------:R-:W-:Y:S02]  /*ab540*/  IMAD.MOV.U32 R247, RZ, RZ, R178 ;  /* 0x000000fffff77224 */ /* 0x000fe400078e00b2 */
[----:B------:R-:W4:Y:S01]  /*ab550*/  LDL.LU R178, [R1+0x3618] ;  /* 0x0036180001b27983 */ /* 0x000f220000300800 */
[----:B------:R-:W-:Y:S01]  /*ab560*/  ISETP.GT.AND P5, PT, R3, 0x39, PT ;  /* 0x000000390300780c */ /* 0x000fe20003fa4270 */
[----:B------:R-:W4:Y:S04]  /*ab570*/  LDL.LU R169, [R1+0x29d4] ;  /* 0x0029d40001a97983 */ /* 0x000f280000300800 */
[----:B------:R1:W-:Y:S01]  /*ab580*/  LDGSTS.E [R132+0x14e00], [R136.64], P4 ;  /* 0x14e0000088847fae */ /* 0x0003e2000a121844 */
[----:B------:R-:W4:Y:S02]  /*ab590*/  LDL.LU R248, [R1+0x1160] ;  /* 0x0011600001f87983 */ /* 0x000f240000300800 */
[----:B------:R-:W4:Y:S01]  /*ab5a0*/  LDL.LU R249, [R1+0x1164] ;  /* 0x0011640001f97983 */ /* 0x000f220000300800 */
[----:B------:R-:W-:Y:S01]  /*ab5b0*/  ISETP.NE.U32.AND P1, PT, R133, RZ, PT ;  /* 0x000000ff8500720c */ /* 0x000fe20003f25070 */
[----:B------:R-:W4:Y:S01]  /*ab5c0*/  LDL.LU R250, [R1+0x1168] ;  /* 0x0011680001fa7983 */ /* 0x000f220000300800 */
[----:B------:R-:W4:Y:S01]  /*ab5d0*/  LDL.LU R251, [R1+0x116c] ;  /* 0x00116c0001fb7983 */ /* 0x000f220000300800 */
[----:B------:R-:W-:Y:S01]  /*ab5e0*/  SEL R133, RZ, 0x4, !P5 ;  /* 0x00000004ff857807 */ /* 0x000fe20006800000 */
[----:B------:R-:W4:Y:S01]  /*ab5f0*/  LDL.LU R198, [R1+0x296c] ;  /* 0x00296c0001c67983 */ /* 0x000f220000300800 */
[----:B------:R-:W4:Y:S01]  /*ab600*/  LDL.LU R196, [R1+0x2964] ;  /* 0x0029640001c47983 */ /* 0x000f220000300800 */
[----:B------:R-:W4:Y:S02]  /*ab610*/  LDL.LU R195, [R1+0x2970] ;  /* 0x0029700001c37983 */ /* 0x000f240000300800 */
[----:B------:R-:W4:Y:S01]  /*ab620*/  LDL.LU R193, [R1+0x2968] ;  /* 0x0029680001c17983 */ /* 0x000f220000300800 */
[----:B-1----:R-:W-:-:S02]  /*ab630*/  SEL R136, RZ, 0x4, !P2 ;  /* 0x00000004ff887807 */ /* 0x002fc40005000000 */
[----:B------:R-:W-:Y:S02]  /*ab640*/  SEL R133, R133, RZ, !P0 ;  /* 0x000000ff85857207 */ /* 0x000fe40004000000 */
[-C--:B-----5:R-:W-:Y:S02]  /*ab650*/  IADD3 R192, P2, R192, R252.reuse, RZ ;  /* 0x000000fcc0c07210 */ /* 0x0a0fe40007f5e0ff */
[-C--:B------:R-:W-:Y:S02]  /*ab660*/  IADD3 R199, P4, R199, R252.reuse, RZ ;  /* 0x000000fcc7c77210 */ /* 0x080fe40007f9e0ff */
[----:B------:R-:W-:Y:S01]  /*ab670*/  IADD3 R170, P5, R170, R252, RZ ;  /* 0x000000fcaaaa7210 */ /* 0x000fe20007fbe0ff */
[----:B------:R1:W-:Y:S02]  /*ab680*/  STL [R1+0x2a18], R192 ;  /* 0x002a18c001007387 */ /* 0x0003e40000100800 */
[----:B------:R5:W-:Y:S02]  /*ab690*/  STL [R1+0x29f0], R199 ;  /* 0x0029f0c701007387 */ /* 0x000be40000100800 */
[----:B------:R-:W-:Y:S01]  /*ab6a0*/  STL [R1+0x29e8], R170 ;  /* 0x0029e8aa01007387 */ /* 0x000fe20000100800 */
[--C-:B---3--:R-:W-:Y:S01]  /*ab6b0*/  IMAD.X R201, R201, 0x1, R0.reuse, P2 ;  /* 0x00000001c9c97824 */ /* 0x108fe200010e0600 */
[----:B--2---:R-:W-:Y:S01]  /*ab6c0*/  IADD3.X R200, R200, R0, RZ, P4, !PT ;  /* 0x00000000c8c87210 */ /* 0x004fe200027fe4ff */
[----:B----4-:R-:W-:-:S03]  /*ab6d0*/  IMAD.X R171, R171, 0x1, R0, P5 ;  /* 0x00000001abab7824 */ /* 0x010fc600028e0600 */
[----:B------:R-:W-:Y:S01]  /*ab6e0*/  STL [R1+0x29ec], R201 ;  /* 0x0029ecc901007387 */ /* 0x000fe20000100800 */
[----:B------:R-:W-:Y:S02]  /*ab6f0*/  STL [R1+0x29e4], R200 ;  /* 0x0029e4c801007387 */ /* 0x000fe40000100800 */
[----:B------:R-:W2:Y:S01]  /*ab700*/  LDL.LU R194, [R1+0x295c] ;  /* 0x00295c0001c27983 */ /* 0x000ea20000300800 */
[----:B------:R-:W-:Y:S01]  /*ab710*/  ISETP.NE.U32.AND P4, PT, R133, RZ, PT ;  /* 0x000000ff8500720c */ /* 0x000fe20003f85070 */
[----:B------:R-:W-:Y:S01]  /*ab720*/  STL [R1+0x29dc], R171 ;  /* 0x0029dcab01007387 */ /* 0x000fe20000100800 */
[----:B------:R-:W3:Y:S01]  /*ab730*/  LDL.LU R133, [R1+0x2960] ;  /* 0x0029600001857983 */ /* 0x000ee20000300800 */
[----:B------:R-:W-:Y:S02]  /*ab740*/  SEL R136, R136, RZ, !P0 ;  /* 0x000000ff88887207 */ /* 0x000fe40004000000 */
[----:B------:R-:W-:Y:S02]  /*ab750*/  MOV R137, R201 ;  /* 0x000000c900897202 */ /* 0x000fe40000000f00 */
[----:B------:R-:W-:Y:S01]  /*ab760*/  ISETP.NE.U32.AND P2, PT, R136, RZ, PT ;  /* 0x000000ff8800720c */ /* 0x000fe20003f45070 */
[----:B------:R-:W-:Y:S01]  /*ab770*/  IMAD.MOV.U32 R136, RZ, RZ, R192 ;  /* 0x000000ffff887224 */ /* 0x000fe200078e00c0 */
[----:B------:R-:W-:-:S04]  /*ab780*/  IADD3 R168, P5, R168, R252, RZ ;  /* 0x000000fca8a87210 */ /* 0x000fc80007fbe0ff */
[----:B------:R4:W-:Y:S02]  /*ab790*/  LDGSTS.E [R132+0x16800], [R136.64], P3 ;  /* 0x1680000088847fae */ /* 0x0009e40009921844 */
[----:B----4-:R-:W-:Y:S01]  /*ab7a0*/  IMAD.MOV.U32 R136, RZ, RZ, R199 ;  /* 0x000000ffff887224 */ /* 0x010fe200078e00c7 */
[----:B------:R-:W-:Y:S01]  /*ab7b0*/  MOV R137, R200 ;  /* 0x000000c800897202 */ /* 0x000fe20000000f00 */
[----:B------:R-:W-:-:S04]  /*ab7c0*/  IMAD.X R169, R169, 0x1, R0, P5 ;  /* 0x00000001a9a97824 */ /* 0x000fc800028e0600 */
[----:B------:R4:W-:Y:S01]  /*ab7d0*/  LDGSTS.E [R132+0x16a00], [R136.64], P3 ;  /* 0x16a0000088847fae */ /* 0x0009e20009921844 */
[----:B------:R-:W-:Y:S01]  /*ab7e0*/  IADD3 R197, P5, R197, R252, RZ ;  /* 0x000000fcc5c57210 */ /* 0x000fe20007fbe0ff */
[----:B----4-:R-:W-:Y:S02]  /*ab7f0*/  IMAD.MOV.U32 R136, RZ, RZ, R170 ;  /* 0x000000ffff887224 */ /* 0x010fe400078e00aa */
[----:B------:R-:W-:-:S05]  /*ab800*/  IMAD.MOV.U32 R137, RZ, RZ, R171 ;  /* 0x000000ffff897224 */ /* 0x000fca00078e00ab */
[----:B------:R4:W-:Y:S04]  /*ab810*/  LDGSTS.E [R132+0x16c00], [R136.64], P3 ;  /* 0x16c0000088847fae */ /* 0x0009e80009921844 */
[----:B------:R-:W-:Y:S01]  /*ab820*/  STL [R1+0x29e0], R168 ;  /* 0x0029e0a801007387 */ /* 0x000fe20000100800 */
[----:B-1----:R-:W5:Y:S02]  /*ab830*/  LDL.LU R192, [R1+0x2954] ;  /* 0x0029540001c07983 */ /* 0x002f640000300800 */
[----:B------:R-:W-:Y:S01]  /*ab840*/  IMAD.X R198, R198, 0x1, R0, P5 ;  /* 0x00000001c6c67824 */ /* 0x000fe200028e0600 */
[----:B------:R-:W-:Y:S02]  /*ab850*/  IADD3 R193, P5, R193, R252, RZ ;  /* 0x000000fcc1c17210 */ /* 0x000fe40007fbe0ff */
[----:B----4-:R-:W-:Y:S01]  /*ab860*/  MOV R136, R168 ;  /* 0x000000a800887202 */ /* 0x010fe20000000f00 */
[----:B------:R-:W-:-:S05]  /*ab870*/  IMAD.MOV.U32 R137, RZ, RZ, R169 ;  /* 0x000000ffff897224 */ /* 0x000fca00078e00a9 */
[----:B------:R1:W-:Y:S01]  /*ab880*/  LDGSTS.E [R132+0x16e00], [R136.64], P3 ;  /* 0x16e0000088847fae */ /* 0x0003e20009921844 */
[----:B------:R-:W-:-:S03]  /*ab890*/  IADD3 R195, P3, R195, R252, RZ ;  /* 0x000000fcc3c37210 */ /* 0x000fc60007f7e0ff */
[----:B------:R-:W-:Y:S01]  /*ab8a0*/  STL [R1+0x29d4], R169 ;  /* 0x0029d4a901007387 */ /* 0x000fe20000100800 */
[----:B------:R-:W-:Y:S01]  /*ab8b0*/  STL [R1+0x2998], R197 ;  /* 0x002998c501007387 */ /* 0x000fe20000100800 */
[----:B------:R-:W-:Y:S02]  /*ab8c0*/  IADD3.X R196, R196, R0, RZ, P3, !PT ;  /* 0x00000000c4c47210 */ /* 0x000fe40001ffe4ff */
[----:B------:R-:W-:Y:S01]  /*ab8d0*/  STL [R1+0x2970], R195 ;  /* 0x002970c301007387 */ /* 0x000fe20000100800 */
[----:B------:R4:W-:Y:S02]  /*ab8e0*/  STL [R1+0x296c], R198 ;  /* 0x00296cc601007387 */ /* 0x0009e40000100800 */
[----:B------:R-:W-:Y:S01]  /*ab8f0*/  STL [R1+0x2968], R193 ;  /* 0x002968c101007387 */ /* 0x000fe20000100800 */
[----:B------:R2:W-:Y:S01]  /*ab900*/  STL [R1+0x2964], R196 ;  /* 0x002964c401007387 */ /* 0x0005e20000100800 */
[----:B------:R-:W5:Y:S01]  /*ab910*/  LDL.LU R209, [R1+0x28fc] ;  /* 0x0028fc0001d17983 */ /* 0x000f620000300800 */
[----:B------:R-:W-:Y:S01]  /*ab920*/  HMMA.1688.F32.TF32 R164, R172, R242, R204 ;  /* 0x000000f2aca4723c */ /* 0x000fe200000810cc */
[----:B-1----:R-:W-:Y:S01]  /*ab930*/  MOV R137, R198 ;  /* 0x000000c600897202 */ /* 0x002fe20000000f00 */
[----:B------:R-:W-:-:S05]  /*ab940*/  IMAD.MOV.U32 R136, RZ, RZ, R197 ;  /* 0x000000ffff887224 */ /* 0x000fca00078e00c5 */
[----:B------:R1:W-:Y:S02]  /*ab950*/  LDGSTS.E [R132+0x18800], [R136.64], P1 ;  /* 0x1880000088847fae */ /* 0x0003e40008921844 */
[----:B-1----:R-:W-:Y:S02]  /*ab960*/  IMAD.MOV.U32 R137, RZ, RZ, R196 ;  /* 0x000000ffff897224 */ /* 0x002fe400078e00c4 */
[----:B--2---:R-:W-:Y:S01]  /*ab970*/  IMAD.X R194, R194, 0x1, R0, P5 ;  /* 0x00000001c2c27824 */ /* 0x004fe200028e0600 */
[----:B---3--:R-:W-:-:S05]  /*ab980*/  IADD3 R133, P3, R133, R252, RZ ;  /* 0x000000fc85857210 */ /* 0x008fca0007f7e0ff */
[----:B------:R1:W-:Y:S01]  /*ab990*/  STL [R1+0x2960], R133 ;  /* 0x0029608501007387 */ /* 0x0003e20000100800 */
[----:B------:R-:W-:Y:S02]  /*ab9a0*/  STL [R1+0x295c], R194 ;  /* 0x00295cc201007387 */ /* 0x000fe40000100800 */
[----:B------:R-:W3:Y:S02]  /*ab9b0*/  LDL.LU R207, [R1+0x2904] ;  /* 0x0029040001cf7983 */ /* 0x000ee40000300800 */
[----:B------:R-:W3:Y:S01]  /*ab9c0*/  LDL.LU R210, [R1+0x28f8] ;  /* 0x0028f80001d27983 */ /* 0x000ee20000300800 */
[----:B------:R-:W3:Y:S01]  /*ab9d0*/  LDL.LU R208, [R1+0x2900] ;  /* 0x0029000001d07983 */ /* 0x000ee20000300800 */
[----:B-----5:R-:W5:Y:S02]  /*ab9e0*/  LDL.LU R199, [R1+0x2908] ;  /* 0x0029080001c77983 */ /* 0x020f640000300800 */
[----:B----4-:R-:W4:Y:S02]  /*ab9f0*/  LDL.LU R198, [R1+0x290c] ;  /* 0x00290c0001c67983 */ /* 0x010f240000300800 */
[----:B------:R-:W5:Y:S02]  /*aba00*/  LDL.LU R196, [R1+0x2914] ;  /* 0x0029140001c47983 */ /* 0x000f640000300800 */
[----:B------:R-:W-:Y:S01]  /*aba10*/  IMAD.MOV.U32 R136, RZ, RZ, R195 ;  /* 0x000000ffff887224 */ /* 0x000fe200078e00c3 */
[----:B------:R-:W-:Y:S01]  /*aba20*/  MOV R242, R176 ;  /* 0x000000b000f27202 */ /* 0x000fe20000000f00 */
[----:B------:R-:W-:Y:S01]  /*aba30*/  IMAD.MOV.U32 R243, RZ, RZ, R2 ;  /* 0x000000fffff37224 */ /* 0x000fe200078e0002 */
[----:B------:R-:W5:Y:S04]  /*aba40*/  LDL.LU R176, [R1+0x3614] ;  /* 0x0036140001b07983 */ /* 0x000f680000300800 */
[----:B------:R1:W-:Y:S01]  /*aba50*/  LDGSTS.E [R132+0x18a00], [R136.64], P1 ;  /* 0x18a0000088847fae */ /* 0x0003e20008921844 */
[----:B------:R-:W5:Y:S01]  /*aba60*/  LDL.LU R2, [R1+0x3610] ;  /* 0x0036100001027983 */ /* 0x000f620000300800 */
[----:B------:R-:W-:Y:S01]  /*aba70*/  HMMA.1688.F32.TF32 R168, R172, R246, R248 ;  /* 0x000000f6aca8723c */ /* 0x000fe200000810f8 */
[----:B-1----:R-:W-:-:S02]  /*aba80*/  IMAD.MOV.U32 R136, RZ, RZ, R193 ;  /* 0x000000ffff887224 */ /* 0x002fc400078e00c1 */
[----:B------:R-:W-:-:S04]  /*aba90*/  IMAD.MOV.U32 R137, RZ, RZ, R194 ;  /* 0x000000ffff897224 */ /* 0x000fc800078e00c2 */
[----:B------:R-:W-:Y:S01]  /*abaa0*/  IMAD.MOV.U32 R246, RZ, RZ, R157 ;  /* 0x000000fffff67224 */ /* 0x000fe200078e009d */
[----:B------:R1:W-:Y:S01]  /*abab0*/  LDGSTS.E [R132+0x18c00], [R136.64], P1 ;  /* 0x18c0000088847fae */ /* 0x0003e20008921844 */
[----:B------:R-:W-:Y:S01]  /*abac0*/  IMAD.MOV.U32 R247, RZ, RZ, R156 ;  /* 0x000000fffff77224 */ /* 0x000fe200078e009c */
[----:B------:R-:W-:Y:S02]  /*abad0*/  ISETP.GT.AND P5, PT, R3, 0x41, PT ;  /* 0x000000410300780c */ /* 0x000fe40003fa4270 */
[----:B------:R-:W-:Y:S01]  /*abae0*/  IADD3.X R192, R192, R0, RZ, P3, !PT ;  /* 0x00000000c0c07210 */ /* 0x000fe20001ffe4ff */
[----:B-1----:R-:W-:-:S04]  /*abaf0*/  IMAD.MOV.U32 R136, RZ, RZ, R133 ;  /* 0x000000ffff887224 */ /* 0x002fc800078e0085 */
[----:B------:R1:W-:Y:S01]  /*abb00*/  STL [R1+0x2954], R192 ;  /* 0x002954c001007387 */ /* 0x0003e20000100800 */
[----:B------:R-:W1:Y:S02]  /*abb10*/  LDL.LU R212, [R1+0x1180] ;  /* 0x0011800001d47983 */ /* 0x000e640000300800 */
[----:B------:R-:W1:Y:S01]  /*abb20*/  LDL.LU R213, [R1+0x1184] ;  /* 0x0011840001d57983 */ /* 0x000e620000300800 */
[----:B------:R-:W-:Y:S01]  /*abb30*/  MOV R137, R192 ;  /* 0x000000c000897202 */ /* 0x000fe20000000f00 */
[----:B------:R-:W1:Y:S01]  /*abb40*/  LDL.LU R214, [R1+0x1188] ;  /* 0x0011880001d67983 */ /* 0x000e620000300800 */
[----:B------:R-:W1:Y:S01]  /*abb50*/  LDL.LU R215, [R1+0x118c] ;  /* 0x00118c0001d77983 */ /* 0x000e620000300800 */
[----:B------:R-:W-:Y:S01]  /*abb60*/  ISETP.GT.AND P3, PT, R3, 0x3d, PT ;  /* 0x0000003d0300780c */ /* 0x000fe20003f64270 */
[----:B------:R-:W5:Y:S01]  /*abb70*/  LDL.LU R157, [R1+0x360c] ;  /* 0x00360c00019d7983 */ /* 0x000f620000300800 */
[----:B------:R-:W5:Y:S01]  /*abb80*/  LDL.LU R156, [R1+0x3608] ;  /* 0x00360800019c7983 */ /* 0x000f620000300800 */
[----:B------:R-:W5:Y:S03]  /*abb90*/  LDL.LU R197, [R1+0x2910] ;  /* 0x0029100001c57983 */ /* 0x000f660000300800 */
[----:B------:R2:W-:Y:S01]  /*abba0*/  LDGSTS.E [R132+0x18e00], [R136.64], P1 ;  /* 0x18e0000088847fae */ /* 0x0005e20008921844 */
[----:B------:R-:W5:Y:S02]  /*abbb0*/  LDL.LU R248, [R1+0x11a0] ;  /* 0x0011a00001f87983 */ /* 0x000f640000300800 */
[----:B------:R-:W5:Y:S02]  /*abbc0*/  LDL.LU R249, [R1+0x11a4] ;  /* 0x0011a40001f97983 */ /* 0x000f640000300800 */
[----:B------:R-:W5:Y:S01]  /*abbd0*/  LDL.LU R250, [R1+0x11a8] ;  /* 0x0011a80001fa7983 */ /* 0x000f620000300800 */
[----:B------:R-:W5:Y:S01]  /*abbe0*/  LDL.LU R251, [R1+0x11ac] ;  /* 0x0011ac0001fb7983 */ /* 0x000f620000300800 */
[----:B------:R-:W-:Y:S01]  /*abbf0*/  SEL R133, RZ, 0x4, !P5 ;  /* 0x00000004ff857807 */ /* 0x000fe20006800000 */
[----:B------:R-:W5:Y:S02]  /*abc00*/  LDL.LU R205, [R1+0x287c] ;  /* 0x00287c0001cd7983 */ /* 0x000f640000300800 */
[----:B------:R-:W5:Y:S01]  /*abc10*/  LDL.LU R203, [R1+0x2884] ;  /* 0x0028840001cb7983 */ /* 0x000f620000300800 */
[----:B------:R-:W5:Y:S01]  /*abc20*/  LDL.LU R201, [R1+0x288c] ;  /* 0x00288c0001c97983 */ /* 0x000f620000300800 */
[----:B--2---:R-:W-:-:S02]  /*abc30*/  SEL R136, RZ, 0x4, !P3 ;  /* 0x00000004ff887807 */ /* 0x004fc40005800000 */
[----:B------:R-:W-:-:S05]  /*abc40*/  IADD3 R209, P1, R209, R252, RZ ;  /* 0x000000fcd1d17210 */ /* 0x000fca0007f3e0ff */
[----:B------:R-:W-:Y:S01]  /*abc50*/  STL [R1+0x28fc], R209 ;  /* 0x0028fcd101007387 */ /* 0x000fe20000100800 */
[----:B------:R-:W-:Y:S02]  /*abc60*/  SEL R133, R133, RZ, !P0 ;  /* 0x000000ff85857207 */ /* 0x000fe40004000000 */
[----:B---3--:R-:W-:Y:S02]  /*abc70*/  IADD3 R207, P3, R207, R252, RZ ;  /* 0x000000fccfcf7210 */ /* 0x008fe40007f7e0ff */
[----:B------:R-:W-:Y:S02]  /*abc80*/  IADD3.X R210, R210, R0, RZ, P1, !PT ;  /* 0x00000000d2d27210 */ /* 0x000fe40000ffe4ff */
[-C--:B----4-:R-:W-:Y:S01]  /*abc90*/  IADD3 R198, P5, R198, R252.reuse, RZ ;  /* 0x000000fcc6c67210 */ /* 0x090fe20007fbe0ff */
[--C-:B------:R-:W-:Y:S01]  /*abca0*/  IMAD.X R208, R208, 0x1, R0.reuse, P3 ;  /* 0x00000001d0d07824 */ /* 0x100fe200018e0600 */
[----:B------:R-:W-:Y:S03]  /*abcb0*/  STL [R1+0x2904], R207 ;  /* 0x002904cf01007387 */ /* 0x000fe60000100800 */
[----:B------:R-:W-:Y:S02]  /*abcc0*/  STL [R1+0x290c], R198 ;  /* 0x00290cc601007387 */ /* 0x000fe40000100800 */
[----:B------:R-:W-:Y:S02]  /*abcd0*/  STL [R1+0x28f8], R210 ;  /* 0x0028f8d201007387 */ /* 0x000fe40000100800 */
[----:B-----5:R-:W-:Y:S01]  /*abce0*/  IMAD.X R199, R199, 0x1, R0, P5 ;  /* 0x00000001c7c77824 */ /* 0x020fe200028e0600 */
[----:B------:R2:W-:Y:S01]  /*abcf0*/  STL [R1+0x2900], R208 ;  /* 0x002900d001007387 */ /* 0x0005e20000100800 */
[----:B------:R-:W3:Y:S01]  /*abd00*/  LDL.LU R206, [R1+0x2878] ;  /* 0x0028780001ce7983 */ /* 0x000ee20000300800 */
[----:B------:R-:W-:-:S02]  /*abd10*/  IADD3 R196, P5, R196, R252, RZ ;  /* 0x000000fcc4c47210 */ /* 0x000fc40007fbe0ff */
[----:B------:R-:W-:Y:S01]  /*abd20*/  STL [R1+0x2908], R199 ;  /* 0x002908c701007387 */ /* 0x000fe20000100800 */
[----:B------:R-:W4:Y:S02]  /*abd30*/  LDL.LU R204, [R1+0x2880] ;  /* 0x0028800001cc7983 */ /* 0x000f240000300800 */
[----:B------:R-:W-:Y:S02]  /*abd40*/  STL [R1+0x2914], R196 ;  /* 0x002914c401007387 */ /* 0x000fe40000100800 */
[----:B------:R-:W5:Y:S01]  /*abd50*/  LDL.LU R202, [R1+0x2888] ;  /* 0x0028880001ca7983 */ /* 0x000f620000300800 */
[----:B------:R-:W-:Y:S01]  /*abd60*/  ISETP.NE.U32.AND P3, PT, R133, RZ, PT ;  /* 0x000000ff8500720c */ /* 0x000fe20003f65070 */
[----:B------:R-:W2:Y:S01]  /*abd70*/  LDL.LU R200, [R1+0x2890] ;  /* 0x0028900001c87983 */ /* 0x000ea20000300800 */
[----:B------:R-:W2:Y:S01]  /*abd80*/  LDL.LU R133, [R1+0x2894] ;  /* 0x0028940001857983 */ /* 0x000ea20000300800 */
[----:B------:R-:W-:Y:S01]  /*abd90*/  SEL R136, R136, RZ, !P0 ;  /* 0x000000ff88887207 */ /* 0x000fe20004000000 */
[----:B------:R-:W-:-:S03]  /*abda0*/  IMAD.MOV.U32 R137, RZ, RZ, R210 ;  /* 0x000000ffff897224 */ /* 0x000fc600078e00d2 */
[----:B------:R-:W-:Y:S01]  /*abdb0*/  ISETP.NE.U32.AND P1, PT, R136, RZ, PT ;  /* 0x000000ff8800720c */ /* 0x000fe20003f25070 */
[----:B------:R-:W-:-:S05]  /*abdc0*/  MOV R136, R209 ;  /* 0x000000d100887202 */ /* 0x000fca0000000f00 */
[----:B------:R1:W-:Y:S02]  /*abdd0*/  LDGSTS.E [R132+0x1a800], [R136.64], P2 ;  /* 0x1a80000088847fae */ /* 0x0003e40009121844 */
[----:B-1----:R-:W-:Y:S01]  /*abde0*/  MOV R136, R207 ;  /* 0x000000cf00887202 */ /* 0x002fe20000000f00 */
[----:B------:R-:W-:-:S05]  /*abdf0*/  IMAD.MOV.U32 R137, RZ, RZ, R208 ;  /* 0x000000ffff897224 */ /* 0x000fca00078e00d0 */
[----:B------:R1:W-:Y:S01]  /*abe00*/  LDGSTS.E [R132+0x1aa00], [R136.64], P2 ;  /* 0x1aa0000088847fae */ /* 0x0003e20009121844 */
[----:B------:R-:W-:Y:S02]  /*abe10*/  IMAD.X R197, R197, 0x1, R0, P5 ;  /* 0x00000001c5c57824 */ /* 0x000fe400028e0600 */
[----:B-1----:R-:W-:Y:S01]  /*abe20*/  IMAD.MOV.U32 R136, RZ, RZ, R198 ;  /* 0x000000ffff887224 */ /* 0x002fe200078e00c6 */
[----:B------:R-:W-:Y:S02]  /*abe30*/  MOV R137, R199 ;  /* 0x000000c700897202 */ /* 0x000fe40000000f00 */
[----:B------:R-:W-:-:S03]  /*abe40*/  IADD3 R205, P5, R205, R252, RZ ;  /* 0x000000fccdcd7210 */ /* 0x000fc60007fbe0ff */
[----:B------:R1:W-:Y:S02]  /*abe50*/  LDGSTS.E [R132+0x1ac00], [R136.64], P2 ;  /* 0x1ac0000088847fae */ /* 0x0003e40009121844 */
[----:B-1----:R-:W-:Y:S02]  /*abe60*/  IMAD.MOV.U32 R136, RZ, RZ, R196 ;  /* 0x000000ffff887224 */ /* 0x002fe400078e00c4 */
[----:B------:R-:W-:-:S05]  /*abe70*/  IMAD.MOV.U32 R137, RZ, RZ, R197 ;  /* 0x000000ffff897224 */ /* 0x000fca00078e00c5 */
[----:B------:R1:W-:Y:S01]  /*abe80*/  LDGSTS.E [R132+0x1ae00], [R136.64], P2 ;  /* 0x1ae0000088847fae */ /* 0x0003e20009121844 */
[----:B------:R-:W-:-:S03]  /*abe90*/  IADD3 R203, P2, R203, R252, RZ ;  /* 0x000000fccbcb7210 */ /* 0x000fc60007f5e0ff */
[----:B------:R-:W-:Y:S01]  /*abea0*/  STL [R1+0x2910], R197 ;  /* 0x002910c501007387 */ /* 0x000fe20000100800 */
[----:B------:R-:W-:Y:S03]  /*abeb0*/  STL [R1+0x287c], R205 ;  /* 0x00287ccd01007387 */ /* 0x000fe60000100800 */
[----:B------:R-:W-:Y:S01]  /*abec0*/  STL [R1+0x2884], R203 ;  /* 0x002884cb01007387 */ /* 0x000fe20000100800 */
[----:B-1----:R-:W-:Y:S01]  /*abed0*/  MOV R136, R205 ;  /* 0x000000cd00887202 */ /* 0x002fe20000000f00 */
[----:B------:R-:W-:Y:S07]  /*abee0*/  HMMA.1688.F32.TF32 R192, R172, R242, R212 ;  /* 0x000000f2acc0723c */ /* 0x000fee00000810d4 */
[----:B------:R-:W-:Y:S01]  /*abef0*/  MOV R242, R149 ;  /* 0x0000009500f27202 */ /* 0x000fe20000000f00 */
[----:B------:R-:W-:Y:S01]  /*abf00*/  IMAD.MOV.U32 R243, RZ, RZ, R148 ;  /* 0x000000fffff37224 */ /* 0x000fe200078e0094 */
[----:B---3--:R-:W-:Y:S01]  /*abf10*/  IADD3.X R206, R206, R0, RZ, P5, !PT ;  /* 0x00000000cece7210 */ /* 0x008fe20002ffe4ff */
[----:B------:R-:W-:-:S02]  /*abf20*/  IADD3 R201, P5, R201, R252, RZ ;  /* 0x000000fcc9c97210 */ /* 0x000fc40007fbe0ff */
[----:B----4-:R-:W-:Y:S02]  /*abf30*/  IMAD.X R204, R204, 0x1, R0, P2 ;  /* 0x00000001cccc7824 */ /* 0x010fe400010e0600 */
[----:B------:R-:W-:Y:S02]  /*abf40*/  IMAD.MOV.U32 R137, RZ, RZ, R206 ;  /* 0x000000ffff897224 */ /* 0x000fe400078e00ce */
[--C-:B-----5:R-:W-:Y:S01]  /*abf50*/  IMAD.X R202, R202, 0x1, R0.reuse, P5 ;  /* 0x00000001caca7824 */ /* 0x120fe200028e0600 */
[----:B------:R-:W-:Y:S04]  /*abf60*/  STL [R1+0x2878], R206 ;  /* 0x002878ce01007387 */ /* 0x000fe80000100800 */
[----:B------:R1:W-:Y:S01]  /*abf70*/  LDGSTS.E [R132+0x1c800], [R136.64], P4 ;  /* 0x1c80000088847fae */ /* 0x0003e2000a121844 */
[----:B--2---:R-:W-:Y:S01]  /*abf80*/  IADD3 R133, P2, R133, R252, RZ ;  /* 0x000000fc85857210 */ /* 0x004fe20007f5e0ff */
[----:B------:R-:W-:Y:S02]  /*abf90*/  STL [R1+0x288c], R201 ;  /* 0x00288cc901007387 */ /* 0x000fe40000100800 */
[----:B------:R-:W-:Y:S02]  /*abfa0*/  STL [R1+0x2880], R204 ;  /* 0x002880cc01007387 */ /* 0x000fe40000100800 */
[----:B------:R-:W-:Y:S01]  /*abfb0*/  STL [R1+0x2894], R133 ;  /* 0x0028948501007387 */ /* 0x000fe20000100800 */
[----:B------:R-:W-:-:S02]  /*abfc0*/  IMAD.X R200, R200, 0x1, R0, P2 ;  /* 0x00000001c8c87824 */ /* 0x000fc400010e0600 */
[----:B------:R-:W-:Y:S02]  /*abfd0*/  STL [R1+0x2888], R202 ;  /* 0x002888ca01007387 */ /* 0x000fe40000100800 */
[----:B------:R-:W2:Y:S01]  /*abfe0*/  LDL.LU R208, [R1+0x27fc] ;  /* 0x0027fc0001d07983 */ /* 0x000ea20000300800 */
[----:B------:R-:W3:Y:S01]  /*abff0*/  LDL.LU R216, [R1+0x27f8] ;  /* 0x0027f80001d87983 */ /* 0x000ee20000300800 */
[----:B------:R-:W4:Y:S02]  /*ac000*/  LDL.LU R215, [R1+0x2800] ;  /* 0x0028000001d77983 */ /* 0x000f240000300800 */
[----:B-1----:R-:W-:Y:S01]  /*ac010*/  IMAD.MOV.U32 R136, RZ, RZ, R203 ;  /* 0x000000ffff887224 */ /* 0x002fe200078e00cb */
[----:B------:R-:W-:Y:S01]  /*ac020*/  MOV R137, R204 ;  /* 0x000000cc00897202 */ /* 0x000fe20000000f00 */
[----:B------:R1:W-:Y:S01]  /*ac030*/  STL [R1+0x2890], R200 ;  /* 0x002890c801007387 */ /* 0x0003e20000100800 */
[----:B------:R-:W5:Y:S02]  /*ac040*/  LDL.LU R214, [R1+0x2804] ;  /* 0x0028040001d67983 */ /* 0x000f640000300800 */
[----:B------:R-:W3:Y:S02]  /*ac050*/  LDL.LU R207, [R1+0x2808] ;  /* 0x0028080001cf7983 */ /* 0x000ee40000300800 */
[----:B------:R-:W4:Y:S01]  /*ac060*/  LDL.LU R149, [R1+0x3604] ;  /* 0x0036040001957983 */ /* 0x000f220000300800 */
[----:B------:R1:W-:Y:S04]  /*ac070*/  LDGSTS.E [R132+0x1ca00], [R136.64], P4 ;  /* 0x1ca0000088847fae */ /* 0x0003e8000a121844 */
[----:B------:R-:W4:Y:S01]  /*ac080*/  LDL.LU R148, [R1+0x3600] ;  /* 0x0036000001947983 */ /* 0x000f220000300800 */
[----:B-1----:R-:W-:Y:S01]  /*ac090*/  IMAD.MOV.U32 R136, RZ, RZ, R201 ;  /* 0x000000ffff887224 */ /* 0x002fe200078e00c9 */
[----:B------:R-:W-:-:S05]  /*ac0a0*/  MOV R137, R202 ;  /* 0x000000ca00897202 */ /* 0x000fca0000000f00 */
[----:B------:R1:W-:Y:S02]  /*ac0b0*/  LDGSTS.E [R132+0x1cc00], [R136.64], P4 ;  /* 0x1cc0000088847fae */ /* 0x0003e4000a121844 */
[----:B-1----:R-:W-:Y:S02]  /*ac0c0*/  IMAD.MOV.U32 R137, RZ, RZ, R200 ;  /* 0x000000ffff897224 */ /* 0x002fe400078e00c8 */
[----:B------:R-:W4:Y:S01]  /*ac0d0*/  LDL.LU R200, [R1+0x11d0] ;  /* 0x0011d00001c87983 */ /* 0x000f220000300800 */
[----:B------:R-:W4:Y:S02]  /*ac0e0*/  LDL.LU R201, [R1+0x11d4] ;  /* 0x0011d40001c97983 */ /* 0x000f240000300800 */
[----:B------:R-:W4:Y:S02]  /*ac0f0*/  LDL.LU R202, [R1+0x11d8] ;  /* 0x0011d80001ca7983 */ /* 0x000f240000300800 */
[----:B------:R-:W4:Y:S01]  /*ac100*/  LDL.LU R203, [R1+0x11dc] ;  /* 0x0011dc0001cb7983 */ /* 0x000f220000300800 */
[----:B------:R-:W4:Y:S01]  /*ac110*/  LDL.LU R206, [R1+0x280c] ;  /* 0x00280c0001ce7983 */ /* 0x000f220000300800 */
[----:B------:R-:W4:Y:S02]  /*ac120*/  LDL.LU R204, [R1+0x2814] ;  /* 0x0028140001cc7983 */ /* 0x000f240000300800 */
[----:B------:R-:W-:Y:S01]  /*ac130*/  IMAD.MOV.U32 R136, RZ, RZ, R133 ;  /* 0x000000ffff887224 */ /* 0x000fe200078e0085 */
[C---:B------:R-:W-:Y:S01]  /*ac140*/  ISETP.GT.AND P2, PT, R3.reuse, 0x45, PT ;  /* 0x000000450300780c */ /* 0x040fe20003f44270 */
[----:B------:R-:W-:Y:S01]  /*ac150*/  HMMA.1688.F32.TF32 R196, R172, R246, R248 ;  /* 0x000000f6acc4723c */ /* 0x000fe200000810f8 */
[----:B------:R-:W-:-:S02]  /*ac160*/  ISETP.GT.AND P5, PT, R3, 0x49, PT ;  /* 0x000000490300780c */ /* 0x000fc40003fa4270 */
[----:B------:R1:W-:Y:S04]  /*ac170*/  LDGSTS.E [R132+0x1ce00], [R136.64], P4 ;  /* 0x1ce0000088847fae */ /* 0x0003e8000a121844 */
[----:B------:R-:W-:Y:S02]  /*ac180*/  IMAD.MOV.U32 R246, RZ, RZ, R141 ;  /* 0x000000fffff67224 */ /* 0x000fe400078e008d */
[----:B------:R-:W4:Y:S01]  /*ac190*/  LDL.LU R141, [R1+0x35fc] ;  /* 0x0035fc00018d7983 */ /* 0x000f220000300800 */
[----:B------:R-:W4:Y:S02]  /*ac1a0*/  LDL.LU R205, [R1+0x2810] ;  /* 0x0028100001cd7983 */ /* 0x000f240000300800 */
[----:B------:R-:W4:Y:S02]  /*ac1b0*/  LDL.LU R248, [R1+0x11e0] ;  /* 0x0011e00001f87983 */ /* 0x000f240000300800 */
[----:B------:R-:W4:Y:S01]  /*ac1c0*/  LDL.LU R249, [R1+0x11e4] ;  /* 0x0011e40001f97983 */ /* 0x000f220000300800 */
[----:B------:R-:W4:Y:S01]  /*ac1d0*/  LDL.LU R250, [R1+0x11e8] ;  /* 0x0011e80001fa7983 */ /* 0x000f220000300800 */
[----:B------:R-:W4:Y:S01]  /*ac1e0*/  LDL.LU R251, [R1+0x11ec] ;  /* 0x0011ec0001fb7983 */ /* 0x000f220000300800 */
[----:B-1----:R-:W-:-:S02]  /*ac1f0*/  SEL R136, RZ, 0x4, !P2 ;  /* 0x00000004ff887807 */ /* 0x002fc40005000000 */
[----:B------:R-:W-:Y:S01]  /*ac200*/  SEL R133, RZ, 0x4, !P5 ;  /* 0x00000004ff857807 */ /* 0x000fe20006800000 */
[----:B------:R-:W4:Y:S01]  /*ac210*/  LDL.LU R212, [R1+0x277c] ;  /* 0x00277c0001d47983 */ /* 0x000f220000300800 */
[----:B------:R-:W-:Y:S01]  /*ac220*/  MOV R247, R152 ;  /* 0x0000009800f77202 */ /* 0x000fe20000000f00 */
[----:B------:R-:W4:Y:S02]  /*ac230*/  LDL.LU R210, [R1+0x2784] ;  /* 0x0027840001d27983 */ /* 0x000f240000300800 */
[----:B------:R-:W4:Y:S01]  /*ac240*/  LDL.LU R152, [R1+0x278c] ;  /* 0x00278c0001987983 */ /* 0x000f220000300800 */
[----:B------:R-:W-:Y:S02]  /*ac250*/  SEL R133, R133, RZ, !P0 ;  /* 0x000000ff85857207 */ /* 0x000fe40004000000 */
[----:B------:R-:W-:Y:S02]  /*ac260*/  SEL R136, R136, RZ, !P0 ;  /* 0x000000ff88887207 */ /* 0x000fe40004000000 */
[----:B--2---:R-:W-:-:S02]  /*ac270*/  IADD3 R208, P2, R208, R252, RZ ;  /* 0x000000fcd0d07210 */ /* 0x004fc40007f5e0ff */
[----:B-----5:R-:W-:-:S03]  /*ac280*/  IADD3 R214, P4, R214, R252, RZ ;  /* 0x000000fcd6d67210 */ /* 0x020fc60007f9e0ff */
[--C-:B---3--:R-:W-:Y:S01]  /*ac290*/  IMAD.X R216, R216, 0x1, R0.reuse, P2 ;  /* 0x00000001d8d87824 */ /* 0x108fe200010e0600 */
[----:B------:R1:W-:Y:S01]  /*ac2a0*/  STL [R1+0x27fc], R208 ;  /* 0x0027fcd001007387 */ /* 0x0003e20000100800 */
[----:B------:R-:W-:Y:S02]  /*ac2b0*/  STL [R1+0x2804], R214 ;  /* 0x002804d601007387 */ /* 0x000fe40000100800 */
[----:B----4-:R-:W-:Y:S01]  /*ac2c0*/  IMAD.X R215, R215, 0x1, R0, P4 ;  /* 0x00000001d7d77824 */ /* 0x010fe200020e0600 */
[----:B------:R-:W-:Y:S02]  /*ac2d0*/  ISETP.NE.U32.AND P4, PT, R133, RZ, PT ;  /* 0x000000ff8500720c */ /* 0x000fe40003f85070 */
[----:B------:R-:W-:Y:S01]  /*ac2e0*/  ISETP.NE.U32.AND P2, PT, R136, RZ, PT ;  /* 0x000000ff8800720c */ /* 0x000fe20003f45070 */
[----:B------:R-:W-:Y:S01]  /*ac2f0*/  IMAD.MOV.U32 R136, RZ, RZ, R208 ;  /* 0x000000ffff887224 */ /* 0x000fe200078e00d0 */
[----:B------:R-:W-:-:S05]  /*ac300*/  IADD3 R206, P5, R206, R252, RZ ;  /* 0x000000fccece7210 */ /* 0x000fca0007fbe0ff */
[----:B------:R-:W-:Y:S01]  /*ac310*/  STL [R1+0x280c], R206 ;  /* 0x00280cce01007387 */ /* 0x000fe20000100800 */
[----:B------:R2:W-:Y:S02]  /*ac320*/  STL [R1+0x27f8], R216 ;  /* 0x0027f8d801007387 */ /* 0x0005e40000100800 */
[----:B------:R-:W-:Y:S01]  /*ac330*/  STL [R1+0x2800], R215 ;  /* 0x002800d701007387 */ /* 0x000fe20000100800 */
[----:B------:R-:W-:Y:S01]  /*ac340*/  IADD3.X R207, R207, R0, RZ, P5, !PT ;  /* 0x00000000cfcf7210 */ /* 0x000fe20002ffe4ff */
[----:B------:R-:W3:Y:S01]  /*ac350*/  LDL.LU R213, [R1+0x2778] ;  /* 0x0027780001d57983 */ /* 0x000ee20000300800 */
[----:B------:R-:W-:-:S03]  /*ac360*/  IADD3 R204, P5, R204, R252, RZ ;  /* 0x000000fccccc7210 */ /* 0x000fc60007fbe0ff */
[----:B------:R-:W-:Y:S01]  /*ac370*/  STL [R1+0x2808], R207 ;  /* 0x002808cf01007387 */ /* 0x000fe20000100800 */
[----:B------:R-:W4:Y:S02]  /*ac380*/  LDL.LU R211, [R1+0x2780] ;  /* 0x0027800001d37983 */ /* 0x000f240000300800 */
[----:B------:R-:W-:Y:S02]  /*ac390*/  STL [R1+0x2814], R204 ;  /* 0x002814cc01007387 */ /* 0x000fe40000100800 */
[----:B------:R-:W5:Y:S01]  /*ac3a0*/  LDL.LU R209, [R1+0x2788] ;  /* 0x0027880001d17983 */ /* 0x000f620000300800 */
[----:B------:R-:W2:Y:S01]  /*ac3b0*/  LDL.LU R133, [R1+0x2794] ;  /* 0x0027940001857983 */ /* 0x000ea20000300800 */
[----:B-1----:R-:W2:Y:S02]  /*ac3c0*/  LDL.LU R208, [R1+0x2790] ;  /* 0x0027900001d07983 */ /* 0x002ea40000300800 */
[----:B------:R-:W-:-:S05]  /*ac3d0*/  IMAD.MOV.U32 R137, RZ, RZ, R216 ;  /* 0x000000ffff897224 */ /* 0x000fca00078e00d8 */
[----:B------:R1:W-:Y:S01]  /*ac3e0*/  LDGSTS.E [R132+0x1e800], [R136.64], P1 ;  /* 0x1e80000088847fae */ /* 0x0003e20008921844 */
[----:B------:R-:W-:Y:S01]  /*ac3f0*/  IADD3.X R205, R205, R0, RZ, P5, !PT ;  /* 0x00000000cdcd7210 */ /* 0x000fe20002ffe4ff */
[----:B-1----:R-:W-:Y:S02]  /*ac400*/  IMAD.MOV.U32 R136, RZ, RZ, R214 ;  /* 0x000000ffff887224 */ /* 0x002fe400078e00d6 */
[----:B------:R-:W-:-:S05]  /*ac410*/  IMAD.MOV.U32 R137, RZ, RZ, R215 ;  /* 0x000000ffff897224 */ /* 0x000fca00078e00d7 */
[----:B------:R1:W-:Y:S01]  /*ac420*/  LDGSTS.E [R132+0x1ea00], [R136.64], P1 ;  /* 0x1ea0000088847fae */ /* 0x0003e20008921844 */
[----:B------:R-:W-:Y:S02]  /*ac430*/  IADD3 R212, P5, R212, R252, RZ ;  /* 0x000000fcd4d47210 */ /* 0x000fe40007fbe0ff */
[----:B-1----:R-:W-:Y:S01]  /*ac440*/  MOV R136, R206 ;  /* 0x000000ce00887202 */ /* 0x002fe20000000f00 */
[----:B------:R-:W-:-:S05]  /*ac450*/  IMAD.MOV.U32 R137, RZ, RZ, R207 ;  /* 0x000000ffff897224 */ /* 0x000fca00078e00cf */
[----:B------:R1:W-:Y:S02]  /*ac460*/  LDGSTS.E [R132+0x1ec00], [R136.64], P1 ;  /* 0x1ec0000088847fae */ /* 0x0003e40008921844 */
[----:B-1----:R-:W-:Y:S01]  /*ac470*/  IMAD.MOV.U32 R136, RZ, RZ, R204 ;  /* 0x000000ffff887224 */ /* 0x002fe200078e00cc */
[----:B------:R-:W-:-:S05]  /*ac480*/  MOV R137, R205 ;  /* 0x000000cd00897202 */ /* 0x000fca0000000f00 */
[----:B------:R1:W-:Y:S01]  /*ac490*/  LDGSTS.E [R132+0x1ee00], [R136.64], P1 ;  /* 0x1ee0000088847fae */ /* 0x0003e20008921844 */
[----:B------:R-:W-:-:S03]  /*ac4a0*/  IADD3 R210, P1, R210, R252, RZ ;  /* 0x000000fcd2d27210 */ /* 0x000fc60007f3e0ff */
[----:B------:R-:W-:Y:S01]  /*ac4b0*/  STL [R1+0x2810], R205 ;  /* 0x002810cd01007387 */ /* 0x000fe20000100800 */
[----:B------:R-:W-:Y:S02]  /*ac4c0*/  STL [R1+0x277c], R212 ;  /* 0x00277cd401007387 */ /* 0x000fe40000100800 */
[----:B-1----:R-:W-:Y:S01]  /*ac4d0*/  IMAD.MOV.U32 R136, RZ, RZ, R212 ;  /* 0x000000ffff887224 */ /* 0x002fe200078e00d4 */
[----:B------:R-:W-:Y:S01]  /*ac4e0*/  STL [R1+0x2784], R210 ;  /* 0x002784d201007387 */ /* 0x000fe20000100800 */
[----:B------:R-:W-:Y:S07]  /*ac4f0*/  HMMA.1688.F32.TF32 R200, R172, R242, R200 ;  /* 0x000000f2acc8723c */ /* 0x000fee00000810c8 */
[----:B------:R-:W-:-:S02]  /*ac500*/  IMAD.MOV.U32 R242, RZ, RZ, R140 ;  /* 0x000000fffff27224 */ /* 0x000fc400078e008c */
[----:B------:R-:W-:Y:S02]  /*ac510*/  IMAD.MOV.U32 R243, RZ, RZ, R144 ;  /* 0x000000fffff37224 */ /* 0x000fe400078e0090 */
[----:B---3--:R-:W-:Y:S01]  /*ac520*/  IMAD.X R213, R213, 0x1, R0, P5 ;  /* 0x00000001d5d57824 */ /* 0x008fe200028e0600 */
[----:B------:R-:W-:-:S03]  /*ac530*/  IADD3 R152, P5, R152, R252, RZ ;  /* 0x000000fc98987210 */ /* 0x000fc60007fbe0ff */
[----:B------:R-:W-:Y:S02]  /*ac540*/  IMAD.MOV.U32 R137, RZ, RZ, R213 ;  /* 0x000000ffff897224 */ /* 0x000fe400078e00d5 */
[----:B----4-:R-:W-:Y:S01]  /*ac550*/  IMAD.X R211, R211, 0x1, R0, P1 ;  /* 0x00000001d3d37824 */ /* 0x010fe200008e0600 */
[----:B-----5:R-:W-:Y:S02]  /*ac560*/  IADD3.X R209, R209, R0, RZ, P5, !PT ;  /* 0x00000000d1d17210 */ /* 0x020fe40002ffe4ff */
[----:B------:R1:W-:Y:S01]  /*ac570*/  LDGSTS.E [R132+0x20800], [R136.64], P3 ;  /* 0x2080000088847fae */ /* 0x0003e20009921844 */
[----:B--2---:R-:W-:-:S03]  /*ac580*/  IADD3 R133, P1, R133, R252, RZ ;  /* 0x000000fc85857210 */ /* 0x004fc60007f3e0ff */
[----:B------:R-:W-:Y:S01]  /*ac590*/  STL [R1+0x2778], R213 ;  /* 0x002778d501007387 */ /* 0x000fe20000100800 */
[----:B------:R2:W-:Y:S02]  /*ac5a0*/  STL [R1+0x278c], R152 ;  /* 0x00278c9801007387 */ /* 0x0005e40000100800 */
[----:B------:R-:W-:Y:S02]  /*ac5b0*/  STL [R1+0x2780], R211 ;  /* 0x002780d301007387 */ /* 0x000fe40000100800 */
[----:B------:R-:W-:Y:S01]  /*ac5c0*/  IMAD.X R208, R208, 0x1, R0, P1 ;  /* 0x00000001d0d07824 */ /* 0x000fe200008e0600 */
[----:B-1----:R-:W-:Y:S01]  /*ac5d0*/  MOV R136, R210 ;  /* 0x000000d200887202 */ /* 0x002fe20000000f00 */
[----:B------:R-:W-:Y:S01]  /*ac5e0*/  IMAD.MOV.U32 R137, RZ, RZ, R211 ;  /* 0x000000ffff897224 */ /* 0x000fe200078e00d3 */
[----:B------:R-:W-:Y:S01]  /*ac5f0*/  STL [R1+0x2794], R133 ;  /* 0x0027948501007387 */ /* 0x000fe20000100800 */
[----:B------:R-:W-:Y:S02]  /*ac600*/  STL [R1+0x2788], R209 ;  /* 0x002788d101007387 */ /* 0x000fe40000100800 */
[----:B------:R-:W3:Y:S01]  /*ac610*/  LDL.LU R216, [R1+0x26d8] ;  /* 0x0026d80001d87983 */ /* 0x000ee20000300800 */
[----:B------:R1:W-:Y:S02]  /*ac620*/  LDGSTS.E [R132+0x20a00], [R136.64], P3 ;  /* 0x20a0000088847fae */ /* 0x0003e40009921844 */
[----:B-1----:R-:W-:Y:S01]  /*ac630*/  MOV R136, R152 ;  /* 0x0000009800887202 */ /* 0x002fe20000000f00 */
[----:B------:R-:W-:Y:S01]  /*ac640*/  IMAD.MOV.U32 R137, RZ, RZ, R209 ;  /* 0x000000ffff897224 */ /* 0x000fe200078e00d1 */
[----:B--2---:R-:W2:Y:S01]  /*ac650*/  LDL.LU R152, [R1+0x26dc] ;  /* 0x0026dc0001987983 */ /* 0x004ea20000300800 */
[----:B------:R1:W-:Y:S02]  /*ac660*/  STL [R1+0x2790], R208 ;  /* 0x002790d001007387 */ /* 0x0003e40000100800 */
[----:B------:R-:W4:Y:S01]  /*ac670*/  LDL.LU R140, [R1+0x35f8] ;  /* 0x0035f800018c7983 */ /* 0x000f220000300800 */
[----:B------:R5:W-:Y:S02]  /*ac680*/  LDGSTS.E [R132+0x20c00], [R136.64], P3 ;  /* 0x20c0000088847fae */ /* 0x000be40009921844 */
[----:B-----5:R-:W-:-:S02]  /*ac690*/  MOV R137, R208 ;  /* 0x000000d000897202 */ /* 0x020fc40000000f00 */
[----:B-1----:R-:W5:Y:S01]  /*ac6a0*/  LDL.LU R208, [R1+0x1210] ;  /* 0x0012100001d07983 */ /* 0x002f620000300800 */
[----:B------:R-:W5:Y:S02]  /*ac6b0*/  LDL.LU R209, [R1+0x1214] ;  /* 0x0012140001d17983 */ /* 0x000f640000300800 */
[----:B------:R-:W5:Y:S02]  /*ac6c0*/  LDL.LU R210, [R1+0x1218] ;  /* 0x0012180001d27983 */ /* 0x000f640000300800 */
[----:B------:R-:W5:Y:S01]  /*ac6d0*/  LDL.LU R211, [R1+0x121c] ;  /* 0x00121c0001d37983 */ /* 0x000f620000300800 */
[----:B------:R-:W4:Y:S01]  /*ac6e0*/  LDL.LU R219, [R1+0x26e0] ;  /* 0x0026e00001db7983 */ /* 0x000f220000300800 */
[----:B------:R-:W4:Y:S02]  /*ac6f0*/  LDL.LU R215, [R1+0x26e4] ;  /* 0x0026e40001d77983 */ /* 0x000f240000300800 */
[----:B------:R-:W5:Y:S02]  /*ac700*/  LDL.LU R214, [R1+0x26e8] ;  /* 0x0026e80001d67983 */ /* 0x000f640000300800 */
[----:B------:R-:W5:Y:S01]  /*ac710*/  LDL.LU R144, [R1+0x26ec] ;  /* 0x0026ec0001907983 */ /* 0x000f620000300800 */
[----:B------:R-:W5:Y:S01]  /*ac720*/  LDL.LU R212, [R1+0x26f4] ;  /* 0x0026f40001d47983 */ /* 0x000f620000300800 */
[----:B------:R-:W5:Y:S02]  /*ac730*/  LDL.LU R213, [R1+0x26f0] ;  /* 0x0026f00001d57983 */ /* 0x000f640000300800 */
[----:B------:R-:W-:Y:S01]  /*ac740*/  IMAD.MOV.U32 R136, RZ, RZ, R133 ;  /* 0x000000ffff887224 */ /* 0x000fe200078e0085 */
[----:B------:R-:W-:-:S02]  /*ac750*/  ISETP.GT.AND P1, PT, R3, 0x4d, PT ;  /* 0x0000004d0300780c */ /* 0x000fc40003f24270 */
[----:B------:R-:W-:Y:S01]  /*ac760*/  ISETP.GT.AND P5, PT, R3, 0x51, PT ;  /* 0x000000510300780c */ /* 0x000fe20003fa4270 */
[----:B------:R-:W-:Y:S01]  /*ac770*/  HMMA.1688.F32.TF32 R204, R172, R246, R248 ;  /* 0x000000f6accc723c */ /* 0x000fe200000810f8 */
[----:B------:R-:W5:Y:S04]  /*ac780*/  LDL.LU R248, [R1+0x1220] ;  /* 0x0012200001f87983 */ /* 0x000f680000300800 */
[----:B------:R1:W-:Y:S01]  /*ac790*/  LDGSTS.E [R132+0x20e00], [R136.64], P3 ;  /* 0x20e0000088847fae */ /* 0x0003e20009921844 */
[----:B------:R-:W5:Y:S02]  /*ac7a0*/  LDL.LU R249, [R1+0x1224] ;  /* 0x0012240001f97983 */ /* 0x000f640000300800 */
[----:B------:R-:W5:Y:S01]  /*ac7b0*/  LDL.LU R250, [R1+0x1228] ;  /* 0x0012280001fa7983 */ /* 0x000f620000300800 */
[----:B------:R-:W-:Y:S01]  /*ac7c0*/  SEL R133, RZ, 0x4, !P5 ;  /* 0x00000004ff857807 */ /* 0x000fe20006800000 */
[----:B------:R-:W5:Y:S01]  /*ac7d0*/  LDL.LU R251, [R1+0x122c] ;  /* 0x00122c0001fb7983 */ /* 0x000f620000300800 */
[----:B------:R-:W-:Y:S01]  /*ac7e0*/  MOV R246, R153 ;  /* 0x0000009900f67202 */ /* 0x000fe20000000f00 */
[----:B------:R-:W5:Y:S02]  /*ac7f0*/  LDL.LU R217, [R1+0x265c] ;  /* 0x00265c0001d97983 */ /* 0x000f640000300800 */
[----:B------:R-:W-:Y:S01]  /*ac800*/  IMAD.MOV.U32 R247, RZ, RZ, R145 ;  /* 0x000000fffff77224 */ /* 0x000fe200078e0091 */
[----:B------:R-:W5:Y:S01]  /*ac810*/  LDL.LU R153, [R1+0x2664] ;  /* 0x0026640001997983 */ /* 0x000f620000300800 */
[----:B------:R-:W5:Y:S01]  /*ac820*/  LDL.LU R145, [R1+0x266c] ;  /* 0x00266c0001917983 */ /* 0x000f620000300800 */
[----:B-1----:R-:W-:-:S02]  /*ac830*/  SEL R136, RZ, 0x4, !P1 ;  /* 0x00000004ff887807 */ /* 0x002fc40004800000 */
[----:B------:R-:W-:Y:S02]  /*ac840*/  SEL R133, R133, RZ, !P0 ;  /* 0x000000ff85857207 */ /* 0x000fe40004000000 */
[----:B------:R-:W-:Y:S02]  /*ac850*/  SEL R136, R136, RZ, !P0 ;  /* 0x000000ff88887207 */ /* 0x000fe40004000000 */
[----:B--2---:R-:W-:-:S05]  /*ac860*/  IADD3 R152, P1, R152, R252, RZ ;  /* 0x000000fc98987210 */ /* 0x004fca0007f3e0ff */
[----:B---3--:R-:W-:Y:S01]  /*ac870*/  IMAD.X R216, R216, 0x1, R0, P1 ;  /* 0x00000001d8d87824 */ /* 0x008fe200008e0600 */
[----:B------:R-:W-:Y:S01]  /*ac880*/  STL [R1+0x26dc], R152 ;  /* 0x0026dc9801007387 */ /* 0x000fe20000100800 */
[----:B------:R-:W-:Y:S01]  /*ac890*/  ISETP.NE.U32.AND P1, PT, R136, RZ, PT ;  /* 0x000000ff8800720c */ /* 0x000fe20003f25070 */
[----:B------:R-:W-:Y:S02]  /*ac8a0*/  IMAD.MOV.U32 R136, RZ, RZ, R152 ;  /* 0x000000ffff887224 */ /* 0x000fe400078e0098 */
[----:B------:R-:W-:-:S05]  /*ac8b0*/  MOV R137, R216 ;  /* 0x000000d800897202 */ /* 0x000fca0000000f00 */
[----:B------:R1:W-:Y:S01]  /*ac8c0*/  LDGSTS.E [R132+0x22800], [R136.64], P2 ;  /* 0x2280000088847fae */ /* 0x0003e20009121844 */
[-C--:B----4-:R-:W-:Y:S02]  /*ac8d0*/  IADD3 R215, P3, R215, R252.reuse, RZ ;  /* 0x000000fcd7d77210 */ /* 0x090fe40007f7e0ff */
[----:B-----5:R-:W-:Y:S02]  /*ac8e0*/  IADD3 R144, P5, R144, R252, RZ ;  /* 0x000000fc90907210 */ /* 0x020fe40007fbe0ff */
[----:B------:R-:W-:Y:S01]  /*ac8f0*/  IADD3.X R219, R219, R0, RZ, P3, !PT ;  /* 0x00000000dbdb7210 */ /* 0x000fe20001ffe4ff */
[----:B------:R-:W-:Y:S02]  /*ac900*/  STL [R1+0x26e4], R215 ;  /* 0x0026e4d701007387 */ /* 0x000fe40000100800 */
[----:B------:R-:W-:Y:S02]  /*ac910*/  STL [R1+0x26ec], R144 ;  /* 0x0026ec9001007387 */ /* 0x000fe40000100800 */
[----:B------:R-:W-:Y:S01]  /*ac920*/  IMAD.X R214, R214, 0x1, R0, P5 ;  /* 0x00000001d6d67824 */ /* 0x000fe200028e0600 */
[----:B------:R2:W-:Y:S01]  /*ac930*/  STL [R1+0x26d8], R216 ;  /* 0x0026d8d801007387 */ /* 0x0005e20000100800 */
[----:B------:R-:W-:-:S03]  /*ac940*/  IADD3 R212, P5, R212, R252, RZ ;  /* 0x000000fcd4d47210 */ /* 0x000fc60007fbe0ff */
[----:B------:R-:W-:Y:S01]  /*ac950*/  STL [R1+0x26e0], R219 ;  /* 0x0026e0db01007387 */ /* 0x000fe20000100800 */
[----:B------:R-:W3:Y:S01]  /*ac960*/  LDL.LU R218, [R1+0x2658] ;  /* 0x0026580001da7983 */ /* 0x000ee20000300800 */
[----:B------:R-:W-:Y:S01]  /*ac970*/  ISETP.NE.U32.AND P3, PT, R133, RZ, PT ;  /* 0x000000ff8500720c */ /* 0x000fe20003f65070 */
[----:B------:R-:W-:Y:S01]  /*ac980*/  STL [R1+0x26e8], R214 ;  /* 0x0026e8d601007387 */ /* 0x000fe20000100800 */
[----:B------:R-:W4:Y:S01]  /*ac990*/  LDL.LU R133, [R1+0x2674] ;  /* 0x0026740001857983 */ /* 0x000f220000300800 */
[----:B------:R-:W-:Y:S02]  /*ac9a0*/  STL [R1+0x26f4], R212 ;  /* 0x0026f4d401007387 */ /* 0x000fe40000100800 */
[----:B-1----:R-:W-:Y:S01]  /*ac9b0*/  IMAD.MOV.U32 R136, RZ, RZ, R215 ;  /* 0x000000ffff887224 */ /* 0x002fe200078e00d7 */
[----:B------:R-:W-:Y:S01]  /*ac9c0*/  MOV R137, R219 ;  /* 0x000000db00897202 */ /* 0x000fe20000000f00 */
[----:B--2---:R-:W2:Y:S01]  /*ac9d0*/  LDL.LU R216, [R1+0x2660] ;  /* 0x0026600001d87983 */ /* 0x004ea20000300800 */
[----:B------:R-:W-:-:S02]  /*ac9e0*/  IMAD.X R213, R213, 0x1, R0, P5 ;  /* 0x00000001d5d57824 */ /* 0x000fc400028e0600 */
[----:B------:R-:W5:Y:S01]  /*ac9f0*/  LDL.LU R152, [R1+0x2668] ;  /* 0x0026680001987983 */ /* 0x000f620000300800 */
[----:B------:R1:W-:Y:S04]  /*aca00*/  LDGSTS.E [R132+0x22a00], [R136.64], P2 ;  /* 0x22a0000088847fae */ /* 0x0003e80009121844 */
[----:B------:R-:W-:Y:S01]  /*aca10*/  STL [R1+0x26f0], R213 ;  /* 0x0026f0d501007387 */ /* 0x000fe20000100800 */
[----:B-1----:R-:W-:-:S03]  /*aca20*/  IMAD.MOV.U32 R136, RZ, RZ, R144 ;  /* 0x000000ffff887224 */ /* 0x002fc600078e0090 */
[----:B------:R-:W5:Y:S01]  /*aca30*/  LDL.LU R144, [R1+0x2670] ;  /* 0x0026700001907983 */ /* 0x000f620000300800 */
[----:B------:R-:W-:Y:S01]  /*aca40*/  IMAD.MOV.U32 R137, RZ, RZ, R214 ;  /* 0x000000ffff897224 */ /* 0x000fe200078e00d6 */
[----:B------:R-:W-:-:S04]  /*aca50*/  IADD3 R217, P5, R217, R252, RZ ;  /* 0x000000fcd9d97210 */ /* 0x000fc80007fbe0ff */
[----:B------:R1:W-:Y:S04]  /*aca60*/  LDGSTS.E [R132+0x22c00], [R136.64], P2 ;  /* 0x22c0000088847fae */ /* 0x0003e80009121844 */
[----:B------:R-:W-:Y:S01]  /*aca70*/  STL [R1+0x265c], R217 ;  /* 0x00265cd901007387 */ /* 0x000fe20000100800 */
[----:B-1----:R-:W-:Y:S01]  /*aca80*/  MOV R136, R212 ;  /* 0x000000d400887202 */ /* 0x002fe20000000f00 */
[----:B------:R-:W-:-:S05]  /*aca90*/  IMAD.MOV.U32 R137, RZ, RZ, R213 ;  /* 0x000000ffff897224 */ /* 0x000fca00078e00d5 */
[----:B------:R1:W-:Y:S01]  /*acaa0*/  LDGSTS.E [R132+0x22e00], [R136.64], P2 ;  /* 0x22e0000088847fae */ /* 0x0003e20009121844 */
[----:B------:R-:W-:-:S05]  /*acab0*/  IADD3 R153, P2, R153, R252, RZ ;  /* 0x000000fc99997210 */ /* 0x000fca0007f5e0ff */
[----:B------:R-:W-:Y:S01]  /*acac0*/  STL [R1+0x2664], R153 ;  /* 0x0026649901007387 */ /* 0x000fe20000100800 */
[----:B-1----:R-:W-:Y:S02]  /*acad0*/  IMAD.MOV.U32 R136, RZ, RZ, R217 ;  /* 0x000000ffff887224 */ /* 0x002fe400078e00d9 */
[--C-:B---3--:R-:W-:Y:S01]  /*acae0*/  IMAD.X R218, R218, 0x1, R0.reuse, P5 ;  /* 0x00000001dada7824 */ /* 0x108fe200028e0600 */
[----:B------:R-:W-:Y:S02]  /*acaf0*/  IADD3 R145, P5, R145, R252, RZ ;  /* 0x000000fc91917210 */ /* 0x000fe40007fbe0ff */
[----:B--2---:R-:W-:Y:S01]  /*acb00*/  IADD3.X R216, R216, R0, RZ, P2, !PT ;  /* 0x00000000d8d87210 */ /* 0x004fe200017fe4ff */
[----:B----4-:R-:W-:Y:S02]  /*acb10*/  IADD3 R133, P2, R133, R252, RZ ;  /* 0x000000fc85857210 */ /* 0x010fe40007f5e0ff */
[----:B-----5:R-:W-:Y:S01]  /*acb20*/  IMAD.X R152, R152, 0x1, R0, P5 ;  /* 0x0000000198987824 */ /* 0x020fe200028e0600 */
[----:B------:R-:W-:Y:S01]  /*acb30*/  STL [R1+0x2658], R218 ;  /* 0x002658da01007387 */ /* 0x000fe20000100800 */
[----:B------:R-:W-:Y:S02]  /*acb40*/  STL [R1+0x266c], R145 ;  /* 0x00266c9101007387 */ /* 0x000fe40000100800 */
[----:B------:R-:W-:Y:S01]  /*acb50*/  STL [R1+0x2660], R216 ;  /* 0x002660d801007387 */ /* 0x000fe20000100800 */
[----:B------:R-:W-:Y:S01]  /*acb60*/  MOV R137, R218 ;  /* 0x000000da00897202 */ /* 0x000fe20000000f00 */
[----:B------:R-:W-:Y:S01]  /*acb70*/  STL [R1+0x2674], R133 ;  /* 0x0026748501007387 */ /* 0x000fe20000100800 */
[----:B------:R1:W-:Y:S02]  /*acb80*/  STL [R1+0x2668], R152 ;  /* 0x0026689801007387 */ /* 0x0003e40000100800 */
[----:B------:R-:W2:Y:S02]  /*acb90*/  LDL.LU R225, [R1+0x25dc] ;  /* 0x0025dc0001e17983 */ /* 0x000ea40000300800 */
[----:B------:R-:W3:Y:S01]  /*acba0*/  LDL.LU R223, [R1+0x25e4] ;  /* 0x0025e40001df7983 */ /* 0x000ee20000300800 */
[----:B------:R-:W4:Y:S04]  /*acbb0*/  LDL.LU R226, [R1+0x25d8] ;  /* 0x0025d80001e27983 */ /* 0x000f280000300800 */
[----:B------:R5:W-:Y:S01]  /*acbc0*/  LDGSTS.E [R132+0x24800], [R136.64], P4 ;  /* 0x2480000088847fae */ /* 0x000be2000a121844 */
[----:B------:R-:W4:Y:S01]  /*acbd0*/  LDL.LU R224, [R1+0x25e0] ;  /* 0x0025e00001e07983 */ /* 0x000f220000300800 */
[----:B------:R-:W-:-:S05]  /*acbe0*/  IADD3.X R144, R144, R0, RZ, P2, !PT ;  /* 0x0000000090907210 */ /* 0x000fca00017fe4ff */
[----:B------:R1:W-:Y:S01]  /*acbf0*/  STL [R1+0x2670], R144 ;  /* 0x0026709001007387 */ /* 0x0003e20000100800 */
[----:B-----5:R-:W-:Y:S02]  /*acc00*/  IMAD.MOV.U32 R136, RZ, RZ, R153 ;  /* 0x000000ffff887224 */ /* 0x020fe400078e0099 */
[----:B------:R-:W-:Y:S01]  /*acc10*/  IMAD.MOV.U32 R137, RZ, RZ, R216 ;  /* 0x000000ffff897224 */ /* 0x000fe200078e00d8 */
[----:B------:R-:W5:Y:S04]  /*acc20*/  LDL.LU R222, [R1+0x25e8] ;  /* 0x0025e80001de7983 */ /* 0x000f680000300800 */
[----:B------:R-:W5:Y:S04]  /*acc30*/  LDL.LU R221, [R1+0x25ec] ;  /* 0x0025ec0001dd7983 */ /* 0x000f680000300800 */
[----:B------:R1:W-:Y:S02]  /*acc40*/  LDGSTS.E [R132+0x24a00], [R136.64], P4 ;  /* 0x24a0000088847fae */ /* 0x0003e4000a121844 */
[----:B-1----:R-:W-:-:S02]  /*acc50*/  IMAD.MOV.U32 R137, RZ, RZ, R152 ;  /* 0x000000ffff897224 */ /* 0x002fc400078e0098 */
[----:B------:R-:W5:Y:S01]  /*acc60*/  LDL.LU R152, [R1+0x25f4] ;  /* 0x0025f40001987983 */ /* 0x000f620000300800 */
[----:B------:R-:W-:Y:S01]  /*acc70*/  IMAD.MOV.U32 R136, RZ, RZ, R145 ;  /* 0x000000ffff887224 */ /* 0x000fe200078e0091 */
[----:B------:R-:W-:Y:S01]  /*acc80*/  HMMA.1688.F32.TF32 R212, R172, R246, R248 ;  /* 0x000000f6acd4723c */ /* 0x000fe200000810f8 */
[----:B------:R-:W5:Y:S01]  /*acc90*/  LDL.LU R248, [R1+0x1230] ;  /* 0x0012300001f87983 */ /* 0x000f620000300800 */
[----:B------:R-:W5:Y:S01]  /*acca0*/  LDL.LU R249, [R1+0x1234] ;  /* 0x0012340001f97983 */ /* 0x000f620000300800 */
[----:B------:R-:W5:Y:S03]  /*accb0*/  LDL.LU R250, [R1+0x1238] ;  /* 0x0012380001fa7983 */ /* 0x000f660000300800 */
[----:B------:R1:W-:Y:S01]  /*accc0*/  LDGSTS.E [R132+0x24c00], [R136.64], P4 ;  /* 0x24c0000088847fae */ /* 0x0003e2000a121844 */
[----:B------:R-:W5:Y:S02]  /*accd0*/  LDL.LU R251, [R1+0x123c] ;  /* 0x00123c0001fb7983 */ /* 0x000f640000300800 */
[----:B------:R-:W5:Y:S01]  /*acce0*/  LDL.LU R153, [R1+0x25f0] ;  /* 0x0025f00001997983 */ /* 0x000f620000300800 */
[C---:B------:R-:W-:Y:S01]  /*accf0*/  ISETP.GT.AND P2, PT, R3.reuse, 0x55, PT ;  /* 0x000000550300780c */ /* 0x040fe20003f44270 */
[----:B------:R-:W5:Y:S01]  /*acd00*/  LDL.LU R244, [R1+0x1240] ;  /* 0x0012400001f47983 */ /* 0x000f620000300800 */
[----:B------:R-:W-:Y:S01]  /*acd10*/  ISETP.GT.AND P5, PT, R3, 0x59, PT ;  /* 0x000000590300780c */ /* 0x000fe20003fa4270 */
[----:B------:R-:W5:Y:S02]  /*acd20*/  LDL.LU R245, [R1+0x1244] ;  /* 0x0012440001f57983 */ /* 0x000f640000300800 */
[----:B------:R-:W5:Y:S01]  /*acd30*/  LDL.LU R220, [R1+0x2558] ;  /* 0x0025580001dc7983 */ /* 0x000f620000300800 */
[----:B------:R-:W5:Y:S01]  /*acd40*/  LDL.LU R219, [R1+0x255c] ;  /* 0x00255c0001db7983 */ /* 0x000f620000300800 */
[----:B------:R-:W5:Y:S02]  /*acd50*/  LDL.LU R218, [R1+0x2560] ;  /* 0x0025600001da7983 */ /* 0x000f640000300800 */
[----:B------:R-:W5:Y:S02]  /*acd60*/  LDL.LU R217, [R1+0x2564] ;  /* 0x0025640001d97983 */ /* 0x000f640000300800 */
[----:B------:R-:W5:Y:S01]  /*acd70*/  LDL.LU R216, [R1+0x2568] ;  /* 0x0025680001d87983 */ /* 0x000f620000300800 */
[----:B-1----:R-:W-:Y:S01]  /*acd80*/  MOV R136, R133 ;  /* 0x0000008500887202 */ /* 0x002fe20000000f00 */
[----:B------:R-:W-:Y:S01]  /*acd90*/  IMAD.MOV.U32 R137, RZ, RZ, R144 ;  /* 0x000000ffff897224 */ /* 0x000fe200078e0090 */
[----:B------:R-:W-:Y:S01]  /*acda0*/  SEL R133, RZ, 0x4, !P5 ;  /* 0x00000004ff857807 */ /* 0x000fe20006800000 */
[----:B------:R-:W5:Y:S04]  /*acdb0*/  LDL.LU R145, [R1+0x256c] ;  /* 0x00256c0001917983 */ /* 0x000f680000300800 */
[----:B------:R1:W-:Y:S01]  /*acdc0*/  LDGSTS.E [R132+0x24e00], [R136.64], P4 ;  /* 0x24e0000088847fae */ /* 0x0003e2000a121844 */
[----:B------:R-:W5:Y:S01]  /*acdd0*/  LDL.LU R144, [R1+0x2574] ;  /* 0x0025740001907983 */ /* 0x000f620000300800 */
[----:B------:R-:W-:-:S02]  /*acde0*/  SEL R133, R133, RZ, !P0 ;  /* 0x000000ff85857207 */ /* 0x000fc40004000000 */
[----:B-1----:R-:W-:Y:S02]  /*acdf0*/  SEL R136, RZ, 0x4, !P2 ;  /* 0x00000004ff887807 */ /* 0x002fe40005000000 */
[-C--:B--2---:R-:W-:Y:S02]  /*ace00*/  IADD3 R225, P2, R225, R252.reuse, RZ ;  /* 0x000000fce1e17210 */ /* 0x084fe40007f5e0ff */
[----:B---3--:R-:W-:-:S03]  /*ace10*/  IADD3 R223, P4, R223, R252, RZ ;  /* 0x000000fcdfdf7210 */ /* 0x008fc60007f9e0ff */
[--C-:B----4-:R-:W-:Y:S02]  /*ace20*/  IMAD.X R226, R226, 0x1, R0.reuse, P2 ;  /* 0x00000001e2e27824 */ /* 0x110fe400010e0600 */
[----:B------:R-:W-:Y:S01]  /*ace30*/  IMAD.X R224, R224, 0x1, R0, P4 ;  /* 0x00000001e0e07824 */ /* 0x000fe200020e0600 */
[----:B------:R-:W-:Y:S01]  /*ace40*/  STL [R1+0x25dc], R225 ;  /* 0x0025dce101007387 */ /* 0x000fe20000100800 */
[----:B------:R-:W-:Y:S01]  /*ace50*/  STL [R1+0x25e4], R223 ;  /* 0x0025e4df01007387 */ /* 0x000fe20000100800 */
[----:B-----5:R-:W-:-:S04]  /*ace60*/  IADD3 R221, P5, R221, R252, RZ ;  /* 0x000000fcdddd7210 */ /* 0x020fc80007fbe0ff */
[----:B------:R-:W-:Y:S01]  /*ace70*/  IADD3.X R222, R222, R0, RZ, P5, !PT ;  /* 0x00000000dede7210 */ /* 0x000fe20002ffe4ff */
[----:B------:R-:W-:Y:S01]  /*ace80*/  STL [R1+0x25ec], R221 ;  /* 0x0025ecdd01007387 */ /* 0x000fe20000100800 */
[----:B------:R1:W-:Y:S02]  /*ace90*/  STL [R1+0x25d8], R226 ;  /* 0x0025d8e201007387 */ /* 0x0003e40000100800 */
[----:B------:R2:W-:Y:S01]  /*acea0*/  STL [R1+0x25e0], R224 ;  /* 0x0025e0e001007387 */ /* 0x0005e20000100800 */
[----:B------:R-:W-:Y:S01]  /*aceb0*/  ISETP.NE.U32.AND P4, PT, R133, RZ, PT ;  /* 0x000000ff8500720c */ /* 0x000fe20003f85070 */
[----:B------:R-:W-:Y:S01]  /*acec0*/  STL [R1+0x25e8], R222 ;  /* 0x0025e8de01007387 */ /* 0x000fe20000100800 */
[----:B------:R-:W-:-:S05]  /*aced0*/  IADD3 R152, P5, R152, R252, RZ ;  /* 0x000000fc98987210 */ /* 0x000fca0007fbe0ff */
[----:B------:R-:W-:Y:S01]  /*acee0*/  STL [R1+0x25f4], R152 ;  /* 0x0025f49801007387 */ /* 0x000fe20000100800 */
[----:B------:R-:W3:Y:S01]  /*acef0*/  LDL.LU R133, [R1+0x2570] ;  /* 0x0025700001857983 */ /* 0x000ee20000300800 */
[----:B------:R-:W-:Y:S01]  /*acf00*/  SEL R136, R136, RZ, !P0 ;  /* 0x000000ff88887207 */ /* 0x000fe20004000000 */
[----:B------:R-:W-:-:S03]  /*acf10*/  IMAD.MOV.U32 R137, RZ, RZ, R226 ;  /* 0x000000ffff897224 */ /* 0x000fc600078e00e2 */
[----:B------:R-:W-:Y:S01]  /*acf20*/  ISETP.NE.U32.AND P2, PT, R136, RZ, PT ;  /* 0x000000ff8800720c */ /* 0x000fe20003f45070 */
[----:B------:R-:W-:-:S05]  /*acf30*/  IMAD.MOV.U32 R136, RZ, RZ, R225 ;  /* 0x000000ffff887224 */ /* 0x000fca00078e00e1 */
[----:B------:R4:W-:Y:S01]  /*acf40*/  LDGSTS.E [R132+0x26800], [R136.64], P1 ;  /* 0x2680000088847fae */ /* 0x0009e20008921844 */
[----:B------:R-:W-:Y:S01]  /*acf50*/  IADD3.X R153, R153, R0, RZ, P5, !PT ;  /* 0x0000000099997210 */ /* 0x000fe20002ffe4ff */
[----:B----4-:R-:W-:Y:S02]  /*acf60*/  IMAD.MOV.U32 R136, RZ, RZ, R223 ;  /* 0x000000ffff887224 */ /* 0x010fe400078e00df */
[----:B------:R-:W-:-:S05]  /*acf70*/  IMAD.MOV.U32 R137, RZ, RZ, R224 ;  /* 0x000000ffff897224 */ /* 0x000fca00078e00e0 */
[----:B------:R4:W-:Y:S01]  /*acf80*/  LDGSTS.E [R132+0x26a00], [R136.64], P1 ;  /* 0x26a0000088847fae */ /* 0x0009e20008921844 */
[----:B------:R-:W-:Y:S02]  /*acf90*/  IADD3 R219, P5, R219, R252, RZ ;  /* 0x000000fcdbdb7210 */ /* 0x000fe40007fbe0ff */
[----:B----4-:R-:W-:Y:S01]  /*acfa0*/  MOV R136, R221 ;  /* 0x000000dd00887202 */ /* 0x010fe20000000f00 */
[----:B------:R-:W-:-:S05]  /*acfb0*/  IMAD.MOV.U32 R137, RZ, RZ, R222 ;  /* 0x000000ffff897224 */ /* 0x000fca00078e00de */
[----:B------:R4:W-:Y:S01]  /*acfc0*/  LDGSTS.E [R132+0x26c00], [R136.64], P1 ;  /* 0x26c0000088847fae */ /* 0x0009e20008921844 */
[----:B------:R-:W-:Y:S01]  /*acfd0*/  IMAD.X R220, R220, 0x1, R0, P5 ;  /* 0x00000001dcdc7824 */ /* 0x000fe200028e0600 */
[----:B------:R-:W-:Y:S01]  /*acfe0*/  IADD3 R145, P5, R145, R252, RZ ;  /* 0x000000fc91917210 */ /* 0x000fe20007fbe0ff */
[----:B----4-:R-:W-:Y:S01]  /*acff0*/  IMAD.MOV.U32 R136, RZ, RZ, R152 ;  /* 0x000000ffff887224 */ /* 0x010fe200078e0098 */
[----:B------:R-:W-:-:S05]  /*ad000*/  MOV R137, R153 ;  /* 0x0000009900897202 */ /* 0x000fca0000000f00 */
[----:B------:R4:W-:Y:S01]  /*ad010*/  LDGSTS.E [R132+0x26e00], [R136.64], P1 ;  /* 0x26e0000088847fae */ /* 0x0009e20008921844 */
[----:B------:R-:W-:-:S03]  /*ad020*/  IADD3 R217, P1, R217, R252, RZ ;  /* 0x000000fcd9d97210 */ /* 0x000fc60007f3e0ff */
[----:B------:R-:W-:Y:S01]  /*ad030*/  STL [R1+0x25f0], R153 ;  /* 0x0025f09901007387 */ /* 0x000fe20000100800 */
[----:B------:R-:W-:Y:S01]  /*ad040*/  STL [R1+0x255c], R219 ;  /* 0x00255cdb01007387 */ /* 0x000fe20000100800 */
[----:B------:R-:W-:Y:S01]  /*ad050*/  IADD3.X R216, R216, R0, RZ, P5, !PT ;  /* 0x00000000d8d87210 */ /* 0x000fe20002ffe4ff */
[----:B------:R-:W-:Y:S01]  /*ad060*/  IMAD.X R218, R218, 0x1, R0, P1 ;  /* 0x00000001dada7824 */ /* 0x000fe200008e0600 */
[----:B------:R-:W-:Y:S01]  /*ad070*/  IADD3 R144, P1, R144, R252, RZ ;  /* 0x000000fc90907210 */ /* 0x000fe20007f3e0ff */
[----:B------:R-:W-:Y:S01]  /*ad080*/  STL [R1+0x2564], R217 ;  /* 0x002564d901007387 */ /* 0x000fe20000100800 */
[----:B------:R-:W-:Y:S02]  /*ad090*/  STL [R1+0x2558], R220 ;  /* 0x002558dc01007387 */ /* 0x000fe40000100800 */
[----:B----4-:R-:W-:Y:S02]  /*ad0a0*/  IMAD.MOV.U32 R136, RZ, RZ, R219 ;  /* 0x000000ffff887224 */ /* 0x010fe400078e00db */
[----:B------:R-:W-:Y:S01]  /*ad0b0*/  IMAD.MOV.U32 R137, RZ, RZ, R220 ;  /* 0x000000ffff897224 */ /* 0x000fe200078e00dc */
[----:B------:R4:W-:Y:S01]  /*ad0c0*/  STL [R1+0x256c], R145 ;  /* 0x00256c9101007387 */ /* 0x0009e20000100800 */
[----:B------:R-:W-:Y:S02]  /*ad0d0*/  STL [R1+0x2560], R218 ;  /* 0x002560da01007387 */ /* 0x000fe40000100800 */
[----:B------:R5:W-:Y:S02]  /*ad0e0*/  STL [R1+0x2574], R144 ;  /* 0x0025749001007387 */ /* 0x000be40000100800 */
[----:B------:R-:W-:Y:S01]  /*ad0f0*/  STL [R1+0x2568], R216 ;  /* 0x002568d801007387 */ /* 0x000fe20000100800 */
[----:B------:R2:W-:Y:S04]  /*ad100*/  LDGSTS.E [R132+0x28800], [R136.64], P3 ;  /* 0x2880000088847fae */ /* 0x0005e80009921844 */
[----:B------:R-:W5:Y:S01]  /*ad110*/  LDL.LU R227, [R1+0x24dc] ;  /* 0x0024dc0001e37983 */ /* 0x000f620000300800 */
[----:B------:R-:W5:Y:S02]  /*ad120*/  LDL.LU R228, [R1+0x24d8] ;  /* 0x0024d80001e47983 */ /* 0x000f640000300800 */
[----:B-1----:R-:W5:Y:S02]  /*ad130*/  LDL.LU R226, [R1+0x24e0] ;  /* 0x0024e00001e27983 */ /* 0x002f640000300800 */
[----:B------:R-:W-:Y:S01]  /*ad140*/  IMAD.MOV.U32 R246, RZ, RZ, R157 ;  /* 0x000000fffff67224 */ /* 0x000fe200078e009d */
[----:B------:R-:W-:-:S02]  /*ad150*/  MOV R247, R156 ;  /* 0x0000009c00f77202 */ /* 0x000fc40000000f00 */
[----:B--2---:R-:W-:Y:S01]  /*ad160*/  MOV R136, R217 ;  /* 0x000000d900887202 */ /* 0x004fe20000000f00 */
[----:B------:R-:W-:Y:S01]  /*ad170*/  IMAD.MOV.U32 R137, RZ, RZ, R218 ;  /* 0x000000ffff897224 */ /* 0x000fe200078e00da */
[----:B------:R-:W-:Y:S04]  /*ad180*/  HMMA.1688.F32.TF32 R156, R172, R158, R248 ;  /* 0x0000009eac9c723c */ /* 0x000fe800000810f8 */
[----:B------:R1:W-:Y:S02]  /*ad190*/  LDGSTS.E [R132+0x28a00], [R136.64], P3 ;  /* 0x28a0000088847fae */ /* 0x0003e40009921844 */
[----:B-1----:R-:W-:Y:S01]  /*ad1a0*/  MOV R136, R145 ;  /* 0x0000009100887202 */ /* 0x002fe20000000f00 */
[----:B------:R-:W-:-:S05]  /*ad1b0*/  IMAD.MOV.U32 R137, RZ, RZ, R216 ;  /* 0x000000ffff897224 */ /* 0x000fca00078e00d8 */
[----:B------:R1:W-:Y:S02]  /*ad1c0*/  LDGSTS.E [R132+0x28c00], [R136.64], P3 ;  /* 0x28c0000088847fae */ /* 0x0003e40009921844 */
[----:B-1----:R-:W-:Y:S02]  /*ad1d0*/  IMAD.MOV.U32 R136, RZ, RZ, R144 ;  /* 0x000000ffff887224 */ /* 0x002fe400078e0090 */
[----:B---3--:R-:W-:-:S05]  /*ad1e0*/  IMAD.X R133, R133, 0x1, R0, P1 ;  /* 0x0000000185857824 */ /* 0x008fca00008e0600 */
[----:B------:R1:W-:Y:S01]  /*ad1f0*/  STL [R1+0x2570], R133 ;  /* 0x0025708501007387 */ /* 0x0003e20000100800 */
[----:B------:R-:W2:Y:S02]  /*ad200*/  LDL.LU R225, [R1+0x24e4] ;  /* 0x0024e40001e17983 */ /* 0x000ea40000300800 */
[----:B------:R-:W3:Y:S02]  /*ad210*/  LDL.LU R224, [R1+0x24e8] ;  /* 0x0024e80001e07983 */ /* 0x000ee40000300800 */
[----:B------:R-:W3:Y:S01]  /*ad220*/  LDL.LU R223, [R1+0x24ec] ;  /* 0x0024ec0001df7983 */ /* 0x000ee20000300800 */
[----:B------:R-:W3:Y:S01]  /*ad230*/  LDL.LU R248, [R1+0x1250] ;  /* 0x0012500001f87983 */ /* 0x000ee20000300800 */
[----:B------:R-:W3:Y:S02]  /*ad240*/  LDL.LU R249, [R1+0x1254] ;  /* 0x0012540001f97983 */ /* 0x000ee40000300800 */
[----:B------:R-:W3:Y:S02]  /*ad250*/  LDL.LU R250, [R1+0x1258] ;  /* 0x0012580001fa7983 */ /* 0x000ee40000300800 */
[----:B------:R-:W3:Y:S01]  /*ad260*/  LDL.LU R251, [R1+0x125c] ;  /* 0x00125c0001fb7983 */ /* 0x000ee20000300800 */
[----:B----4-:R-:W4:Y:S01]  /*ad270*/  LDL.LU R145, [R1+0x24f0] ;  /* 0x0024f00001917983 */ /* 0x010f220000300800 */
[----:B-----5:R-:W5:Y:S01]  /*ad280*/  LDL.LU R144, [R1+0x24f4] ;  /* 0x0024f40001907983 */ /* 0x020f620000300800 */
[----:B------:R-:W-:Y:S01]  /*ad290*/  MOV R137, R133 ;  /* 0x0000008500897202 */ /* 0x000fe20000000f00 */
[----:B------:R-:W-:Y:S01]  /*ad2a0*/  HMMA.1688.F32.TF32 R152, R172, R154, R244 ;  /* 0x0000009aac98723c */ /* 0x000fe200000810f4 */
[----:B------:R-:W-:-:S02]  /*ad2b0*/  ISETP.GT.AND P1, PT, R3, 0x5d, PT ;  /* 0x0000005d0300780c */ /* 0x000fc40003f24270 */
[----:B------:R-:W-:Y:S01]  /*ad2c0*/  ISETP.GT.AND P5, PT, R3, 0x61, PT ;  /* 0x000000610300780c */ /* 0x000fe20003fa4270 */
[----:B------:R-:W4:Y:S01]  /*ad2d0*/  LDL.LU R244, [R1+0x1260] ;  /* 0x0012600001f47983 */ /* 0x000f220000300800 */
[----:B------:R-:W4:Y:S02]  /*ad2e0*/  LDL.LU R245, [R1+0x1264] ;  /* 0x0012640001f57983 */ /* 0x000f240000300800 */
[----:B------:R-:W4:Y:S01]  /*ad2f0*/  LDL.LU R222, [R1+0x1fb4] ;  /* 0x001fb40001de7983 */ /* 0x000f220000300800 */
[----:B------:R1:W-:Y:S01]  /*ad300*/  LDGSTS.E [R132+0x28e00], [R136.64], P3 ;  /* 0x28e0000088847fae */ /* 0x0003e20009921844 */
[----:B------:R-:W4:Y:S01]  /*ad310*/  LDL.LU R221, [R1+0x1fb8] ;  /* 0x001fb80001dd7983 */ /* 0x000f220000300800 */
[----:B-1----:R-:W-:Y:S01]  /*ad320*/  SEL R133, RZ, 0x4, !P5 ;  /* 0x00000004ff857807 */ /* 0x002fe20006800000 */
[----:B------:R-:W4:Y:S01]  /*ad330*/  LDL.LU R220, [R1+0x1fbc] ;  /* 0x001fbc0001dc7983 */ /* 0x000f220000300800 */
[----:B------:R-:W4:Y:S01]  /*ad340*/  LDL.LU R219, [R1+0x1fc0] ;  /* 0x001fc00001db7983 */ /* 0x000f220000300800 */
[----:B------:R-:W4:Y:S02]  /*ad350*/  LDL.LU R218, [R1+0x1fc4] ;  /* 0x001fc40001da7983 */ /* 0x000f240000300800 */
[----:B------:R-:W4:Y:S02]  /*ad360*/  LDL.LU R217, [R1+0x1fc8] ;  /* 0x001fc80001d97983 */ /* 0x000f240000300800 */
[----:B------:R-:W4:Y:S01]  /*ad370*/  LDL.LU R216, [R1+0x1fd0] ;  /* 0x001fd00001d87983 */ /* 0x000f220000300800 */
[----:B------:R-:W-:-:S02]  /*ad380*/  SEL R136, RZ, 0x4, !P1 ;  /* 0x00000004ff887807 */ /* 0x000fc40004800000 */
[----:B------:R-:W-:Y:S02]  /*ad390*/  SEL R133, R133, RZ, !P0 ;  /* 0x000000ff85857207 */ /* 0x000fe40004000000 */
[----:B------:R-:W-:-:S04]  /*ad3a0*/  IADD3 R227, P1, R227, R252, RZ ;  /* 0x000000fce3e37210 */ /* 0x000fc80007f3e0ff */
[----:B------:R-:W-:Y:S01]  /*ad3b0*/  IADD3.X R228, R228, R0, RZ, P1, !PT ;  /* 0x00000000e4e47210 */ /* 0x000fe20000ffe4ff */
[----:B------:R-:W-:Y:S01]  /*ad3c0*/  STL [R1+0x24dc], R227 ;  /* 0x0024dce301007387 */ /* 0x000fe20000100800 */
[-C--:B--2---:R-:W-:Y:S02]  /*ad3d0*/  IADD3 R225, P3, R225, R252.reuse, RZ ;  /* 0x000000fce1e17210 */ /* 0x084fe40007f7e0ff */
[----:B---3--:R-:W-:-:S03]  /*ad3e0*/  IADD3 R223, P5, R223, R252, RZ ;  /* 0x000000fcdfdf7210 */ /* 0x008fc60007fbe0ff */
[--C-:B------:R-:W-:Y:S01]  /*ad3f0*/  IMAD.X R226, R226, 0x1, R0.reuse, P3 ;  /* 0x00000001e2e27824 */ /* 0x100fe200018e0600 */
[----:B------:R-:W-:Y:S01]  /*ad400*/  STL [R1+0x24e4], R225 ;  /* 0x0024e4e101007387 */ /* 0x000fe20000100800 */
[----:B------:R-:W-:Y:S01]  /*ad410*/  IMAD.X R224, R224, 0x1, R0, P5 ;  /* 0x00000001e0e07824 */ /* 0x000fe200028e0600 */
[----:B-----5:R-:W-:Y:S02]  /*ad420*/  IADD3 R144, P5, R144, R252, RZ ;  /* 0x000000fc90907210 */ /* 0x020fe40007fbe0ff */
[----:B------:R-:W-:Y:S04]  /*ad430*/  STL [R1+0x24ec], R223 ;  /* 0x0024ecdf01007387 */ /* 0x000fe80000100800 */
[----:B------:R-:W-:Y:S01]  /*ad440*/  STL [R1+0x24d8], R228 ;  /* 0x0024d8e401007387 */ /* 0x000fe20000100800 */
[----:B------:R-:W-:Y:S02]  /*ad450*/  STL [R1+0x24e0], R226 ;  /* 0x0024e0e201007387 */ /* 0x000fe40000100800 */
[----:B------:R-:W-:Y:S01]  /*ad460*/  STL [R1+0x24e8], R224 ;  /* 0x0024e8e001007387 */ /* 0x000fe20000100800 */
[----:B------:R-:W-:Y:S01]  /*ad470*/  ISETP.NE.U32.AND P3, PT, R133, RZ, PT ;  /* 0x000000ff8500720c */ /* 0x000fe20003f65070 */
[----:B------:R-:W-:Y:S01]  /*ad480*/  STL [R1+0x24f4], R144 ;  /* 0x0024f49001007387 */ /* 0x000fe20000100800 */
[----:B------:R-:W2:Y:S01]  /*ad490*/  LDL.LU R133, [R1+0x1fcc] ;  /* 0x001fcc0001857983 */ /* 0x000ea20000300800 */
[----:B------:R-:W-:Y:S01]  /*ad4a0*/  SEL R136, R136, RZ, !P0 ;  /* 0x000000ff88887207 */ /* 0x000fe20004000000 */
[----:B------:R-:W-:-:S03]  /*ad4b0*/  IMAD.MOV.U32 R137, RZ, RZ, R228 ;  /* 0x000000ffff897224 */ /* 0x000fc600078e00e4 */
[----:B------:R-:W-:Y:S01]  /*ad4c0*/  ISETP.NE.U32.AND P1, PT, R136, RZ, PT ;  /* 0x000000ff8800720c */ /* 0x000fe20003f25070 */
[----:B------:R-:W-:-:S05]  /*ad4d0*/  MOV R136, R227 ;  /* 0x000000e300887202 */ /* 0x000fca0000000f00 */
[----:B------:R1:W-:Y:S01]  /*ad4e0*/  LDGSTS.E [R132+0x2a800], [R136.64], P2 ;  /* 0x2a80000088847fae */ /* 0x0003e20009121844 */
[----:B----4-:R-:W-:Y:S01]  /*ad4f0*/  IMAD.X R145, R145, 0x1, R0, P5 ;  /* 0x0000000191917824 */ /* 0x010fe200028e0600 */
[----:B-1----:R-:W-:Y:S01]  /*ad500*/  MOV R136, R225 ;  /* 0x000000e100887202 */ /* 0x002fe20000000f00 */
[----:B------:R-:W-:-:S05]  /*ad510*/  IMAD.MOV.U32 R137, RZ, RZ, R226 ;  /* 0x000000ffff897224 */ /* 0x000fca00078e00e2 */
[----:B------:R1:W-:Y:S01]  /*ad520*/  LDGSTS.E [R132+0x2aa00], [R136.64], P2 ;  /* 0x2aa0000088847fae */ /* 0x0003e20009121844 */
[----:B------:R-:W-:Y:S01]  /*ad530*/  IADD3 R221, P5, R221, R252, RZ ;  /* 0x000000fcdddd7210 */ /* 0x000fe20007fbe0ff */
[----:B-1----:R-:W-:Y:S01]  /*ad540*/  IMAD.MOV.U32 R136, RZ, RZ, R223 ;  /* 0x000000ffff887224 */ /* 0x002fe200078e00df */
[----:B------:R-:W-:-:S05]  /*ad550*/  MOV R137, R224 ;  /* 0x000000e000897202 */ /* 0x000fca0000000f00 */
[----:B------:R1:W-:Y:S01]  /*ad560*/  LDGSTS.E [R132+0x2ac00], [R136.64], P2 ;  /* 0x2ac0000088847fae */ /* 0x0003e20009121844 */
[----:B------:R-:W-:Y:S01]  /*ad570*/  IADD3.X R222, R222, R0, RZ, P5, !PT ;  /* 0x00000000dede7210 */ /* 0x000fe20002ffe4ff */
[----:B------:R-:W-:Y:S02]  /*ad580*/  IADD3 R217, P5, R217, R252, RZ ;  /* 0x000000fcd9d97210 */ /* 0x000fe40007fbe0ff */
[----:B-1----:R-:W-:Y:S02]  /*ad590*/  IMAD.MOV.U32 R136, RZ, RZ, R144 ;  /* 0x000000ffff887224 */ /* 0x002fe400078e0090 */
[----:B------:R-:W-:-:S05]  /*ad5a0*/  IMAD.MOV.U32 R137, RZ, RZ, R145 ;  /* 0x000000ffff897224 */ /* 0x000fca00078e0091 */
[----:B------:R1:W-:Y:S01]  /*ad5b0*/  LDGSTS.E [R132+0x2ae00], [R136.64], P2 ;  /* 0x2ae0000088847fae */ /* 0x0003e20009121844 */
[----:B------:R-:W-:-:S03]  /*ad5c0*/  IADD3 R219, P2, R219, R252, RZ ;  /* 0x000000fcdbdb7210 */ /* 0x000fc60007f5e0ff */
[----:B------:R-:W-:Y:S01]  /*ad5d0*/  STL [R1+0x24f0], R145 ;  /* 0x0024f09101007387 */ /* 0x000fe20000100800 */
[----:B------:R-:W-:Y:S02]  /*ad5e0*/  STL [R1+0x1fb8], R221 ;  /* 0x001fb8dd01007387 */ /* 0x000fe40000100800 */
[--C-:B------:R-:W-:Y:S02]  /*ad5f0*/  IMAD.X R218, R218, 0x1, R0.reuse, P5 ;  /* 0x00000001dada7824 */ /* 0x100fe400028e0600 */
[----:B------:R-:W-:Y:S01]  /*ad600*/  IMAD.X R220, R220, 0x1, R0, P2 ;  /* 0x00000001dcdc7824 */ /* 0x000fe200010e0600 */
[----:B------:R-:W-:Y:S01]  /*ad610*/  IADD3 R216, P2, R216, R252, RZ ;  /* 0x000000fcd8d87210 */ /* 0x000fe20007f5e0ff */
[----:B------:R-:W-:Y:S01]  /*ad620*/  STL [R1+0x1fc0], R219 ;  /* 0x001fc0db01007387 */ /* 0x000fe20000100800 */
[----:B------:R-:W-:Y:S01]  /*ad630*/  STL [R1+0x1fb4], R222 ;  /* 0x001fb4de01007387 */ /* 0x000fe20000100800 */
[----:B-1----:R-:W-:Y:S01]  /*ad640*/  MOV R136, R221 ;  /* 0x000000dd00887202 */ /* 0x002fe20000000f00 */
[----:B------:R-:W-:Y:S01]  /*ad650*/  IMAD.MOV.U32 R137, RZ, RZ, R222 ;  /* 0x000000ffff897224 */ /* 0x000fe200078e00de */
[----:B------:R-:W-:Y:S01]  /*ad660*/  STL [R1+0x1fc8], R217 ;  /* 0x001fc8d901007387 */ /* 0x000fe20000100800 */
[----:B------:R1:W-:Y:S02]  /*ad670*/  STL [R1+0x1fbc], R220 ;  /* 0x001fbcdc01007387 */ /* 0x0003e40000100800 */
[----:B------:R-:W-:Y:S02]  /*ad680*/  STL [R1+0x1fd0], R216 ;  /* 0x001fd0d801007387 */ /* 0x000fe40000100800 */
[----:B------:R3:W-:Y:S01]  /*ad690*/  STL [R1+0x1fc4], R218 ;  /* 0x001fc4da01007387 */ /* 0x0007e20000100800 */
[----:B------:R4:W-:Y:S01]  /*ad6a0*/  LDGSTS.E [R132+0x2c800], [R136.64], P4 ;  /* 0x2c80000088847fae */ /* 0x0009e2000a121844 */
[----:B------:R-:W-:-:S02]  /*ad6b0*/  IMAD.MOV.U32 R246, RZ, RZ, R149 ;  /* 0x000000fffff67224 */ /* 0x000fc400078e0095 */
[----:B------:R-:W-:Y:S02]  /*ad6c0*/  IMAD.MOV.U32 R247, RZ, RZ, R148 ;  /* 0x000000fffff77224 */ /* 0x000fe400078e0094 */
[----:B------:R-:W-:Y:S01]  /*ad6d0*/  HMMA.1688.F32.TF32 R148, R172, R150, R248 ;  /* 0x00000096ac94723c */ /* 0x000fe200000810f8 */
[----:B----4-:R-:W-:Y:S02]  /*ad6e0*/  MOV R137, R220 ;  /* 0x000000dc00897202 */ /* 0x010fe40000000f00 */
[----:B-1----:R-:W4:Y:S01]  /*ad6f0*/  LDL.LU R220, [R1+0x2038] ;  /* 0x0020380001dc7983 */ /* 0x002f220000300800 */
[----:B------:R-:W5:Y:S02]  /*ad700*/  LDL.LU R228, [R1+0x2034] ;  /* 0x0020340001e47983 */ /* 0x000f640000300800 */
[----:B------:R-:W5:Y:S02]  /*ad710*/  LDL.LU R227, [R1+0x203c] ;  /* 0x00203c0001e37983 */ /* 0x000f640000300800 */
[----:B------:R-:W-:-:S05]  /*ad720*/  IMAD.MOV.U32 R136, RZ, RZ, R219 ;  /* 0x000000ffff887224 */ /* 0x000fca00078e00db */
[----:B------:R1:W-:Y:S02]  /*ad730*/  LDGSTS.E [R132+0x2ca00], [R136.64], P4 ;  /* 0x2ca0000088847fae */ /* 0x0003e4000a121844 */
[----:B-1----:R-:W-:Y:S01]  /*ad740*/  MOV R137, R218 ;  /* 0x000000da00897202 */ /* 0x002fe20000000f00 */
[----:B--2---:R-:W-:-:S05]  /*ad750*/  IMAD.X R133, R133, 0x1, R0, P2 ;  /* 0x0000000185857824 */ /* 0x004fca00010e0600 */
[----:B------:R1:W-:Y:S01]  /*ad760*/  STL [R1+0x1fcc], R133 ;  /* 0x001fcc8501007387 */ /* 0x0003e20000100800 */
        /* <DEDUP_REMOVED lines=9> */
[----:B------:R-:W-:Y:S01]  /*ad800*/  IMAD.MOV.U32 R136, RZ, RZ, R217 ;  /* 0x000000ffff887224 */ /* 0x000fe200078e00d9 */
[----:B------:R-:W-:-:S04]  /*ad810*/  ISETP.GT.AND P2, PT, R3, 0x65, PT ;  /* 0x000000650300780c */ /* 0x000fc80003f44270 */
[----:B------:R1:W-:Y:S01]  /*ad820*/  LDGSTS.E [R132+0x2cc00], [R136.64], P4 ;  /* 0x2cc0000088847fae */ /* 0x0003e2000a121844 */
[----:B------:R-:W-:Y:S01]  /*ad830*/  ISETP.GT.AND P5, PT, R3, 0x69, PT ;  /* 0x000000690300780c */ /* 0x000fe20003fa4270 */
[----:B-1----:R-:W-:Y:S02]  /*ad840*/  IMAD.MOV.U32 R136, RZ, RZ, R216 ;  /* 0x000000ffff887224 */ /* 0x002fe400078e00d8 */
[----:B------:R-:W-:-:S05]  /*ad850*/  IMAD.MOV.U32 R137, RZ, RZ, R133 ;  /* 0x000000ffff897224 */ /* 0x000fca00078e0085 */
[----:B------:R1:W-:Y:S01]  /*ad860*/  LDGSTS.E [R132+0x2ce00], [R136.64], P4 ;  /* 0x2ce0000088847fae */ /* 0x0003e2000a121844 */
[----:B------:R-:W-:Y:S01]  /*ad870*/  HMMA.1688.F32.TF32 R144, R172, R146, R244 ;  /* 0x00000092ac90723c */ /* 0x000fe200000810f4 */
[----:B------:R-:W3:Y:S02]  /*ad880*/  LDL.LU R244, [R1+0x12a0] ;  /* 0x0012a00001f47983 */ /* 0x000ee40000300800 */
[----:B------:R-:W3:Y:S01]  /*ad890*/  LDL.LU R245, [R1+0x12a4] ;  /* 0x0012a40001f57983 */ /* 0x000ee20000300800 */
[----:B------:R-:W3:Y:S01]  /*ad8a0*/  LDL.LU R217, [R1+0x20b4] ;  /* 0x0020b40001d97983 */ /* 0x000ee20000300800 */
[----:B------:R-:W-:Y:S01]  /*ad8b0*/  SEL R133, RZ, 0x4, !P5 ;  /* 0x00000004ff857807 */ /* 0x000fe20006800000 */
[----:B------:R-:W3:Y:S02]  /*ad8c0*/  LDL.LU R216, [R1+0x20b8] ;  /* 0x0020b80001d87983 */ /* 0x000ee40000300800 */
[----:B------:R-:W3:Y:S01]  /*ad8d0*/  LDL.LU R222, [R1+0x20bc] ;  /* 0x0020bc0001de7983 */ /* 0x000ee20000300800 */
[----:B------:R-:W3:Y:S01]  /*ad8e0*/  LDL.LU R221, [R1+0x20c0] ;  /* 0x0020c00001dd7983 */ /* 0x000ee20000300800 */
[----:B------:R-:W3:Y:S01]  /*ad8f0*/  LDL.LU R219, [R1+0x20c8] ;  /* 0x0020c80001db7983 */ /* 0x000ee20000300800 */
[----:B-1----:R-:W-:-:S04]  /*ad900*/  SEL R136, RZ, 0x4, !P2 ;  /* 0x00000004ff887807 */ /* 0x002fc80005000000 */
[----:B------:R-:W-:Y:S02]  /*ad910*/  SEL R136, R136, RZ, !P0 ;  /* 0x000000ff88887207 */ /* 0x000fe40004000000 */
[----:B------:R-:W-:Y:S02]  /*ad920*/  SEL R133, R133, RZ, !P0 ;  /* 0x000000ff85857207 */ /* 0x000fe40004000000 */
[----:B----4-:R-:W-:-:S05]  /*ad930*/  IADD3 R220, P2, R220, R252, RZ ;  /* 0x000000fcdcdc7210 */ /* 0x010fca0007f5e0ff */
[----:B-----5:R-:W-:Y:S01]  /*ad940*/  IMAD.X R228, R228, 0x1, R0, P2 ;  /* 0x00000001e4e47824 */ /* 0x020fe200010e0600 */
[----:B------:R-:W-:Y:S01]  /*ad950*/  ISETP.NE.U32.AND P2, PT, R136, RZ, PT ;  /* 0x000000ff8800720c */ /* 0x000fe20003f45070 */
[----:B------:R-:W-:-:S03]  /*ad960*/  IMAD.MOV.U32 R136, RZ, RZ, R220 ;  /* 0x000000ffff887224 */ /* 0x000fc600078e00dc */
[----:B------:R-:W-:Y:S01]  /*ad970*/  MOV R137, R228 ;  /* 0x000000e400897202 */ /* 0x000fe20000000f00 */
[----:B------:R1:W-:Y:S04]  /*ad980*/  STL [R1+0x2038], R220 ;  /* 0x002038dc01007387 */ /* 0x0003e80000100800 */
[----:B------:R4:W-:Y:S01]  /*ad990*/  LDGSTS.E [R132+0x2e800], [R136.64], P1 ;  /* 0x2e80000088847fae */ /* 0x0009e20008921844 */
[-C--:B--2---:R-:W-:Y:S02]  /*ad9a0*/  IADD3 R226, P4, R226, R252.reuse, RZ ;  /* 0x000000fce2e27210 */ /* 0x084fe40007f9e0ff */
[----:B------:R-:W-:Y:S02]  /*ad9b0*/  IADD3 R224, P5, R224, R252, RZ ;  /* 0x000000fce0e07210 */ /* 0x000fe40007fbe0ff */
[----:B------:R-:W-:Y:S01]  /*ad9c0*/  IADD3.X R227, R227, R0, RZ, P4, !PT ;  /* 0x00000000e3e37210 */ /* 0x000fe200027fe4ff */
[----:B------:R-:W-:Y:S02]  /*ad9d0*/  STL [R1+0x2040], R226 ;  /* 0x002040e201007387 */ /* 0x000fe40000100800 */
[----:B------:R-:W-:Y:S02]  /*ad9e0*/  STL [R1+0x2048], R224 ;  /* 0x002048e001007387 */ /* 0x000fe40000100800 */
[----:B------:R-:W-:Y:S01]  /*ad9f0*/  IMAD.X R225, R225, 0x1, R0, P5 ;  /* 0x00000001e1e17824 */ /* 0x000fe200028e0600 */
[----:B---3--:R-:W-:Y:S01]  /*ada00*/  IADD3 R218, P5, R218, R252, RZ ;  /* 0x000000fcdada7210 */ /* 0x008fe20007fbe0ff */
[----:B------:R-:W-:Y:S01]  /*ada10*/  STL [R1+0x2034], R228 ;  /* 0x002034e401007387 */ /* 0x000fe20000100800 */
[----:B----4-:R-:W-:Y:S01]  /*ada20*/  IMAD.MOV.U32 R136, RZ, RZ, R226 ;  /* 0x000000ffff887224 */ /* 0x010fe200078e00e2 */
[----:B------:R-:W-:-:S02]  /*ada30*/  MOV R137, R227 ;  /* 0x000000e300897202 */ /* 0x000fc40000000f00 */
[----:B------:R-:W-:Y:S01]  /*ada40*/  ISETP.NE.U32.AND P4, PT, R133, RZ, PT ;  /* 0x000000ff8500720c */ /* 0x000fe20003f85070 */
[----:B------:R-:W-:Y:S01]  /*ada50*/  STL [R1+0x203c], R227 ;  /* 0x00203ce301007387 */ /* 0x000fe20000100800 */
[----:B------:R-:W2:Y:S02]  /*ada60*/  LDL.LU R133, [R1+0x20d0] ;  /* 0x0020d00001857983 */ /* 0x000ea40000300800 */
[----:B------:R-:W-:Y:S02]  /*ada70*/  STL [R1+0x2044], R225 ;  /* 0x002044e101007387 */ /* 0x000fe40000100800 */
[----:B------:R3:W-:Y:S01]  /*ada80*/  STL [R1+0x2050], R218 ;  /* 0x002050da01007387 */ /* 0x0007e20000100800 */
[----:B-1----:R-:W4:Y:S04]  /*ada90*/  LDL.LU R220, [R1+0x20c4] ;  /* 0x0020c40001dc7983 */ /* 0x002f280000300800 */
[----:B------:R1:W-:Y:S01]  /*adaa0*/  LDGSTS.E [R132+0x2ea00], [R136.64], P1 ;  /* 0x2ea0000088847fae */ /* 0x0003e20008921844 */
[----:B------:R-:W-:-:S05]  /*adab0*/  IMAD.X R223, R223, 0x1, R0, P5 ;  /* 0x00000001dfdf7824 */ /* 0x000fca00028e0600 */
[----:B------:R5:W-:Y:S01]  /*adac0*/  STL [R1+0x204c], R223 ;  /* 0x00204cdf01007387 */ /* 0x000be20000100800 */
[----:B-1----:R-:W-:Y:S02]  /*adad0*/  IMAD.MOV.U32 R136, RZ, RZ, R224 ;  /* 0x000000ffff887224 */ /* 0x002fe400078e00e0 */
[----:B------:R-:W-:-:S05]  /*adae0*/  IMAD.MOV.U32 R137, RZ, RZ, R225 ;  /* 0x000000ffff897224 */ /* 0x000fca00078e00e1 */
[----:B------:R1:W-:Y:S02]  /*adaf0*/  LDGSTS.E [R132+0x2ec00], [R136.64], P1 ;  /* 0x2ec0000088847fae */ /* 0x0003e40008921844 */
[----:B-1----:R-:W-:Y:S02]  /*adb00*/  MOV R136, R218 ;  /* 0x000000da00887202 */ /* 0x002fe40000000f00 */
[----:B---3--:R-:W3:Y:S01]  /*adb10*/  LDL.LU R218, [R1+0x20cc] ;  /* 0x0020cc0001da7983 */ /* 0x008ee20000300800 */
[----:B------:R-:W-:Y:S01]  /*adb20*/  IMAD.MOV.U32 R137, RZ, RZ, R223 ;  /* 0x000000ffff897224 */ /* 0x000fe200078e00df */
[----:B------:R-:W-:-:S04]  /*adb30*/  IADD3 R216, P5, R216, R252, RZ ;  /* 0x000000fcd8d87210 */ /* 0x000fc80007fbe0ff */
[----:B------:R1:W-:Y:S01]  /*adb40*/  LDGSTS.E [R132+0x2ee00], [R136.64], P1 ;  /* 0x2ee0000088847fae */ /* 0x0003e20008921844 */
[-C--:B------:R-:W-:Y:S01]  /*adb50*/  IADD3 R221, P1, R221, R252.reuse, RZ ;  /* 0x000000fcdddd7210 */ /* 0x080fe20007f3e0ff */
[----:B------:R-:W-:Y:S01]  /*adb60*/  IMAD.X R217, R217, 0x1, R0, P5 ;  /* 0x00000001d9d97824 */ /* 0x000fe200028e0600 */
[----:B------:R-:W-:Y:S01]  /*adb70*/  IADD3 R219, P5, R219, R252, RZ ;  /* 0x000000fcdbdb7210 */ /* 0x000fe20007fbe0ff */
[----:B------:R1:W-:Y:S01]  /*adb80*/  STL [R1+0x20b8], R216 ;  /* 0x0020b8d801007387 */ /* 0x0003e20000100800 */
[----:B------:R-:W-:Y:S01]  /*adb90*/  IADD3.X R222, R222, R0, RZ, P1, !PT ;  /* 0x00000000dede7210 */ /* 0x000fe20000ffe4ff */
[----:B------:R-:W-:Y:S02]  /*adba0*/  STL [R1+0x20c0], R221 ;  /* 0x0020c0dd01007387 */ /* 0x000fe40000100800 */
[----:B------:R1:W-:Y:S01]  /*adbb0*/  STL [R1+0x20b4], R217 ;  /* 0x0020b4d901007387 */ /* 0x0003e20000100800 */
[----:B------:R2:W-:Y:S01]  /*adbc0*/  STL [R1+0x20c8], R219 ;  /* 0x0020c8db01007387 */ /* 0x0005e20000100800 */
[----:B------:R-:W-:Y:S01]  /*adbd0*/  MOV R246, R141 ;  /* 0x0000008d00f67202 */ /* 0x000fe20000000f00 */
[----:B------:R-:W-:-:S02]  /*adbe0*/  IMAD.MOV.U32 R247, RZ, RZ, R140 ;  /* 0x000000fffff77224 */ /* 0x000fc400078e008c */
[----:B------:R2:W-:Y:S01]  /*adbf0*/  STL [R1+0x20bc], R222 ;  /* 0x0020bcde01007387 */ /* 0x0005e20000100800 */
[----:B------:R2:W-:Y:S04]  /*adc00*/  LDGSTS.E [R132+0x30800], [R216.64], P3 ;  /* 0x30800000d8847fae */ /* 0x0005e80009921844 */
[----:B-1----:R-:W-:Y:S01]  /*adc10*/  HMMA.1688.F32.TF32 R136, R172, R138, R244 ;  /* 0x0000008aac88723c */ /* 0x002fe200000810f4 */
[----:B--2---:R-:W-:Y:S01]  /*adc20*/  IADD3 R133, P1, R133, R252, RZ ;  /* 0x000000fc85857210 */ /* 0x004fe20007f3e0ff */
[----:B----4-:R-:W-:-:S04]  /*adc30*/  IMAD.X R220, R220, 0x1, R0, P5 ;  /* 0x00000001dcdc7824 */ /* 0x010fc800028e0600 */
[----:B------:R-:W-:Y:S01]  /*adc40*/  STL [R1+0x20d0], R133 ;  /* 0x0020d08501007387 */ /* 0x000fe20000100800 */
[----:B------:R1:W-:Y:S02]  /*adc50*/  STL [R1+0x20c4], R220 ;  /* 0x0020c4dc01007387 */ /* 0x0003e40000100800 */
[----:B------:R-:W2:Y:S02]  /*adc60*/  LDL.LU R231, [R1+0x2134] ;  /* 0x0021340001e77983 */ /* 0x000ea40000300800 */
[----:B------:R-:W4:Y:S01]  /*adc70*/  LDL.LU R230, [R1+0x2138] ;  /* 0x0021380001e67983 */ /* 0x000f220000300800 */
[----:B------:R-:W2:Y:S01]  /*adc80*/  LDL.LU R229, [R1+0x213c] ;  /* 0x00213c0001e57983 */ /* 0x000ea20000300800 */
[----:B------:R-:W2:Y:S02]  /*adc90*/  LDL.LU R228, [R1+0x2140] ;  /* 0x0021400001e47983 */ /* 0x000ea40000300800 */
[----:B------:R-:W2:Y:S02]  /*adca0*/  LDL.LU R227, [R1+0x2144] ;  /* 0x0021440001e37983 */ /* 0x000ea40000300800 */
[----:B------:R-:W2:Y:S01]  /*adcb0*/  LDL.LU R244, [R1+0x12b0] ;  /* 0x0012b00001f47983 */ /* 0x000ea20000300800 */
[----:B------:R-:W2:Y:S01]  /*adcc0*/  LDL.LU R245, [R1+0x12b4] ;  /* 0x0012b40001f57983 */ /* 0x000ea20000300800 */
[----:B---3--:R-:W-:-:S05]  /*adcd0*/  IMAD.X R218, R218, 0x1, R0, P1 ;  /* 0x00000001dada7824 */ /* 0x008fca00008e0600 */
[----:B------:R3:W-:Y:S01]  /*adce0*/  STL [R1+0x20cc], R218 ;  /* 0x0020ccda01007387 */ /* 0x0007e20000100800 */
[----:B------:R-:W2:Y:S02]  /*adcf0*/  LDL.LU R246, [R1+0x12b8] ;  /* 0x0012b80001f67983 */ /* 0x000ea40000300800 */
[----:B------:R-:W2:Y:S02]  /*add00*/  LDL.LU R247, [R1+0x12bc] ;  /* 0x0012bc0001f77983 */ /* 0x000ea40000300800 */
[----:B------:R-:W2:Y:S01]  /*add10*/  LDL.LU R226, [R1+0x2148] ;  /* 0x0021480001e27983 */ /* 0x000ea20000300800 */
[----:B------:R-:W2:Y:S01]  /*add20*/  LDL.LU R225, [R1+0x214c] ;  /* 0x00214c0001e17983 */ /* 0x000ea20000300800 */
[----:B-----5:R-:W5:Y:S02]  /*add30*/  LDL.LU R223, [R1+0x2150] ;  /* 0x0021500001df7983 */ /* 0x020f640000300800 */
[----:B------:R-:W-:Y:S01]  /*add40*/  IMAD.MOV.U32 R216, RZ, RZ, R221 ;  /* 0x000000ffffd87224 */ /* 0x000fe200078e00dd */
[----:B------:R-:W-:-:S02]  /*add50*/  MOV R217, R222 ;  /* 0x000000de00d97202 */ /* 0x000fc40000000f00 */
[C---:B------:R-:W-:Y:S02]  /*add60*/  ISETP.GT.AND P1, PT, R3.reuse, 0x6d, PT ;  /* 0x0000006d0300780c */ /* 0x040fe40003f24270 */
[----:B------:R-:W-:Y:S01]  /*add70*/  ISETP.GT.AND P5, PT, R3, 0x71, PT ;  /* 0x000000710300780c */ /* 0x000fe20003fa4270 */
[----:B------:R-:W5:Y:S04]  /*add80*/  LDL.LU R224, [R1+0x21b4] ;  /* 0x0021b40001e07983 */ /* 0x000f680000300800 */
[----:B------:R1:W-:Y:S02]  /*add90*/  LDGSTS.E [R132+0x30a00], [R216.64], P3 ;  /* 0x30a00000d8847fae */ /* 0x0003e40009921844 */
[----:B-1----:R-:W-:Y:S01]  /*adda0*/  IMAD.MOV.U32 R216, RZ, RZ, R219 ;  /* 0x000000ffffd87224 */ /* 0x002fe200078e00db */
[----:B------:R-:W-:Y:S01]  /*addb0*/  MOV R217, R220 ;  /* 0x000000dc00d97202 */ /* 0x000fe20000000f00 */
[----:B------:R-:W5:Y:S01]  /*addc0*/  LDL.LU R219, [R1+0x21b8] ;  /* 0x0021b80001db7983 */ /* 0x000f620000300800 */
[----:B------:R-:W5:Y:S02]  /*addd0*/  LDL.LU R222, [R1+0x21bc] ;  /* 0x0021bc0001de7983 */ /* 0x000f640000300800 */
[----:B------:R-:W5:Y:S02]  /*adde0*/  LDL.LU R221, [R1+0x21c0] ;  /* 0x0021c00001dd7983 */ /* 0x000f640000300800 */
[----:B------:R-:W5:Y:S01]  /*addf0*/  LDL.LU R220, [R1+0x21c4] ;  /* 0x0021c40001dc7983 */ /* 0x000f620000300800 */
[----:B------:R1:W-:Y:S02]  /*ade00*/  LDGSTS.E [R132+0x30c00], [R216.64], P3 ;  /* 0x30c00000d8847fae */ /* 0x0003e40009921844 */
[----:B-1----:R-:W-:-:S02]  /*ade10*/  IMAD.MOV.U32 R216, RZ, RZ, R133 ;  /* 0x000000ffffd87224 */ /* 0x002fc400078e0085 */
[----:B------:R-:W-:Y:S01]  /*ade20*/  IMAD.MOV.U32 R217, RZ, RZ, R218 ;  /* 0x000000ffffd97224 */ /* 0x000fe200078e00da */
[----:B------:R-:W-:Y:S01]  /*ade30*/  SEL R133, RZ, 0x4, !P5 ;  /* 0x00000004ff857807 */ /* 0x000fe20006800000 */
[----:B---3--:R-:W3:Y:S04]  /*ade40*/  LDL.LU R218, [R1+0x21c8] ;  /* 0x0021c80001da7983 */ /* 0x008ee80000300800 */
[----:B------:R1:W-:Y:S01]  /*ade50*/  LDGSTS.E [R132+0x30e00], [R216.64], P3 ;  /* 0x30e00000d8847fae */ /* 0x0003e20009921844 */
[----:B------:R-:W-:Y:S02]  /*ade60*/  SEL R133, R133, RZ, !P0 ;  /* 0x000000ff85857207 */ /* 0x000fe40004000000 */
[----:B-1----:R-:W-:-:S04]  /*ade70*/  SEL R216, RZ, 0x4, !P1 ;  /* 0x00000004ffd87807 */ /* 0x002fc80004800000 */
[----:B------:R-:W-:Y:S02]  /*ade80*/  SEL R216, R216, RZ, !P0 ;  /* 0x000000ffd8d87207 */ /* 0x000fe40004000000 */
[-C--:B----4-:R-:W-:Y:S02]  /*ade90*/  IADD3 R230, P1, R230, R252.reuse, RZ ;  /* 0x000000fce6e67210 */ /* 0x090fe40007f3e0ff */
[----:B--2---:R-:W-:Y:S02]  /*adea0*/  IADD3 R228, P3, R228, R252, RZ ;  /* 0x000000fce4e47210 */ /* 0x004fe40007f7e0ff */
[----:B------:R-:W-:Y:S01]  /*adeb0*/  IADD3.X R231, R231, R0, RZ, P1, !PT ;  /* 0x00000000e7e77210 */ /* 0x000fe20000ffe4ff */
[----:B------:R-:W-:Y:S02]  /*adec0*/  STL [R1+0x2138], R230 ;  /* 0x002138e601007387 */ /* 0x000fe40000100800 */
[----:B------:R-:W-:Y:S02]  /*aded0*/  IMAD.X R229, R229, 0x1, R0, P3 ;  /* 0x00000001e5e57824 */ /* 0x000fe400018e0600 */
[----:B------:R-:W-:Y:S01]  /*adee0*/  STL [R1+0x2140], R228 ;  /* 0x002140e401007387 */ /* 0x000fe20000100800 */
[----:B------:R-:W-:-:S02]  /*adef0*/  ISETP.NE.U32.AND P1, PT, R216, RZ, PT ;  /* 0x000000ffd800720c */ /* 0x000fc40003f25070 */
[----:B------:R-:W-:Y:S02]  /*adf00*/  ISETP.NE.U32.AND P3, PT, R133, RZ, PT ;  /* 0x000000ff8500720c */ /* 0x000fe40003f65070 */
[----:B------:R-:W-:-:S05]  /*adf10*/  IADD3 R226, P5, R226, R252, RZ ;  /* 0x000000fce2e27210 */ /* 0x000fca0007fbe0ff */
[----:B------:R-:W-:Y:S01]  /*adf20*/  IMAD.X R227, R227, 0x1, R0, P5 ;  /* 0x00000001e3e37824 */ /* 0x000fe200028e0600 */
[----:B------:R-:W-:Y:S01]  /*adf30*/  STL [R1+0x2148], R226 ;  /* 0x002148e201007387 */ /* 0x000fe20000100800 */
[----:B-----5:R-:W-:-:S03]  /*adf40*/  IADD3 R223, P5, R223, R252, RZ ;  /* 0x000000fcdfdf7210 */ /* 0x020fc60007fbe0ff */
[----:B------:R-:W-:Y:S01]  /*adf50*/  STL [R1+0x2134], R231 ;  /* 0x002134e701007387 */ /* 0x000fe20000100800 */
[----:B------:R-:W-:Y:S03]  /*adf60*/  STL [R1+0x213c], R229 ;  /* 0x00213ce501007387 */ /* 0x000fe60000100800 */
[----:B------:R1:W-:Y:S01]  /*adf70*/  STL [R1+0x2144], R227 ;  /* 0x002144e301007387 */ /* 0x0003e20000100800 */
[----:B------:R-:W2:Y:S02]  /*adf80*/  LDL.LU R216, [R1+0x21cc] ;  /* 0x0021cc0001d87983 */ /* 0x000ea40000300800 */
[----:B------:R-:W-:Y:S02]  /*adf90*/  STL [R1+0x2150], R223 ;  /* 0x002150df01007387 */ /* 0x000fe40000100800 */
[----:B------:R-:W4:Y:S01]  /*adfa0*/  LDL.LU R133, [R1+0x21d0] ;  /* 0x0021d00001857983 */ /* 0x000f220000300800 */
[C---:B------:R-:W-:Y:S08]  /*adfb0*/  HMMA.1688.F32.TF32 R208, R172.reuse, R242, R208 ;  /* 0x000000f2acd0723c */ /* 0x040ff000000810d0 */
[C---:B------:R-:W-:Y:S08]  /*adfc0*/  HMMA.1688.F32.TF32 R140, R172.reuse, R142, R248 ;  /* 0x0000008eac8c723c */ /* 0x040ff000000810f8 */
[----:B------:R-:W-:Y:S07]  /*adfd0*/  HMMA.1688.F32.TF32 R172, R172, R134, R244 ;  /* 0x00000086acac723c */ /* 0x000fee00000810f4 */
[----:B------:R-:W-:Y:S01]  /*adfe0*/  MOV R134, R230 ;  /* 0x000000e600867202 */ /* 0x000fe20000000f00 */
[----:B------:R-:W-:-:S05]  /*adff0*/  IMAD.MOV.U32 R135, RZ, RZ, R231 ;  /* 0x000000ffff877224 */ /* 0x000fca00078e00e7 */
[----:B------:R5:W-:Y:S01]  /*ae000*/  LDGSTS.E [R132+0x32800], [R134.64], P2 ;  /* 0x3280000086847fae */ /* 0x000be20009121844 */
[----:B------:R-:W-:Y:S01]  /*ae010*/  IMAD.X R225, R225, 0x1, R0, P5 ;  /* 0x00000001e1e17824 */ /* 0x000fe200028e0600 */
[----:B-----5:R-:W-:Y:S01]  /*ae020*/  MOV R134, R228 ;  /* 0x000000e400867202 */ /* 0x020fe20000000f00 */
[----:B------:R-:W-:-:S05]  /*ae030*/  IMAD.MOV.U32 R135, RZ, RZ, R229 ;  /* 0x000000ffff877224 */ /* 0x000fca00078e00e5 */
[----:B------:R5:W-:Y:S01]  /*ae040*/  LDGSTS.E [R132+0x32a00], [R134.64], P2 ;  /* 0x32a0000086847fae */ /* 0x000be20009121844 */
[----:B------:R-:W-:Y:S01]  /*ae050*/  IADD3 R219, P5, R219, R252, RZ ;  /* 0x000000fcdbdb7210 */ /* 0x000fe20007fbe0ff */
[----:B-----5:R-:W-:Y:S01]  /*ae060*/  IMAD.MOV.U32 R134, RZ, RZ, R226 ;  /* 0x000000ffff867224 */ /* 0x020fe200078e00e2 */
[----:B------:R-:W-:-:S05]  /*ae070*/  MOV R135, R227 ;  /* 0x000000e300877202 */ /* 0x000fca0000000f00 */
[----:B------:R5:W-:Y:S04]  /*ae080*/  LDGSTS.E [R132+0x32c00], [R134.64], P2 ;  /* 0x32c0000086847fae */ /* 0x000be80009121844 */
[----:B------:R3:W-:Y:S01]  /*ae090*/  STL [R1+0x214c], R225 ;  /* 0x00214ce101007387 */ /* 0x0007e20000100800 */
[----:B-1----:R-:W2:Y:S01]  /*ae0a0*/  LDL.LU R227, [R1+0x2238] ;  /* 0x0022380001e37983 */ /* 0x002ea20000300800 */
[----:B------:R-:W-:Y:S01]  /*ae0b0*/  IADD3.X R224, R224, R0, RZ, P5, !PT ;  /* 0x00000000e0e07210 */ /* 0x000fe20002ffe4ff */
[----:B-----5:R-:W-:Y:S02]  /*ae0c0*/  IMAD.MOV.U32 R134, RZ, RZ, R223 ;  /* 0x000000ffff867224 */ /* 0x020fe400078e00df */
[----:B------:R-:W-:Y:S01]  /*ae0d0*/  IMAD.MOV.U32 R135, RZ, RZ, R225 ;  /* 0x000000ffff877224 */ /* 0x000fe200078e00e1 */
[-C--:B---3--:R-:W-:Y:S01]  /*ae0e0*/  IADD3 R218, P5, R218, R252.reuse, RZ ;  /* 0x000000fcdada7210 */ /* 0x088fe20007fbe0ff */
[----:B------:R-:W3:Y:S04]  /*ae0f0*/  LDL.LU R225, [R1+0x2240] ;  /* 0x0022400001e17983 */ /* 0x000ee80000300800 */
[----:B------:R1:W-:Y:S01]  /*ae100*/  LDGSTS.E [R132+0x32e00], [R134.64], P2 ;  /* 0x32e0000086847fae */ /* 0x0003e20009121844 */
[----:B------:R-:W-:Y:S01]  /*ae110*/  IADD3 R221, P2, R221, R252, RZ ;  /* 0x000000fcdddd7210 */ /* 0x000fe20007f5e0ff */
[----:B------:R5:W-:Y:S02]  /*ae120*/  STL [R1+0x21b8], R219 ;  /* 0x0021b8db01007387 */ /* 0x000be40000100800 */
[----:B------:R-:W3:Y:S02]  /*ae130*/  LDL.LU R223, [R1+0x2248] ;  /* 0x0022480001df7983 */ /* 0x000ee40000300800 */
[--C-:B------:R-:W-:Y:S01]  /*ae140*/  IMAD.X R222, R222, 0x1, R0.reuse, P2 ;  /* 0x00000001dede7824 */ /* 0x100fe200010e0600 */
[----:B------:R-:W-:Y:S01]  /*ae150*/  STL [R1+0x21c0], R221 ;  /* 0x0021c0dd01007387 */ /* 0x000fe20000100800 */
[----:B------:R1:W-:Y:S02]  /*ae160*/  STL [R1+0x21b4], R224 ;  /* 0x0021b4e001007387 */ /* 0x0003e40000100800 */
[----:B------:R-:W-:Y:S02]  /*ae170*/  STL [R1+0x21c8], R218 ;  /* 0x0021c8da01007387 */ /* 0x000fe40000100800 */
[----:B------:R-:W-:Y:S01]  /*ae180*/  IMAD.X R220, R220, 0x1, R0, P5 ;  /* 0x00000001dcdc7824 */ /* 0x000fe200028e0600 */
[----:B------:R1:W-:Y:S01]  /*ae190*/  STL [R1+0x21bc], R222 ;  /* 0x0021bcde01007387 */ /* 0x0003e20000100800 */
[----:B------:R-:W3:Y:S01]  /*ae1a0*/  LDL.LU R228, [R1+0x2234] ;  /* 0x0022340001e47983 */ /* 0x000ee20000300800 */
[----:B------:R-:W-:Y:S07]  /*ae1b0*/  HMMA.1688.F32.TF32 R160, R176, R128, R160 ;  /* 0x00000080b0a0723c */ /* 0x000fee00000810a0 */
[----:B------:R-:W-:Y:S01]  /*ae1c0*/  MOV R128, R219 ;  /* 0x000000db00807202 */ /* 0x000fe20000000f00 */
[----:B------:R-:W-:-:S05]  /*ae1d0*/  IMAD.MOV.U32 R129, RZ, RZ, R224 ;  /* 0x000000ffff817224 */ /* 0x000fca00078e00e0 */
[----:B------:R1:W-:Y:S02]  /*ae1e0*/  LDGSTS.E [R132+0x34800], [R128.64], P4 ;  /* 0x3480000080847fae */ /* 0x0003e4000a121844 */
[----:B-1----:R-:W-:Y:S01]  /*ae1f0*/  IMAD.MOV.U32 R128, RZ, RZ, R221 ;  /* 0x000000ffff807224 */ /* 0x002fe200078e00dd */
[----:B------:R-:W-:-:S05]  /*ae200*/  MOV R129, R222 ;  /* 0x000000de00817202 */ /* 0x000fca0000000f00 */
[----:B------:R1:W-:Y:S02]  /*ae210*/  LDGSTS.E [R132+0x34a00], [R128.64], P4 ;  /* 0x34a0000080847fae */ /* 0x0003e4000a121844 */
[----:B-1----:R-:W-:Y:S01]  /*ae220*/  IMAD.MOV.U32 R128, RZ, RZ, R218 ;  /* 0x000000ffff807224 */ /* 0x002fe200078e00da */
[----:B------:R-:W-:-:S05]  /*ae230*/  MOV R129, R220 ;  /* 0x000000dc00817202 */ /* 0x000fca0000000f00 */
[----:B------:R1:W-:Y:S01]  /*ae240*/  LDGSTS.E [R132+0x34c00], [R128.64], P4 ;  /* 0x34c0000080847fae */ /* 0x0003e2000a121844 */
[----:B----4-:R-:W-:-:S05]  /*ae250*/  IADD3 R133, P2, R133, R252, RZ ;  /* 0x000000fc85857210 */ /* 0x010fca0007f5e0ff */
[----:B------:R-:W-:Y:S01]  /*ae260*/  STL [R1+0x21d0], R133 ;  /* 0x0021d08501007387 */ /* 0x000fe20000100800 */
[----:B------:R4:W-:Y:S02]  /*ae270*/  STL [R1+0x21c4], R220 ;  /* 0x0021c4dc01007387 */ /* 0x0009e40000100800 */
[----:B-----5:R-:W5:Y:S02]  /*ae280*/  LDL.LU R219, [R1+0x2250] ;  /* 0x0022500001db7983 */ /* 0x020f640000300800 */
[----:B------:R-:W5:Y:S01]  /*ae290*/  LDL.LU R226, [R1+0x223c] ;  /* 0x00223c0001e27983 */ /* 0x000f620000300800 */
[----:B------:R-:W5:Y:S01]  /*ae2a0*/  LDL.LU R224, [R1+0x2244] ;  /* 0x0022440001e07983 */ /* 0x000f620000300800 */
[----:B------:R-:W5:Y:S02]  /*ae2b0*/  LDL.LU R221, [R1+0x224c] ;  /* 0x00224c0001dd7983 */ /* 0x000f640000300800 */
[----:B--2---:R-:W-:Y:S02]  /*ae2c0*/  IMAD.X R216, R216, 0x1, R0, P2 ;  /* 0x00000001d8d87824 */ /* 0x004fe400010e0600 */
[----:B------:R-:W2:Y:S03]  /*ae2d0*/  LDL.LU R135, [R1+0x22b8] ;  /* 0x0022b80001877983 */ /* 0x000ea60000300800 */
[----:B------:R1:W-:Y:S01]  /*ae2e0*/  STL [R1+0x21cc], R216 ;  /* 0x0021ccd801007387 */ /* 0x0003e20000100800 */
[----:B------:R-:W2:Y:S02]  /*ae2f0*/  LDL.LU R222, [R1+0x22b4] ;  /* 0x0022b40001de7983 */ /* 0x000ea40000300800 */
[----:B----4-:R-:W4:Y:S02]  /*ae300*/  LDL.LU R220, [R1+0x22bc] ;  /* 0x0022bc0001dc7983 */ /* 0x010f240000300800 */
[----:B------:R-:W2:Y:S02]  /*ae310*/  LDL.LU R218, [R1+0x22c0] ;  /* 0x0022c00001da7983 */ /* 0x000ea40000300800 */
[----:B-1----:R-:W-:Y:S01]  /*ae320*/  IMAD.MOV.U32 R129, RZ, RZ, R216 ;  /* 0x000000ffff817224 */ /* 0x002fe200078e00d8 */
[----:B------:R-:W2:Y:S04]  /*ae330*/  LDL.LU R217, [R1+0x22c4] ;  /* 0x0022c40001d97983 */ /* 0x000ea80000300800 */
[----:B------:R-:W2:Y:S01]  /*ae340*/  LDL.LU R216, [R1+0x22c8] ;  /* 0x0022c80001d87983 */ /* 0x000ea20000300800 */
[----:B------:R-:W-:-:S02]  /*ae350*/  IMAD.MOV.U32 R128, RZ, RZ, R133 ;  /* 0x000000ffff807224 */ /* 0x000fc400078e0085 */
[----:B------:R-:W2:Y:S02]  /*ae360*/  LDL.LU R134, [R1+0x22cc] ;  /* 0x0022cc0001867983 */ /* 0x000ea40000300800 */
[----:B------:R-:W2:Y:S01]  /*ae370*/  LDL.LU R133, [R1+0x22d0] ;  /* 0x0022d00001857983 */ /* 0x000ea20000300800 */
[C---:B------:R-:W-:Y:S01]  /*ae380*/  ISETP.GT.AND P2, PT, R3.reuse, 0x75, PT ;  /* 0x000000750300780c */ /* 0x040fe20003f44270 */
[----:B------:R1:W-:Y:S01]  /*ae390*/  LDGSTS.E [R132+0x34e00], [R128.64], P4 ;  /* 0x34e0000080847fae */ /* 0x0003e2000a121844 */
[----:B------:R-:W-:Y:S01]  /*ae3a0*/  ISETP.GT.AND P5, PT, R3, 0x79, PT ;  /* 0x000000790300780c */ /* 0x000fe20003fa4270 */
[----:B------:R-:W-:Y:S01]  /*ae3b0*/  HMMA.1688.F32.TF32 R164, R176, R124, R164 ;  /* 0x0000007cb0a4723c */ /* 0x000fe200000810a4 */
[----:B-1----:R-:W-:Y:S02]  /*ae3c0*/  SEL R129, RZ, 0x4, !P2 ;  /* 0x00000004ff817807 */ /* 0x002fe40005000000 */
[----:B------:R-:W-:Y:S02]  /*ae3d0*/  IADD3 R227, P2, R227, R252, RZ ;  /* 0x000000fce3e37210 */ /* 0x000fe40007f5e0ff */
[----:B------:R-:W-:-:S02]  /*ae3e0*/  SEL R128, RZ, 0x4, !P5 ;  /* 0x00000004ff807807 */ /* 0x000fc40006800000 */
[----:B------:R-:W-:Y:S02]  /*ae3f0*/  MOV R124, R227 ;  /* 0x000000e3007c7202 */ /* 0x000fe40000000f00 */
[-C--:B---3--:R-:W-:Y:S02]  /*ae400*/  IADD3 R225, P4, R225, R252.reuse, RZ ;  /* 0x000000fce1e17210 */ /* 0x088fe40007f9e0ff */
[----:B------:R-:W-:Y:S02]  /*ae410*/  IADD3 R223, P5, R223, R252, RZ ;  /* 0x000000fcdfdf7210 */ /* 0x000fe40007fbe0ff */
[----:B------:R-:W-:-:S05]  /*ae420*/  IADD3.X R228, R228, R0, RZ, P2, !PT ;  /* 0x00000000e4e47210 */ /* 0x000fca00017fe4ff */
[----:B------:R-:W-:-:S05]  /*ae430*/  IMAD.MOV.U32 R125, RZ, RZ, R228 ;  /* 0x000000ffff7d7224 */ /* 0x000fca00078e00e4 */
[----:B------:R1:W-:Y:S02]  /*ae440*/  LDGSTS.E [R132+0x36800], [R124.64], P1 ;  /* 0x368000007c847fae */ /* 0x0003e40008921844 */
[----:B-1----:R-:W-:Y:S02]  /*ae450*/  MOV R124, R225 ;  /* 0x000000e1007c7202 */ /* 0x002fe40000000f00 */
[----:B------:R-:W-:Y:S01]  /*ae460*/  STL [R1+0x2238], R227 ;  /* 0x002238e301007387 */ /* 0x000fe20000100800 */
[----:B------:R-:W-:Y:S02]  /*ae470*/  STL [R1+0x2240], R225 ;  /* 0x002240e101007387 */ /* 0x000fe40000100800 */
[----:B------:R1:W-:Y:S02]  /*ae480*/  STL [R1+0x2248], R223 ;  /* 0x002248df01007387 */ /* 0x0003e40000100800 */
[----:B------:R-:W-:Y:S01]  /*ae490*/  STL [R1+0x2234], R228 ;  /* 0x002234e401007387 */ /* 0x000fe20000100800 */
[----:B------:R-:W-:Y:S01]  /*ae4a0*/  HMMA.1688.F32.TF32 R168, R176, R120, R168 ;  /* 0x00000078b0a8723c */ /* 0x000fe200000810a8 */
[----:B------:R-:W-:-:S02]  /*ae4b0*/  SEL R129, R129, RZ, !P0 ;  /* 0x000000ff81817207 */ /* 0x000fc40004000000 */
[----:B------:R-:W-:Y:S02]  /*ae4c0*/  SEL R128, R128, RZ, !P0 ;  /* 0x000000ff80807207 */ /* 0x000fe40004000000 */
[----:B------:R-:W-:Y:S01]  /*ae4d0*/  ISETP.NE.U32.AND P2, PT, R129, RZ, PT ;  /* 0x000000ff8100720c */ /* 0x000fe20003f45070 */
[--C-:B-----5:R-:W-:Y:S02]  /*ae4e0*/  IMAD.X R226, R226, 0x1, R0.reuse, P4 ;  /* 0x00000001e2e27824 */ /* 0x120fe400020e0600 */
[----:B------:R-:W-:Y:S02]  /*ae4f0*/  IMAD.X R224, R224, 0x1, R0, P5 ;  /* 0x00000001e0e07824 */ /* 0x000fe400028e0600 */
[----:B------:R-:W-:Y:S01]  /*ae500*/  IMAD.MOV.U32 R125, RZ, RZ, R226 ;  /* 0x000000ffff7d7224 */ /* 0x000fe200078e00e2 */
[----:B------:R-:W-:-:S04]  /*ae510*/  IADD3 R219, P5, R219, R252, RZ ;  /* 0x000000fcdbdb7210 */ /* 0x000fc80007fbe0ff */
[----:B------:R3:W-:Y:S01]  /*ae520*/  LDGSTS.E [R132+0x36a00], [R124.64], P1 ;  /* 0x36a000007c847fae */ /* 0x0007e20008921844 */
[----:B------:R-:W-:Y:S02]  /*ae530*/  IMAD.X R221, R221, 0x1, R0, P5 ;  /* 0x00000001dddd7824 */ /* 0x000fe400028e0600 */
[----:B---3--:R-:W-:Y:S01]  /*ae540*/  IMAD.MOV.U32 R124, RZ, RZ, R223 ;  /* 0x000000ffff7c7224 */ /* 0x008fe200078e00df */
[----:B------:R-:W-:-:S05]  /*ae550*/  MOV R125, R224 ;  /* 0x000000e0007d7202 */ /* 0x000fca0000000f00 */
[----:B------:R3:W-:Y:S04]  /*ae560*/  LDGSTS.E [R132+0x36c00], [R124.64], P1 ;  /* 0x36c000007c847fae */ /* 0x0007e80008921844 */
[----:B------:R-:W-:Y:S01]  /*ae570*/  STL [R1+0x223c], R226 ;  /* 0x00223ce201007387 */ /* 0x000fe20000100800 */
[----:B--2---:R-:W-:Y:S01]  /*ae580*/  IADD3 R135, P5, R135, R252, RZ ;  /* 0x000000fc87877210 */ /* 0x004fe20007fbe0ff */
[----:B------:R-:W-:Y:S02]  /*ae590*/  STL [R1+0x2244], R224 ;  /* 0x002244e001007387 */ /* 0x000fe40000100800 */
[----:B------:R-:W-:Y:S02]  /*ae5a0*/  STL [R1+0x2250], R219 ;  /* 0x002250db01007387 */ /* 0x000fe40000100800 */
[----:B---3--:R-:W-:-:S02]  /*ae5b0*/  IMAD.MOV.U32 R124, RZ, RZ, R219 ;  /* 0x000000ffff7c7224 */ /* 0x008fc400078e00db */
[----:B------:R-:W-:Y:S01]  /*ae5c0*/  IMAD.MOV.U32 R125, RZ, RZ, R221 ;  /* 0x000000ffff7d7224 */ /* 0x000fe200078e00dd */
[----:B------:R2:W-:Y:S01]  /*ae5d0*/  STL [R1+0x224c], R221 ;  /* 0x00224cdd01007387 */ /* 0x0005e20000100800 */
[----:B-1----:R-:W3:Y:S03]  /*ae5e0*/  LDL.LU R223, [R1+0x2338] ;  /* 0x0023380001df7983 */ /* 0x002ee60000300800 */
[----:B------:R1:W-:Y:S01]  /*ae5f0*/  LDGSTS.E [R132+0x36e00], [R124.64], P1 ;  /* 0x36e000007c847fae */ /* 0x0003e20008921844 */
[----:B------:R-:W-:Y:S02]  /*ae600*/  IADD3 R218, P1, R218, R252, RZ ;  /* 0x000000fcdada7210 */ /* 0x000fe40007f3e0ff */
[----:B------:R-:W-:Y:S01]  /*ae610*/  IADD3.X R222, R222, R0, RZ, P5, !PT ;  /* 0x00000000dede7210 */ /* 0x000fe20002ffe4ff */
[----:B------:R-:W-:Y:S01]  /*ae620*/  IADD3 R216, P5, R216, R252, RZ ;  /* 0x000000fcd8d87210 */ /* 0x000fe20007fbe0ff */
[----:B--2---:R-:W2:Y:S01]  /*ae630*/  LDL.LU R221, [R1+0x2340] ;  /* 0x0023400001dd7983 */ /* 0x004ea20000300800 */
[----:B------:R5:W-:Y:S02]  /*ae640*/  STL [R1+0x22b8], R135 ;  /* 0x0022b88701007387 */ /* 0x000be40000100800 */
[----:B----4-:R-:W-:-:S02]  /*ae650*/  IMAD.X R220, R220, 0x1, R0, P1 ;  /* 0x00000001dcdc7824 */ /* 0x010fc400008e0600 */
[----:B------:R-:W4:Y:S01]  /*ae660*/  LDL.LU R219, [R1+0x2348] ;  /* 0x0023480001db7983 */ /* 0x000f220000300800 */
[----:B------:R-:W-:Y:S01]  /*ae670*/  STL [R1+0x22c0], R218 ;  /* 0x0022c0da01007387 */ /* 0x000fe20000100800 */
[----:B------:R1:W-:Y:S02]  /*ae680*/  STL [R1+0x22b4], R222 ;  /* 0x0022b4de01007387 */ /* 0x0003e40000100800 */
[----:B------:R-:W-:Y:S01]  /*ae690*/  STL [R1+0x22c8], R216 ;  /* 0x0022c8d801007387 */ /* 0x000fe20000100800 */
[----:B------:R-:W-:Y:S01]  /*ae6a0*/  IADD3 R133, P1, R133, R252, RZ ;  /* 0x000000fc85857210 */ /* 0x000fe20007f3e0ff */
[----:B------:R1:W-:Y:S01]  /*ae6b0*/  STL [R1+0x22bc], R220 ;  /* 0x0022bcdc01007387 */ /* 0x0003e20000100800 */
[----:B------:R-:W-:Y:S02]  /*ae6c0*/  IMAD.X R217, R217, 0x1, R0, P5 ;  /* 0x00000001d9d97824 */ /* 0x000fe400028e0600 */
[----:B------:R-:W4:Y:S01]  /*ae6d0*/  LDL.LU R224, [R1+0x2334] ;  /* 0x0023340001e07983 */ /* 0x000f220000300800 */
[----:B------:R-:W-:Y:S01]  /*ae6e0*/  MOV R120, R135 ;  /* 0x0000008700787202 */ /* 0x000fe20000000f00 */
[----:B------:R-:W-:Y:S01]  /*ae6f0*/  STL [R1+0x22d0], R133 ;  /* 0x0022d08501007387 */ /* 0x000fe20000100800 */
[----:B------:R-:W-:-:S02]  /*ae700*/  IMAD.MOV.U32 R121, RZ, RZ, R222 ;  /* 0x000000ffff797224 */ /* 0x000fc400078e00de */
[----:B------:R1:W-:Y:S02]  /*ae710*/  STL [R1+0x22c4], R217 ;  /* 0x0022c4d901007387 */ /* 0x0003e40000100800 */
[----:B-----5:R-:W5:Y:S01]  /*ae720*/  LDL.LU R135, [R1+0x2350] ;  /* 0x0023500001877983 */ /* 0x020f620000300800 */
[----:B-1----:R-:W5:Y:S04]  /*ae730*/  LDL.LU R222, [R1+0x233c] ;  /* 0x00233c0001de7983 */ /* 0x002f680000300800 */
[----:B------:R1:W-:Y:S01]  /*ae740*/  LDGSTS.E [R132+0x38800], [R120.64], P3 ;  /* 0x3880000078847fae */ /* 0x0003e20009921844 */
[----:B------:R-:W-:Y:S01]  /*ae750*/  IMAD.X R134, R134, 0x1, R0, P1 ;  /* 0x0000000186867824 */ /* 0x000fe200008e0600 */
[----:B-1----:R-:W-:Y:S01]  /*ae760*/  MOV R121, R220 ;  /* 0x000000dc00797202 */ /* 0x002fe20000000f00 */
[----:B------:R-:W-:Y:S01]  /*ae770*/  IMAD.MOV.U32 R120, RZ, RZ, R218 ;  /* 0x000000ffff787224 */ /* 0x000fe200078e00da */
[----:B------:R-:W5:Y:S04]  /*ae780*/  LDL.LU R220, [R1+0x2344] ;  /* 0x0023440001dc7983 */ /* 0x000f680000300800 */
[----:B------:R1:W-:Y:S02]  /*ae790*/  LDGSTS.E [R132+0x38a00], [R120.64], P3 ;  /* 0x38a0000078847fae */ /* 0x0003e40009921844 */
[----:B-1----:R-:W-:-:S02]  /*ae7a0*/  MOV R121, R217 ;  /* 0x000000d900797202 */ /* 0x002fc40000000f00 */
[----:B------:R-:W5:Y:S01]  /*ae7b0*/  LDL.LU R217, [R1+0x234c] ;  /* 0x00234c0001d97983 */ /* 0x000f620000300800 */
[----:B------:R-:W-:Y:S02]  /*ae7c0*/  IMAD.MOV.U32 R120, RZ, RZ, R216 ;  /* 0x000000ffff787224 */ /* 0x000fe400078e00d8 */
[----:B------:R-:W5:Y:S02]  /*ae7d0*/  LDL.LU R216, [R1+0x23b8] ;  /* 0x0023b80001d87983 */ /* 0x000f640000300800 */
[----:B------:R1:W-:Y:S01]  /*ae7e0*/  STL [R1+0x22cc], R134 ;  /* 0x0022cc8601007387 */ /* 0x0003e20000100800 */
[----:B------:R-:W5:Y:S04]  /*ae7f0*/  LDL.LU R218, [R1+0x23b4] ;  /* 0x0023b40001da7983 */ /* 0x000f680000300800 */
[----:B------:R1:W-:Y:S01]  /*ae800*/  LDGSTS.E [R132+0x38c00], [R120.64], P3 ;  /* 0x38c0000078847fae */ /* 0x0003e20009921844 */
[----:B------:R-:W-:Y:S01]  /*ae810*/  ISETP.NE.U32.AND P4, PT, R128, RZ, PT ;  /* 0x000000ff8000720c */ /* 0x000fe20003f85070 */
[----:B-1----:R-:W-:-:S02]  /*ae820*/  IMAD.MOV.U32 R121, RZ, RZ, R134 ;  /* 0x000000ffff797224 */ /* 0x002fc400078e0086 */
[----:B------:R-:W-:Y:S01]  /*ae830*/  IMAD.MOV.U32 R120, RZ, RZ, R133 ;  /* 0x000000ffff787224 */ /* 0x000fe200078e0085 */
[----:B------:R-:W5:Y:S01]  /*ae840*/  LDL.LU R134, [R1+0x23bc] ;  /* 0x0023bc0001867983 */ /* 0x000f620000300800 */
[----:B------:R-:W5:Y:S02]  /*ae850*/  LDL.LU R133, [R1+0x23c0] ;  /* 0x0023c00001857983 */ /* 0x000f640000300800 */
[----:B------:R-:W5:Y:S02]  /*ae860*/  LDL.LU R129, [R1+0x23c4] ;  /* 0x0023c40001817983 */ /* 0x000f640000300800 */
[----:B------:R-:W5:Y:S01]  /*ae870*/  LDL.LU R128, [R1+0x23c8] ;  /* 0x0023c80001807983 */ /* 0x000f620000300800 */
[----:B------:R-:W5:Y:S01]  /*ae880*/  LDL.LU R125, [R1+0x23cc] ;  /* 0x0023cc00017d7983 */ /* 0x000f620000300800 */
[----:B------:R-:W5:Y:S03]  /*ae890*/  LDL.LU R124, [R1+0x23d0] ;  /* 0x0023d000017c7983 */ /* 0x000f660000300800 */
[----:B------:R1:W-:Y:S01]  /*ae8a0*/  LDGSTS.E [R132+0x38e00], [R120.64], P3 ;  /* 0x38e0000078847fae */ /* 0x0003e20009921844 */
[----:B------:R-:W-:-:S02]  /*ae8b0*/  ISETP.GT.AND P5, PT, R3, 0x2, PT ;  /* 0x000000020300780c */ /* 0x000fc40003fa4270 */
[----:B------:R-:W-:Y:S01]  /*ae8c0*/  ISETP.GT.AND P1, PT, R3, 0x7d, PT ;  /* 0x0000007d0300780c */ /* 0x000fe20003f24270 */
[----:B------:R-:W-:Y:S01]  /*ae8d0*/  HMMA.1688.F32.TF32 R192, R176, R116, R192 ;  /* 0x00000074b0c0723c */ /* 0x000fe200000810c0 */
[----:B-1----:R-:W-:Y:S02]  /*ae8e0*/  SEL R120, RZ, 0x4, !P5 ;  /* 0x00000004ff787807 */ /* 0x002fe40006800000 */
[----:B------:R-:W-:-:S04]  /*ae8f0*/  SEL R121, RZ, 0x4, !P1 ;  /* 0x00000004ff797807 */ /* 0x000fc80004800000 */
[----:B------:R-:W-:Y:S01]  /*ae900*/  SEL R121, R121, RZ, !P0 ;  /* 0x000000ff79797207 */ /* 0x000fe20004000000 */
[----:B------:R-:W-:Y:S01]  /*ae910*/  HMMA.1688.F32.TF32 R196, R176, R112, R196 ;  /* 0x00000070b0c4723c */ /* 0x000fe200000810c4 */
[----:B---3--:R-:W-:-:S04]  /*ae920*/  IADD3 R223, P3, R223, R252, RZ ;  /* 0x000000fcdfdf7210 */ /* 0x008fc80007f7e0ff */
[----:B------:R-:W-:Y:S02]  /*ae930*/  MOV R116, R223 ;  /* 0x000000df00747202 */ /* 0x000fe40000000f00 */
[-C--:B--2---:R-:W-:Y:S02]  /*ae940*/  IADD3 R221, P5, R221, R252.reuse, RZ ;  /* 0x000000fcdddd7210 */ /* 0x084fe40007fbe0ff */
[----:B----4-:R-:W-:Y:S02]  /*ae950*/  IADD3 R219, P1, R219, R252, RZ ;  /* 0x000000fcdbdb7210 */ /* 0x010fe40007f3e0ff */
[----:B------:R-:W-:-:S05]  /*ae960*/  IADD3.X R224, R224, R0, RZ, P3, !PT ;  /* 0x00000000e0e07210 */ /* 0x000fca0001ffe4ff */
[----:B------:R-:W-:Y:S02]  /*ae970*/  IMAD.MOV.U32 R117, RZ, RZ, R224 ;  /* 0x000000ffff757224 */ /* 0x000fe400078e00e0 */
[----:B-----5:R-:W-:-:S03]  /*ae980*/  IMAD.X R222, R222, 0x1, R0, P5 ;  /* 0x00000001dede7824 */ /* 0x020fc600028e0600 */
[----:B------:R1:W-:Y:S01]  /*ae990*/  LDGSTS.E [R132+0x3a800], [R116.64], P2 ;  /* 0x3a80000074847fae */ /* 0x0003e20009121844 */
[----:B------:R-:W-:Y:S01]  /*ae9a0*/  IMAD.X R220, R220, 0x1, R0, P1 ;  /* 0x00000001dcdc7824 */ /* 0x000fe200008e0600 */
[----:B-1----:R-:W-:Y:S01]  /*ae9b0*/  MOV R116, R221 ;  /* 0x000000dd00747202 */ /* 0x002fe20000000f00 */
[----:B------:R-:W-:Y:S01]  /*ae9c0*/  IMAD.MOV.U32 R117, RZ, RZ, R222 ;  /* 0x000000ffff757224 */ /* 0x000fe200078e00de */
[----:B------:R-:W-:-:S04]  /*ae9d0*/  IADD3 R135, P1, R135, R252, RZ ;  /* 0x000000fc87877210 */ /* 0x000fc80007f3e0ff */
[----:B------:R1:W-:Y:S04]  /*ae9e0*/  LDGSTS.E [R132+0x3aa00], [R116.64], P2 ;  /* 0x3aa0000074847fae */ /* 0x0003e80009121844 */
[----:B------:R-:W-:Y:S01]  /*ae9f0*/  STL [R1+0x2338], R223 ;  /* 0x002338df01007387 */ /* 0x000fe20000100800 */
[----:B------:R-:W-:Y:S02]  /*aea00*/  STL [R1+0x2340], R221 ;  /* 0x002340dd01007387 */ /* 0x000fe40000100800 */
[----:B------:R-:W-:Y:S02]  /*aea10*/  STL [R1+0x2348], R219 ;  /* 0x002348db01007387 */ /* 0x000fe40000100800 */
[----:B-1----:R-:W-:Y:S01]  /*aea20*/  IMAD.MOV.U32 R116, RZ, RZ, R219 ;  /* 0x000000ffff747224 */ /* 0x002fe200078e00db */
[----:B------:R-:W-:Y:S01]  /*aea30*/  MOV R117, R220 ;  /* 0x000000dc00757202 */ /* 0x000fe20000000f00 */
[----:B------:R-:W-:-:S04]  /*aea40*/  IMAD.X R217, R217, 0x1, R0, P1 ;  /* 0x00000001d9d97824 */ /* 0x000fc800008e0600 */
[----:B------:R1:W-:Y:S04]  /*aea50*/  LDGSTS.E [R132+0x3ac00], [R116.64], P2 ;  /* 0x3ac0000074847fae */ /* 0x0003e80009121844 */
[----:B------:R-:W-:Y:S01]  /*aea60*/  STL [R1+0x2334], R224 ;  /* 0x002334e001007387 */ /* 0x000fe20000100800 */
[----:B------:R-:W-:Y:S01]  /*aea70*/  IADD3 R216, P1, R216, R252, RZ ;  /* 0x000000fcd8d87210 */ /* 0x000fe20007f3e0ff */
[----:B------:R-:W-:Y:S02]  /*aea80*/  STL [R1+0x233c], R222 ;  /* 0x00233cde01007387 */ /* 0x000fe40000100800 */
[----:B------:R-:W-:Y:S01]  /*aea90*/  STL [R1+0x2344], R220 ;  /* 0x002344dc01007387 */ /* 0x000fe20000100800 */
[----:B------:R-:W-:Y:S01]  /*aeaa0*/  STL [R1+0x2350], R135 ;  /* 0x0023508701007387 */ /* 0x000fe20000100800 */
[----:B-1----:R-:W-:-:S02]  /*aeab0*/  IMAD.MOV.U32 R116, RZ, RZ, R135 ;  /* 0x000000ffff747224 */ /* 0x002fc400078e0087 */
[----:B------:R-:W-:Y:S01]  /*aeac0*/  IMAD.MOV.U32 R117, RZ, RZ, R217 ;  /* 0x000000ffff757224 */ /* 0x000fe200078e00d9 */
[----:B------:R-:W-:Y:S01]  /*aead0*/  ISETP.NE.U32.AND P3, PT, R121, RZ, PT ;  /* 0x000000ff7900720c */ /* 0x000fe20003f65070 */
[----:B------:R1:W-:Y:S04]  /*aeae0*/  STL [R1+0x234c], R217 ;  /* 0x00234cd901007387 */ /* 0x0003e80000100800 */
[----:B------:R2:W-:Y:S01]  /*aeaf0*/  LDGSTS.E [R132+0x3ae00], [R116.64], P2 ;  /* 0x3ae0000074847fae */ /* 0x0005e20009121844 */
[----:B------:R-:W-:Y:S02]  /*aeb00*/  IADD3 R133, P2, R133, R252, RZ ;  /* 0x000000fc85857210 */ /* 0x000fe40007f5e0ff */
[----:B------:R-:W-:Y:S01]  /*aeb10*/  IADD3.X R218, R218, R0, RZ, P1, !PT ;  /* 0x00000000dada7210 */ /* 0x000fe20000ffe4ff */
[----:B------:R-:W3:Y:S01]  /*aeb20*/  LDL.LU R121, [R1+0x2438] ;  /* 0x0024380001797983 */ /* 0x000ee20000300800 */
[-C--:B------:R-:W-:Y:S01]  /*aeb30*/  IADD3 R128, P1, R128, R252.reuse, RZ ;  /* 0x000000fc80807210 */ /* 0x080fe20007f3e0ff */
[--C-:B------:R-:W-:Y:S01]  /*aeb40*/  IMAD.X R134, R134, 0x1, R0.reuse, P2 ;  /* 0x0000000186867824 */ /* 0x100fe200010e0600 */
[----:B-1----:R-:W4:Y:S01]  /*aeb50*/  LDL.LU R217, [R1+0x2440] ;  /* 0x0024400001d97983 */ /* 0x002f220000300800 */
[----:B------:R-:W-:Y:S02]  /*aeb60*/  STL [R1+0x23b8], R216 ;  /* 0x0023b8d801007387 */ /* 0x000fe40000100800 */
[----:B------:R-:W5:Y:S02]  /*aeb70*/  LDL.LU R135, [R1+0x2448] ;  /* 0x0024480001877983 */ /* 0x000f640000300800 */
[----:B------:R-:W-:Y:S01]  /*aeb80*/  STL [R1+0x23c0], R133 ;  /* 0x0023c08501007387 */ /* 0x000fe20000100800 */
[----:B------:R-:W-:Y:S01]  /*aeb90*/  IADD3 R124, P2, R124, R252, RZ ;  /* 0x000000fc7c7c7210 */ /* 0x000fe20007f5e0ff */
[----:B------:R1:W-:Y:S01]  /*aeba0*/  STL [R1+0x23b4], R218 ;  /* 0x0023b4da01007387 */ /* 0x0003e20000100800 */
[----:B------:R-:W-:-:S02]  /*aebb0*/  IMAD.X R129, R129, 0x1, R0, P1 ;  /* 0x0000000181817824 */ /* 0x000fc400008e0600 */
[----:B------:R-:W-:Y:S02]  /*aebc0*/  STL [R1+0x23c8], R128 ;  /* 0x0023c88001007387 */ /* 0x000fe40000100800 */
[----:B------:R1:W-:Y:S01]  /*aebd0*/  STL [R1+0x23bc], R134 ;  /* 0x0023bc8601007387 */ /* 0x0003e20000100800 */
[----:B------:R-:W5:Y:S01]  /*aebe0*/  LDL.LU R219, [R1+0x2434] ;  /* 0x0024340001db7983 */ /* 0x000f620000300800 */
[----:B------:R-:W-:Y:S02]  /*aebf0*/  STL [R1+0x23d0], R124 ;  /* 0x0023d07c01007387 */ /* 0x000fe40000100800 */
[----:B------:R1:W-:Y:S02]  /*aec00*/  STL [R1+0x23c4], R129 ;  /* 0x0023c48101007387 */ /* 0x0003e40000100800 */
[----:B------:R-:W-:Y:S01]  /*aec10*/  IMAD.MOV.U32 R113, RZ, RZ, R218 ;  /* 0x000000ffff717224 */ /* 0x000fe200078e00da */
[----:B--2---:R-:W2:Y:S01]  /*aec20*/  LDL.LU R116, [R1+0x2450] ;  /* 0x0024500001747983 */ /* 0x004ea20000300800 */
[----:B------:R-:W-:Y:S01]  /*aec30*/  MOV R112, R216 ;  /* 0x000000d800707202 */ /* 0x000fe20000000f00 */
[----:B-1----:R-:W2:Y:S02]  /*aec40*/  LDL.LU R218, [R1+0x243c] ;  /* 0x00243c0001da7983 */ /* 0x002ea40000300800 */
[----:B------:R-:W2:Y:S02]  /*aec50*/  LDL.LU R216, [R1+0x2444] ;  /* 0x0024440001d87983 */ /* 0x000ea40000300800 */
[----:B------:R1:W-:Y:S01]  /*aec60*/  LDGSTS.E [R132+0x3c800], [R112.64], P4 ;  /* 0x3c80000070847fae */ /* 0x0003e2000a121844 */
[----:B------:R-:W-:Y:S01]  /*aec70*/  IMAD.X R125, R125, 0x1, R0, P2 ;  /* 0x000000017d7d7824 */ /* 0x000fe200010e0600 */
[----:B------:R-:W-:Y:S01]  /*aec80*/  SEL R120, R120, RZ, !P0 ;  /* 0x000000ff78787207 */ /* 0x000fe20004000000 */
[----:B-1----:R-:W-:Y:S01]  /*aec90*/  IMAD.MOV.U32 R112, RZ, RZ, R133 ;  /* 0x000000ffff707224 */ /* 0x002fe200078e0085 */
[----:B------:R-:W-:-:S02]  /*aeca0*/  MOV R113, R134 ;  /* 0x0000008600717202 */ /* 0x000fc40000000f00 */
[----:B------:R-:W2:Y:S04]  /*aecb0*/  LDL.LU R134, [R1+0x244c] ;  /* 0x00244c0001867983 */ /* 0x000ea80000300800 */
[----:B------:R1:W-:Y:S01]  /*aecc0*/  LDGSTS.E [R132+0x3ca00], [R112.64], P4 ;  /* 0x3ca0000070847fae */ /* 0x0003e2000a121844 */
[----:B------:R-:W2:Y:S02]  /*aecd0*/  LDL R243, [R1+0x1764] ;  /* 0x0017640001f37983 */ /* 0x000ea40000100800 */
[----:B------:R1:W-:Y:S02]  /*aece0*/  STL [R1+0x23cc], R125 ;  /* 0x0023cc7d01007387 */ /* 0x0003e40000100800 */
[----:B------:R-:W2:Y:S02]  /*aecf0*/  LDL.LU R133, [R1+0x2f4c] ;  /* 0x002f4c0001857983 */ /* 0x000ea40000300800 */
[----:B-1----:R-:W-:Y:S01]  /*aed00*/  IMAD.MOV.U32 R112, RZ, RZ, R128 ;  /* 0x000000ffff707224 */ /* 0x002fe200078e0080 */
[----:B------:R-:W-:Y:S01]  /*aed10*/  MOV R113, R129 ;  /* 0x0000008100717202 */ /* 0x000fe20000000f00 */
[----:B------:R-:W2:Y:S01]  /*aed20*/  LDL.LU R128, [R1+0x2f58] ;  /* 0x002f580001807983 */ /* 0x000ea20000300800 */
[----:B------:R-:W2:Y:S03]  /*aed30*/  LDL.LU R129, [R1+0x2f44] ;  /* 0x002f440001817983 */ /* 0x000ea60000300800 */
[----:B------:R1:W-:Y:S01]  /*aed40*/  LDGSTS.E [R132+0x3cc00], [R112.64], P4 ;  /* 0x3cc0000070847fae */ /* 0x0003e2000a121844 */
[----:B------:R-:W-:Y:S01]  /*aed50*/  ISETP.NE.U32.AND P5, PT, R120, RZ, PT ;  /* 0x000000ff7800720c */ /* 0x000fe20003fa5070 */
[----:B-1----:R-:W-:-:S02]  /*aed60*/  IMAD.MOV.U32 R113, RZ, RZ, R125 ;  /* 0x000000ffff717224 */ /* 0x002fc400078e007d */
[----:B------:R-:W-:Y:S01]  /*aed70*/  IMAD.MOV.U32 R112, RZ, RZ, R124 ;  /* 0x000000ffff707224 */ /* 0x000fe200078e007c */
[----:B------:R-:W2:Y:S01]  /*aed80*/  LDL.LU R125, [R1+0x2f50] ;  /* 0x002f5000017d7983 */ /* 0x000ea20000300800 */
[----:B------:R-:W2:Y:S02]  /*aed90*/  LDL.LU R124, [R1+0x2f3c] ;  /* 0x002f3c00017c7983 */ /* 0x000ea40000300800 */
[----:B------:R-:W2:Y:S02]  /*aeda0*/  LDL.LU R120, [R1+0x2f48] ;  /* 0x002f480001787983 */ /* 0x000ea40000300800 */
[----:B------:R-:W2:Y:S01]  /*aedb0*/  LDL.LU R117, [R1+0x2f40] ;  /* 0x002f400001757983 */ /* 0x000ea20000300800 */
[----:B------:R-:W-:Y:S01]  /*aedc0*/  ISETP.GT.AND P1, PT, R3, 0x6, PT ;  /* 0x000000060300780c */ /* 0x000fe20003f24270 */
[----:B------:R1:W-:Y:S01]  /*aedd0*/  LDGSTS.E [R132+0x3ce00], [R112.64], P4 ;  /* 0x3ce0000070847fae */ /* 0x0003e2000a121844 */
[----:B------:R-:W-:Y:S02]  /*aede0*/  HMMA.1688.F32.TF32 R200, R176, R108, R200 ;  /* 0x0000006cb0c8723c */ /* 0x000fe400000810c8 */
[----:B-1----:R-:W-:-:S02]  /*aedf0*/  SEL R113, RZ, 0x4, !P1 ;  /* 0x00000004ff717807 */ /* 0x002fc40004800000 */
[-C--:B---3--:R-:W-:Y:S02]  /*aee00*/  IADD3 R121, P1, R121, R252.reuse, RZ ;  /* 0x000000fc79797210 */ /* 0x088fe40007f3e0ff */
[-C--:B----4-:R-:W-:Y:S02]  /*aee10*/  IADD3 R217, P6, R217, R252.reuse, RZ ;  /* 0x000000fcd9d97210 */ /* 0x090fe40007fde0ff */
[----:B-----5:R-:W-:Y:S01]  /*aee20*/  IADD3 R135, P4, R135, R252, RZ ;  /* 0x000000fc87877210 */ /* 0x020fe20007f9e0ff */
[----:B------:R1:W-:Y:S02]  /*aee30*/  STL [R1+0x2438], R121 ;  /* 0x0024387901007387 */ /* 0x0003e40000100800 */
[----:B------:R-:W-:Y:S01]  /*aee40*/  STL [R1+0x2440], R217 ;  /* 0x002440d901007387 */ /* 0x000fe20000100800 */
[----:B------:R-:W-:Y:S01]  /*aee50*/  IADD3.X R219, R219, R0, RZ, P1, !PT ;  /* 0x00000000dbdb7210 */ /* 0x000fe20000ffe4ff */
[----:B------:R-:W-:Y:S01]  /*aee60*/  STL [R1+0x2448], R135 ;  /* 0x0024488701007387 */ /* 0x000fe20000100800 */
[----:B--2---:R-:W-:-:S02]  /*aee70*/  IMAD.X R218, R218, 0x1, R0, P6 ;  /* 0x00000001dada7824 */ /* 0x004fc400030e0600 */
[----:B------:R-:W-:Y:S01]  /*aee80*/  IMAD.X R216, R216, 0x1, R0, P4 ;  /* 0x00000001d8d87824 */ /* 0x000fe200020e0600 */
[----:B------:R2:W-:Y:S02]  /*aee90*/  STL [R1+0x2434], R219 ;  /* 0x002434db01007387 */ /* 0x0005e40000100800 */
[----:B------:R-:W-:Y:S01]  /*aeea0*/  STL [R1+0x243c], R218 ;  /* 0x00243cda01007387 */ /* 0x000fe20000100800 */
[----:B------:R-:W-:Y:S01]  /*aeeb0*/  MOV R108, R121 ;  /* 0x00000079006c7202 */ /* 0x000fe20000000f00 */
[----:B------:R-:W-:Y:S01]  /*aeec0*/  STL [R1+0x2444], R216 ;  /* 0x002444d801007387 */ /* 0x000fe20000100800 */
[----:B-1----:R-:W3:Y:S02]  /*aeed0*/  LDL.LU R121, [R1+0x2f34] ;  /* 0x002f340001797983 */ /* 0x002ee40000300800 */
[----:B------:R-:W-:Y:S01]  /*aeee0*/  IMAD.MOV.U32 R109, RZ, RZ, R219 ;  /* 0x000000ffff6d7224 */ /* 0x000fe200078e00db */
[----:B------:R-:W1:Y:S01]  /*aeef0*/  S2R R244, SR_TID.X ;  /* 0x0000000000f47919 */ /* 0x000e620000002100 */
[----:B------:R-:W-:-:S03]  /*aef00*/  IADD3 R116, P4, R116, R252, RZ ;  /* 0x000000fc74747210 */ /* 0x000fc60007f9e0ff */
[----:B------:R4:W-:Y:S02]  /*aef10*/  LDGSTS.E [R132+0x3e800], [R108.64], P3 ;  /* 0x3e8000006c847fae */ /* 0x0009e40009921844 */
[----:B----4-:R-:W-:Y:S01]  /*aef20*/  MOV R108, R217 ;  /* 0x000000d9006c7202 */ /* 0x010fe20000000f00 */
[----:B------:R-:W-:Y:S02]  /*aef30*/  IMAD.MOV.U32 R109, RZ, RZ, R218 ;  /* 0x000000ffff6d7224 */ /* 0x000fe400078e00da */
[----:B------:R-:W-:-:S03]  /*aef40*/  IMAD.X R134, R134, 0x1, R0, P4 ;  /* 0x0000000186867824 */ /* 0x000fc600020e0600 */
[----:B------:R4:W-:Y:S01]  /*aef50*/  LDGSTS.E [R132+0x3ea00], [R108.64], P3 ;  /* 0x3ea000006c847fae */ /* 0x0009e20009921844 */
[----:B------:R-:W-:Y:S01]  /*aef60*/  IADD3 R128, P4, R128, R252, RZ ;  /* 0x000000fc80807210 */ /* 0x000fe20007f9e0ff */
[----:B----4-:R-:W-:Y:S01]  /*aef70*/  IMAD.MOV.U32 R108, RZ, RZ, R135 ;  /* 0x000000ffff6c7224 */ /* 0x010fe200078e0087 */
[----:B------:R-:W-:-:S05]  /*aef80*/  MOV R109, R216 ;  /* 0x000000d8006d7202 */ /* 0x000fca0000000f00 */
[----:B------:R4:W-:Y:S04]  /*aef90*/  LDGSTS.E [R132+0x3ec00], [R108.64], P3 ;  /* 0x3ec000006c847fae */ /* 0x0009e80009921844 */
[----:B------:R-:W-:Y:S01]  /*aefa0*/  STL [R1+0x2450], R116 ;  /* 0x0024507401007387 */ /* 0x000fe20000100800 */
[----:B------:R5:W-:Y:S01]  /*aefb0*/  STL [R1+0x244c], R134 ;  /* 0x00244c8601007387 */ /* 0x000be20000100800 */
[----:B------:R-:W-:Y:S01]  /*aefc0*/  ISETP.GT.AND P2, PT, R3, 0xa, PT ;  /* 0x0000000a0300780c */ /* 0x000fe20003f44270 */
[----:B--2---:R-:W2:Y:S02]  /*aefd0*/  LDL.LU R219, [R1+0x2ed8] ;  /* 0x002ed80001db7983 */ /* 0x004ea40000300800 */
[----:B------:R-:W-:Y:S01]  /*aefe0*/  IMAD.X R133, R133, 0x1, R0, P4 ;  /* 0x0000000185857824 */ /* 0x000fe200020e0600 */
[----:B------:R-:W2:Y:S01]  /*aeff0*/  LDL.LU R217, [R1+0x2ed0] ;  /* 0x002ed00001d97983 */ /* 0x000ea20000300800 */
[----:B----4-:R-:W-:Y:S01]  /*af000*/  IMAD.MOV.U32 R108, RZ, RZ, R116 ;  /* 0x000000ffff6c7224 */ /* 0x010fe200078e0074 */
[----:B------:R-:W-:-:S02]  /*af010*/  MOV R109, R134 ;  /* 0x00000086006d7202 */ /* 0x000fc40000000f00 */
[----:B------:R-:W-:-:S03]  /*af020*/  IADD3 R120, P4, R120, R252, RZ ;  /* 0x000000fc78787210 */ /* 0x000fc60007f9e0ff */
[----:B------:R4:W-:Y:S01]  /*af030*/  LDGSTS.E [R132+0x3ee00], [R108.64], P3 ;  /* 0x3ee000006c847fae */ /* 0x0009e20009921844 */
[----:B------:R-:W-:-:S03]  /*af040*/  IADD3 R125, P3, R125, R252, RZ ;  /* 0x000000fc7d7d7210 */ /* 0x000fc60007f7e0ff */
[----:B------:R4:W-:Y:S01]  /*af050*/  STL [R1+0x2f58], R128 ;  /* 0x002f588001007387 */ /* 0x0009e20000100800 */
[----:B-----5:R-:W5:Y:S01]  /*af060*/  LDL.LU R134, [R1+0x2ec8] ;  /* 0x002ec80001867983 */ /* 0x020f620000300800 */
[----:B------:R-:W-:Y:S02]  /*af070*/  IADD3.X R129, R129, R0, RZ, P3, !PT ;  /* 0x0000000081817210 */ /* 0x000fe40001ffe4ff */
[----:B------:R-:W-:Y:S01]  /*af080*/  SEL R112, RZ, 0x4, !P2 ;  /* 0x00000004ff707807 */ /* 0x000fe20005000000 */
[----:B------:R-:W-:Y:S01]  /*af090*/  STL [R1+0x2f50], R125 ;  /* 0x002f507d01007387 */ /* 0x000fe20000100800 */
[----:B-1----:R-:W-:Y:S01]  /*af0a0*/  LOP3.LUT R245, R244, 0x7f, RZ, 0xc0, !PT ;  /* 0x0000007ff4f57812 */ /* 0x002fe200078ec0ff */
[----:B------:R-:W-:Y:S02]  /*af0b0*/  STL [R1+0x2f4c], R133 ;  /* 0x002f4c8501007387 */ /* 0x000fe40000100800 */
[----:B------:R1:W-:Y:S01]  /*af0c0*/  STL [R1+0x2f48], R120 ;  /* 0x002f487801007387 */ /* 0x0003e20000100800 */
[----:B------:R-:W-:Y:S01]  /*af0d0*/  IADD3 R117, P3, R117, R252, RZ ;  /* 0x000000fc75757210 */ /* 0x000fe20007f7e0ff */
[----:B------:R1:W-:Y:S01]  /*af0e0*/  STL [R1+0x2f44], R129 ;  /* 0x002f448101007387 */ /* 0x0003e20000100800 */
[----:B------:R-:W-:Y:S01]  /*af0f0*/  SEL R112, R112, RZ, !P0 ;  /* 0x000000ff70707207 */ /* 0x000fe20004000000 */
[----:B------:R-:W-:-:S02]  /*af100*/  IMAD.X R124, R124, 0x1, R0, P4 ;  /* 0x000000017c7c7824 */ /* 0x000fc400020e0600 */
[----:B------:R-:W5:Y:S02]  /*af110*/  LDL.LU R220, [R1+0x2ecc] ;  /* 0x002ecc0001dc7983 */ /* 0x000f640000300800 */
[----:B------:R-:W-:Y:S01]  /*af120*/  IMAD.SHL.U32 R246, R245, 0x4, RZ ;  /* 0x00000004f5f67824 */ /* 0x000fe200078e00ff */
[----:B------:R-:W-:Y:S01]  /*af130*/  ISETP.NE.U32.AND P1, PT, R112, RZ, PT ;  /* 0x000000ff7000720c */ /* 0x000fe20003f25070 */
[----:B------:R-:W-:Y:S01]  /*af140*/  STL [R1+0x2f40], R117 ;  /* 0x002f407501007387 */ /* 0x000fe20000100800 */
[----:B------:R-:W-:Y:S02]  /*af150*/  IMAD.MOV.U32 R112, RZ, RZ, R128 ;  /* 0x000000ffff707224 */ /* 0x000fe400078e0080 */
[----:B------:R1:W-:Y:S02]  /*af160*/  STL [R1+0x2f3c], R124 ;  /* 0x002f3c7c01007387 */ /* 0x0003e40000100800 */
[----:B----4-:R-:W4:Y:S01]  /*af170*/  LDL.LU R128, [R1+0x2ec0] ;  /* 0x002ec00001807983 */ /* 0x010f220000300800 */
[----:B------:R-:W-:-:S02]  /*af180*/  SEL R113, R113, RZ, !P0 ;  /* 0x000000ff71717207 */ /* 0x000fc40004000000 */
[----:B------:R-:W-:Y:S01]  /*af190*/  LOP3.LUT R116, R246, 0x40, RZ, 0x3c, !PT ;  /* 0x00000040f6747812 */ /* 0x000fe200078e3cff */
[----:B------:R-:W4:Y:S01]  /*af1a0*/  LDL.LU R218, [R1+0x2ec4] ;  /* 0x002ec40001da7983 */ /* 0x000f220000300800 */
[----:B------:R-:W4:Y:S01]  /*af1b0*/  LDL.LU R216, [R1+0x2ebc] ;  /* 0x002ebc0001d87983 */ /* 0x000f220000300800 */
[----:B------:R-:W-:Y:S01]  /*af1c0*/  ISETP.NE.U32.AND P2, PT, R113, RZ, PT ;  /* 0x000000ff7100720c */ /* 0x000fe20003f45070 */
[----:B------:R-:W-:Y:S02]  /*af1d0*/  MOV R113, R133 ;  /* 0x0000008500717202 */ /* 0x000fe40000000f00 */
[----:B------:R-:W-:Y:S01]  /*af1e0*/  IMAD R108, R243, 0x40000, R116 ;  /* 0x00040000f36c7824 */ /* 0x000fe200078e0274 */
[----:B------:R-:W4:Y:S04]  /*af1f0*/  LDL.LU R132, [R1+0x2eb4] ;  /* 0x002eb40001847983 */ /* 0x000f280000300800 */
[----:B------:R1:W-:Y:S02]  /*af200*/  LDGSTS.E [R108+0x1000], [R112.64], P5 ;  /* 0x01000000706c7fae */ /* 0x0003e4000a921844 */
[----:B-1----:R-:W-:-:S02]  /*af210*/  IMAD.MOV.U32 R112, RZ, RZ, R125 ;  /* 0x000000ffff707224 */ /* 0x002fc400078e007d */
[----:B------:R-:W-:-:S05]  /*af220*/  IMAD.MOV.U32 R113, RZ, RZ, R129 ;  /* 0x000000ffff717224 */ /* 0x000fca00078e0081 */
[----:B------:R1:W-:Y:S02]  /*af230*/  LDGSTS.E [R108+0x1200], [R112.64], P5 ;  /* 0x01200000706c7fae */ /* 0x0003e4000a921844 */
[----:B-1----:R-:W-:Y:S02]  /*af240*/  IMAD.MOV.U32 R112, RZ, RZ, R120 ;  /* 0x000000ffff707224 */ /* 0x002fe400078e0078 */
[----:B------:R-:W4:Y:S01]  /*af250*/  LDL.LU R120, [R1+0x2e58] ;  /* 0x002e580001787983 */ /* 0x000f220000300800 */
[----:B------:R-:W-:-:S05]  /*af260*/  IMAD.MOV.U32 R113, RZ, RZ, R124 ;  /* 0x000000ffff717224 */ /* 0x000fca00078e007c */
[----:B------:R1:W-:Y:S02]  /*af270*/  LDGSTS.E [R108+0x1400], [R112.64], P5 ;  /* 0x01400000706c7fae */ /* 0x0003e4000a921844 */
[----:B-1----:R-:W-:Y:S02]  /*af280*/  MOV R112, R117 ;  /* 0x0000007500707202 */ /* 0x002fe40000000f00 */
[----:B---3--:R-:W-:-:S05]  /*af290*/  IADD3.X R121, R121, R0, RZ, P3, !PT ;  /* 0x0000000079797210 */ /* 0x008fca0001ffe4ff */
[----:B------:R1:W-:Y:S01]  /*af2a0*/  STL [R1+0x2f34], R121 ;  /* 0x002f347901007387 */ /* 0x0003e20000100800 */
[----:B------:R-:W3:Y:S02]  /*af2b0*/  LDL.LU R135, [R1+0x2e4c] ;  /* 0x002e4c0001877983 */ /* 0x000ee40000300800 */
[----:B------:R-:W3:Y:S02]  /*af2c0*/  LDL.LU R133, [R1+0x2e44] ;  /* 0x002e440001857983 */ /* 0x000ee40000300800 */
[----:B------:R-:W3:Y:S01]  /*af2d0*/  LDL.LU R129, [R1+0x2e50] ;  /* 0x002e500001817983 */ /* 0x000ee20000300800 */
[----:B------:R-:W3:Y:S01]  /*af2e0*/  LDL.LU R125, [R1+0x2e3c] ;  /* 0x002e3c00017d7983 */ /* 0x000ee20000300800 */
[----:B------:R-:W3:Y:S02]  /*af2f0*/  LDL.LU R124, [R1+0x2e48] ;  /* 0x002e4800017c7983 */ /* 0x000ee40000300800 */
[----:B------:R-:W-:Y:S02]  /*af300*/  IMAD.MOV.U32 R113, RZ, RZ, R121 ;  /* 0x000000ffff717224 */ /* 0x000fe400078e0079 */
[----:B-1----:R-:W3:Y:S01]  /*af310*/  LDL.LU R121, [R1+0x2e34] ;  /* 0x002e340001797983 */ /* 0x002ee20000300800 */
[----:B------:R-:W3:Y:S01]  /*af320*/  LDL.LU R117, [R1+0x2e40] ;  /* 0x002e400001757983 */ /* 0x000ee20000300800 */
[----:B------:R-:W-:-:S02]  /*af330*/  ISETP.GT.AND P3, PT, R3, 0xe, PT ;  /* 0x0000000e0300780c */ /* 0x000fc40003f64270 */
[----:B------:R1:W-:Y:S01]  /*af340*/  LDGSTS.E [R108+0x1600], [R112.64], P5 ;  /* 0x01600000706c7fae */ /* 0x0003e2000a921844 */
[----:B------:R-:W-:Y:S01]  /*af350*/  ISETP.GT.AND P4, PT, R3, 0x12, PT ;  /* 0x000000120300780c */ /* 0x000fe20003f84270 */
[----:B------:R-:W-:Y:S01]  /*af360*/  HMMA.1688.F32.TF32 R204, R176, R104, R204 ;  /* 0x00000068b0cc723c */ /* 0x000fe200000810cc */
[----:B-1----:R-:W-:Y:S02]  /*af370*/  SEL R112, RZ, 0x4, !P3 ;  /* 0x00000004ff707807 */ /* 0x002fe40005800000 */
[----:B------:R-:W-:Y:S02]  /*af380*/  SEL R109, RZ, 0x4, !P4 ;  /* 0x00000004ff6d7807 */ /* 0x000fe40006000000 */
[-C--:B--2---:R-:W-:Y:S02]  /*af390*/  IADD3 R219, P3, R219, R252.reuse, RZ ;  /* 0x000000fcdbdb7210 */ /* 0x084fe40007f7e0ff */
[----:B------:R-:W-:-:S03]  /*af3a0*/  IADD3 R217, P4, R217, R252, RZ ;  /* 0x000000fcd9d97210 */ /* 0x000fc60007f9e0ff */
[----:B------:R-:W-:Y:S01]  /*af3b0*/  IMAD.MOV.U32 R104, RZ, RZ, R219 ;  /* 0x000000ffff687224 */ /* 0x000fe200078e00db */
[----:B-----5:R-:W-:Y:S01]  /*af3c0*/  IADD3 R134, P5, R134, R252, RZ ;  /* 0x000000fc86867210 */ /* 0x020fe20007fbe0ff */
[----:B------:R-:W-:-:S05]  /*af3d0*/  IMAD.X R220, R220, 0x1, R0, P3 ;  /* 0x00000001dcdc7824 */ /* 0x000fca00018e0600 */
[----:B------:R-:W-:Y:S02]  /*af3e0*/  MOV R105, R220 ;  /* 0x000000dc00697202 */ /* 0x000fe40000000f00 */
[----:B----4-:R-:W-:-:S03]  /*af3f0*/  IADD3.X R218, R218, R0, RZ, P4, !PT ;  /* 0x00000000dada7210 */ /* 0x010fc600027fe4ff */
[----:B------:R1:W-:Y:S01]  /*af400*/  LDGSTS.E [R108+0x3000], [R104.64], P2 ;  /* 0x03000000686c7fae */ /* 0x0003e20009121844 */
[----:B------:R-:W-:Y:S01]  /*af410*/  IMAD.X R216, R216, 0x1, R0, P5 ;  /* 0x00000001d8d87824 */ /* 0x000fe200028e0600 */
[----:B------:R-:W-:Y:S01]  /*af420*/  IADD3 R128, P5, R128, R252, RZ ;  /* 0x000000fc80807210 */ /* 0x000fe20007fbe0ff */
[----:B-1----:R-:W-:Y:S01]  /*af430*/  IMAD.MOV.U32 R104, RZ, RZ, R217 ;  /* 0x000000ffff687224 */ /* 0x002fe200078e00d9 */
[----:B------:R-:W-:-:S03]  /*af440*/  MOV R105, R218 ;  /* 0x000000da00697202 */ /* 0x000fc60000000f00 */
[----:B------:R-:W-:Y:S02]  /*af450*/  IMAD.X R132, R132, 0x1, R0, P5 ;  /* 0x0000000184847824 */ /* 0x000fe400028e0600 */
[----:B------:R1:W-:Y:S04]  /*af460*/  LDGSTS.E [R108+0x3200], [R104.64], P2 ;  /* 0x03200000686c7fae */ /* 0x0003e80009121844 */
[----:B------:R-:W-:Y:S01]  /*af470*/  STL [R1+0x2ed8], R219 ;  /* 0x002ed8db01007387 */ /* 0x000fe20000100800 */
[----:B------:R-:W-:Y:S02]  /*af480*/  STL [R1+0x2ed0], R217 ;  /* 0x002ed0d901007387 */ /* 0x000fe40000100800 */
[----:B------:R2:W-:Y:S02]  /*af490*/  STL [R1+0x2ec8], R134 ;  /* 0x002ec88601007387 */ /* 0x0005e40000100800 */
[----:B-1----:R-:W-:-:S02]  /*af4a0*/  IMAD.MOV.U32 R104, RZ, RZ, R134 ;  /* 0x000000ffff687224 */ /* 0x002fc400078e0086 */
[----:B------:R-:W-:Y:S01]  /*af4b0*/  IMAD.MOV.U32 R105, RZ, RZ, R216 ;  /* 0x000000ffff697224 */ /* 0x000fe200078e00d8 */
[----:B------:R-:W-:Y:S04]  /*af4c0*/  STL [R1+0x2ecc], R220 ;  /* 0x002eccdc01007387 */ /* 0x000fe80000100800 */
[----:B------:R1:W-:Y:S01]  /*af4d0*/  LDGSTS.E [R108+0x3400], [R104.64], P2 ;  /* 0x03400000686c7fae */ /* 0x0003e20009121844 */
[----:B------:R-:W-:Y:S02]  /*af4e0*/  STL [R1+0x2ec4], R218 ;  /* 0x002ec4da01007387 */ /* 0x000fe40000100800 */
[----:B------:R-:W-:Y:S01]  /*af4f0*/  STL [R1+0x2ebc], R216 ;  /* 0x002ebcd801007387 */ /* 0x000fe20000100800 */
[----:B------:R-:W-:Y:S01]  /*af500*/  IADD3 R120, P5, R120, R252, RZ ;  /* 0x000000fc78787210 */ /* 0x000fe20007fbe0ff */
[----:B------:R-:W-:Y:S01]  /*af510*/  STL [R1+0x2ec0], R128 ;  /* 0x002ec08001007387 */ /* 0x000fe20000100800 */
[----:B-1----:R-:W-:Y:S01]  /*af520*/  MOV R104, R128 ;  /* 0x0000008000687202 */ /* 0x002fe20000000f00 */
[----:B------:R-:W-:-:S02]  /*af530*/  IMAD.MOV.U32 R105, RZ, RZ, R132 ;  /* 0x000000ffff697224 */ /* 0x000fc400078e0084 */
[----:B------:R1:W-:Y:S01]  /*af540*/  STL [R1+0x2eb4], R132 ;  /* 0x002eb48401007387 */ /* 0x0003e20000100800 */
[----:B--2---:R-:W2:Y:S03]  /*af550*/  LDL.LU R134, [R1+0x2dd8] ;  /* 0x002dd80001867983 */ /* 0x004ea60000300800 */
[----:B------:R4:W-:Y:S01]  /*af560*/  LDGSTS.E [R108+0x3600], [R104.64], P2 ;  /* 0x03600000686c7fae */ /* 0x0009e20009121844 */
[----:B------:R-:W-:Y:S03]  /*af570*/  HMMA.1688.F32.TF32 R208, R176, R100, R208 ;  /* 0x00000064b0d0723c */ /* 0x000fe600000810d0 */
[----:B-1----:R-:W2:Y:S01]  /*af580*/  LDL.LU R132, [R1+0x2dd0] ;  /* 0x002dd00001847983 */ /* 0x002ea20000300800 */
[----:B------:R-:W-:Y:S02]  /*af590*/  STL [R1+0x2e58], R120 ;  /* 0x002e587801007387 */ /* 0x000fe40000100800 */
[----:B------:R-:W2:Y:S02]  /*af5a0*/  LDL.LU R128, [R1+0x2dc8] ;  /* 0x002dc80001807983 */ /* 0x000ea40000300800 */
[----:B------:R-:W-:Y:S01]  /*af5b0*/  IMAD.MOV.U32 R100, RZ, RZ, R120 ;  /* 0x000000ffff647224 */ /* 0x000fe200078e0078 */
[----:B------:R-:W-:-:S02]  /*af5c0*/  SEL R109, R109, RZ, !P0 ;  /* 0x000000ff6d6d7207 */ /* 0x000fc40004000000 */
[----:B------:R-:W-:Y:S02]  /*af5d0*/  SEL R112, R112, RZ, !P0 ;  /* 0x000000ff70707207 */ /* 0x000fe40004000000 */
[----:B------:R-:W-:Y:S02]  /*af5e0*/  ISETP.NE.U32.AND P4, PT, R109, RZ, PT ;  /* 0x000000ff6d00720c */ /* 0x000fe40003f85070 */
[----:B------:R-:W-:Y:S01]  /*af5f0*/  ISETP.NE.U32.AND P3, PT, R112, RZ, PT ;  /* 0x000000ff7000720c */ /* 0x000fe20003f65070 */
[--C-:B---3--:R-:W-:Y:S01]  /*af600*/  IMAD.X R135, R135, 0x1, R0.reuse, P5 ;  /* 0x0000000187877824 */ /* 0x108fe200028e0600 */
[-C--:B------:R-:W-:Y:S02]  /*af610*/  IADD3 R129, P2, R129, R252.reuse, RZ ;  /* 0x000000fc81817210 */ /* 0x080fe40007f5e0ff */
[----:B------:R-:W-:Y:S02]  /*af620*/  IADD3 R124, P5, R124, R252, RZ ;  /* 0x000000fc7c7c7210 */ /* 0x000fe40007fbe0ff */
[----:B------:R-:W-:Y:S01]  /*af630*/  IADD3.X R133, R133, R0, RZ, P2, !PT ;  /* 0x0000000085857210 */ /* 0x000fe200017fe4ff */
[----:B------:R-:W-:Y:S01]  /*af640*/  STL [R1+0x2e50], R129 ;  /* 0x002e508101007387 */ /* 0x000fe20000100800 */
[----:B------:R1:W-:Y:S02]  /*af650*/  STL [R1+0x2e4c], R135 ;  /* 0x002e4c8701007387 */ /* 0x0003e40000100800 */
[----:B------:R-:W-:Y:S01]  /*af660*/  STL [R1+0x2e48], R124 ;  /* 0x002e487c01007387 */ /* 0x000fe20000100800 */
[----:B------:R-:W-:Y:S01]  /*af670*/  IADD3 R117, P2, R117, R252, RZ ;  /* 0x000000fc75757210 */ /* 0x000fe20007f5e0ff */
[----:B------:R3:W-:Y:S01]  /*af680*/  STL [R1+0x2e44], R133 ;  /* 0x002e448501007387 */ /* 0x0007e20000100800 */
[----:B------:R-:W-:Y:S01]  /*af690*/  MOV R101, R135 ;  /* 0x0000008700657202 */ /* 0x000fe20000000f00 */
[----:B------:R-:W-:-:S04]  /*af6a0*/  IMAD.X R125, R125, 0x1, R0, P5 ;  /* 0x000000017d7d7824 */ /* 0x000fc800028e0600 */
[----:B------:R3:W-:Y:S04]  /*af6b0*/  LDGSTS.E [R108+0x5000], [R100.64], P1 ;  /* 0x05000000646c7fae */ /* 0x0007e80008921844 */
[----:B-1----:R-:W5:Y:S01]  /*af6c0*/  LDL.LU R135, [R1+0x2dcc] ;  /* 0x002dcc0001877983 */ /* 0x002f620000300800 */
[----:B------:R-:W-:Y:S02]  /*af6d0*/  STL [R1+0x2e40], R117 ;  /* 0x002e407501007387 */ /* 0x000fe40000100800 */
[----:B------:R1:W-:Y:S02]  /*af6e0*/  STL [R1+0x2e3c], R125 ;  /* 0x002e3c7d01007387 */ /* 0x0003e40000100800 */
[----:B------:R-:W5:Y:S02]  /*af6f0*/  LDL.LU R120, [R1+0x2dc0] ;  /* 0x002dc00001787983 */ /* 0x000f640000300800 */
[----:B---3--:R-:W-:-:S02]  /*af700*/  IMAD.MOV.U32 R101, RZ, RZ, R133 ;  /* 0x000000ffff657224 */ /* 0x008fc400078e0085 */
[----:B------:R-:W3:Y:S01]  /*af710*/  LDL.LU R133, [R1+0x2dc4] ;  /* 0x002dc40001857983 */ /* 0x000ee20000300800 */
[----:B------:R-:W-:Y:S02]  /*af720*/  IMAD.MOV.U32 R100, RZ, RZ, R129 ;  /* 0x000000ffff647224 */ /* 0x000fe400078e0081 */
[----:B------:R-:W3:Y:S03]  /*af730*/  LDL.LU R129, [R1+0x2dbc] ;  /* 0x002dbc0001817983 */ /* 0x000ee60000300800 */
[----:B------:R1:W-:Y:S01]  /*af740*/  LDGSTS.E [R108+0x5200], [R100.64], P1 ;  /* 0x05200000646c7fae */ /* 0x0003e20008921844 */
[----:B------:R-:W-:Y:S01]  /*af750*/  IADD3.X R121, R121, R0, RZ, P2, !PT ;  /* 0x0000000079797210 */ /* 0x000fe200017fe4ff */
[----:B-1----:R-:W-:Y:S02]  /*af760*/  IMAD.MOV.U32 R100, RZ, RZ, R124 ;  /* 0x000000ffff647224 */ /* 0x002fe400078e007c */
[----:B------:R-:W3:Y:S01]  /*af770*/  LDL.LU R124, [R1+0x2db4] ;  /* 0x002db400017c7983 */ /* 0x000ee20000300800 */
[----:B------:R-:W-:-:S02]  /*af780*/  IMAD.MOV.U32 R101, RZ, RZ, R125 ;  /* 0x000000ffff657224 */ /* 0x000fc400078e007d */
[----:B------:R-:W3:Y:S02]  /*af790*/  LDL.LU R109, [R1+0x2d58] ;  /* 0x002d5800016d7983 */ /* 0x000ee40000300800 */
[----:B------:R1:W-:Y:S01]  /*af7a0*/  STL [R1+0x2e34], R121 ;  /* 0x002e347901007387 */ /* 0x0003e20000100800 */
[----:B------:R-:W3:Y:S04]  /*af7b0*/  LDL.LU R125, [R1+0x2d4c] ;  /* 0x002d4c00017d7983 */ /* 0x000ee80000300800 */
[----:B------:R1:W-:Y:S02]  /*af7c0*/  LDGSTS.E [R108+0x5400], [R100.64], P1 ;  /* 0x05400000646c7fae */ /* 0x0003e40008921844 */
[----:B-1----:R-:W-:Y:S01]  /*af7d0*/  IMAD.MOV.U32 R101, RZ, RZ, R121 ;  /* 0x000000ffff657224 */ /* 0x002fe200078e0079 */
[----:B------:R-:W-:Y:S01]  /*af7e0*/  MOV R100, R117 ;  /* 0x0000007500647202 */ /* 0x000fe20000000f00 */
[----:B------:R-:W3:Y:S01]  /*af7f0*/  LDL.LU R121, [R1+0x2d44] ;  /* 0x002d440001797983 */ /* 0x000ee20000300800 */
[----:B------:R-:W3:Y:S02]  /*af800*/  LDL.LU R117, [R1+0x2d50] ;  /* 0x002d500001757983 */ /* 0x000ee40000300800 */
[----:B------:R-:W3:Y:S02]  /*af810*/  LDL.LU R113, [R1+0x2d3c] ;  /* 0x002d3c0001717983 */ /* 0x000ee40000300800 */
[----:B------:R-:W3:Y:S01]  /*af820*/  LDL.LU R112, [R1+0x2d48] ;  /* 0x002d480001707983 */ /* 0x000ee20000300800 */
[----:B----4-:R-:W4:Y:S01]  /*af830*/  LDL.LU R105, [R1+0x2d34] ;  /* 0x002d340001697983 */ /* 0x010f220000300800 */
[----:B------:R-:W4:Y:S03]  /*af840*/  LDL.LU R104, [R1+0x2d40] ;  /* 0x002d400001687983 */ /* 0x000f260000300800 */
[----:B------:R1:W-:Y:S01]  /*af850*/  LDGSTS.E [R108+0x5600], [R100.64], P1 ;  /* 0x05600000646c7fae */ /* 0x0003e20008921844 */
[----:B------:R-:W-:-:S02]  /*af860*/  ISETP.GT.AND P2, PT, R3, 0x16, PT ;  /* 0x000000160300780c */ /* 0x000fc40003f44270 */
[----:B------:R-:W-:Y:S01]  /*af870*/  ISETP.GT.AND P5, PT, R3, 0x1a, PT ;  /* 0x0000001a0300780c */ /* 0x000fe20003fa4270 */
[----:B------:R-:W-:Y:S01]  /*af880*/  HMMA.1688.F32.TF32 R212, R176, R96, R212 ;  /* 0x00000060b0d4723c */ /* 0x000fe200000810d4 */
[----:B-1----:R-:W-:Y:S02]  /*af890*/  SEL R101, RZ, 0x4, !P2 ;  /* 0x00000004ff657807 */ /* 0x002fe40005000000 */
[----:B------:R-:W-:Y:S02]  /*af8a0*/  SEL R100, RZ, 0x4, !P5 ;  /* 0x00000004ff647807 */ /* 0x000fe40006800000 */
[----:B--2---:R-:W-:-:S05]  /*af8b0*/  IADD3 R134, P1, R134, R252, RZ ;  /* 0x000000fc86867210 */ /* 0x004fca0007f3e0ff */
[----:B------:R-:W-:Y:S01]  /*af8c0*/  IMAD.MOV.U32 R96, RZ, RZ, R134 ;  /* 0x000000ffff607224 */ /* 0x000fe200078e0086 */
[-C--:B------:R-:W-:Y:S02]  /*af8d0*/  IADD3 R132, P2, R132, R252.reuse, RZ ;  /* 0x000000fc84847210 */ /* 0x080fe40007f5e0ff */
[----:B------:R-:W-:Y:S01]  /*af8e0*/  IADD3 R128, P5, R128, R252, RZ ;  /* 0x000000fc80807210 */ /* 0x000fe20007fbe0ff */
[----:B------:R-:W-:Y:S02]  /*af8f0*/  STL [R1+0x2dd8], R134 ;  /* 0x002dd88601007387 */ /* 0x000fe40000100800 */
[----:B------:R-:W-:Y:S02]  /*af900*/  STL [R1+0x2dd0], R132 ;  /* 0x002dd08401007387 */ /* 0x000fe40000100800 */
[----:B------:R1:W-:Y:S01]  /*af910*/  STL [R1+0x2dc8], R128 ;  /* 0x002dc88001007387 */ /* 0x0003e20000100800 */
[----:B------:R-:W-:Y:S01]  /*af920*/  HMMA.1688.F32.TF32 R156, R176, R92, R156 ;  /* 0x0000005cb09c723c */ /* 0x000fe2000008109c */
[----:B------:R-:W-:-:S02]  /*af930*/  SEL R100, R100, RZ, !P0 ;  /* 0x000000ff64647207 */ /* 0x000fc40004000000 */
[----:B------:R-:W-:Y:S01]  /*af940*/  SEL R101, R101, RZ, !P0 ;  /* 0x000000ff65657207 */ /* 0x000fe20004000000 */
[----:B-----5:R-:W-:-:S05]  /*af950*/  IMAD.X R135, R135, 0x1, R0, P1 ;  /* 0x0000000187877824 */ /* 0x020fca00008e0600 */
[----:B------:R-:W-:-:S05]  /*af960*/  MOV R97, R135 ;  /* 0x0000008700617202 */ /* 0x000fca0000000f00 */
[----:B------:R2:W-:Y:S01]  /*af970*/  LDGSTS.E [R108+0x7000], [R96.64], P3 ;  /* 0x07000000606c7fae */ /* 0x0005e20009921844 */
[----:B---3--:R-:W-:Y:S01]  /*af980*/  IADD3.X R133, R133, R0, RZ, P2, !PT ;  /* 0x0000000085857210 */ /* 0x008fe200017fe4ff */
[----:B------:R-:W-:Y:S01]  /*af990*/  IMAD.X R129, R129, 0x1, R0, P5 ;  /* 0x0000000181817824 */ /* 0x000fe200028e0600 */
[----:B------:R-:W-:Y:S01]  /*af9a0*/  IADD3 R120, P5, R120, R252, RZ ;  /* 0x000000fc78787210 */ /* 0x000fe20007fbe0ff */
[----:B--2---:R-:W-:Y:S01]  /*af9b0*/  IMAD.MOV.U32 R96, RZ, RZ, R132 ;  /* 0x000000ffff607224 */ /* 0x004fe200078e0084 */
[----:B------:R-:W-:-:S05]  /*af9c0*/  MOV R97, R133 ;  /* 0x0000008500617202 */ /* 0x000fca0000000f00 */
[----:B------:R2:W-:Y:S01]  /*af9d0*/  LDGSTS.E [R108+0x7200], [R96.64], P3 ;  /* 0x07200000606c7fae */ /* 0x0005e20009921844 */
[----:B------:R-:W-:Y:S02]  /*af9e0*/  IMAD.X R124, R124, 0x1, R0, P5 ;  /* 0x000000017c7c7824 */ /* 0x000fe400028e0600 */
[----:B--2---:R-:W-:Y:S02]  /*af9f0*/  IMAD.MOV.U32 R96, RZ, RZ, R128 ;  /* 0x000000ffff607224 */ /* 0x004fe400078e0080 */
[----:B------:R-:W-:Y:S01]  /*afa00*/  IMAD.MOV.U32 R97, RZ, RZ, R129 ;  /* 0x000000ffff617224 */ /* 0x000fe200078e0081 */
[----:B------:R-:W-:Y:S04]  /*afa10*/  STL [R1+0x2dcc], R135 ;  /* 0x002dcc8701007387 */ /* 0x000fe80000100800 */
[----:B------:R2:W-:Y:S01]  /*afa20*/  LDGSTS.E [R108+0x7400], [R96.64], P3 ;  /* 0x07400000606c7fae */ /* 0x0005e20009921844 */
[----:B------:R-:W-:Y:S01]  /*afa30*/  IADD3 R109, P5, R109, R252, RZ ;  /* 0x000000fc6d6d7210 */ /* 0x000fe20007fbe0ff */
[----:B------:R-:W-:Y:S02]  /*afa40*/  STL [R1+0x2dc4], R133 ;  /* 0x002dc48501007387 */ /* 0x000fe40000100800 */
[----:B------:R-:W-:Y:S01]  /*afa50*/  STL [R1+0x2dbc], R129 ;  /* 0x002dbc8101007387 */ /* 0x000fe20000100800 */
[----:B------:R-:W-:Y:S01]  /*afa60*/  STL [R1+0x2dc0], R120 ;  /* 0x002dc07801007387 */ /* 0x000fe20000100800 */
[----:B------:R3:W-:Y:S02]  /*afa70*/  STL [R1+0x2db4], R124 ;  /* 0x002db47c01007387 */ /* 0x0007e40000100800 */
[----:B-1----:R-:W5:Y:S01]  /*afa80*/  LDL.LU R128, [R1+0x2cd8] ;  /* 0x002cd80001807983 */ /* 0x002f620000300800 */
[----:B--2---:R-:W-:Y:S01]  /*afa90*/  MOV R96, R120 ;  /* 0x0000007800607202 */ /* 0x004fe20000000f00 */
[----:B------:R-:W-:-:S02]  /*afaa0*/  IMAD.MOV.U32 R97, RZ, RZ, R124 ;  /* 0x000000ffff617224 */ /* 0x000fc400078e007c */
[--C-:B------:R-:W-:Y:S01]  /*afab0*/  IMAD.X R125, R125, 0x1, R0.reuse, P5 ;  /* 0x000000017d7d7824 */ /* 0x100fe200028e0600 */
[----:B---3--:R-:W2:Y:S04]  /*afac0*/  LDL.LU R124, [R1+0x2cd0] ;  /* 0x002cd000017c7983 */ /* 0x008ea80000300800 */
[----:B------:R1:W-:Y:S01]  /*afad0*/  LDGSTS.E [R108+0x7600], [R96.64], P3 ;  /* 0x07600000606c7fae */ /* 0x0003e20009921844 */
[-C--:B------:R-:W-:Y:S02]  /*afae0*/  IADD3 R117, P3, R117, R252.reuse, RZ ;  /* 0x000000fc75757210 */ /* 0x080fe40007f7e0ff */
[----:B------:R-:W-:Y:S01]  /*afaf0*/  IADD3 R112, P5, R112, R252, RZ ;  /* 0x000000fc70707210 */ /* 0x000fe20007fbe0ff */
[----:B------:R3:W-:Y:S01]  /*afb00*/  STL [R1+0x2d58], R109 ;  /* 0x002d586d01007387 */ /* 0x0007e20000100800 */
[----:B------:R-:W2:Y:S01]  /*afb10*/  LDL.LU R120, [R1+0x2cc8] ;  /* 0x002cc80001787983 */ /* 0x000ea20000300800 */
[----:B------:R-:W-:Y:S01]  /*afb20*/  IADD3.X R121, R121, R0, RZ, P3, !PT ;  /* 0x0000000079797210 */ /* 0x000fe20001ffe4ff */
[----:B------:R-:W-:Y:S02]  /*afb30*/  STL [R1+0x2d50], R117 ;  /* 0x002d507501007387 */ /* 0x000fe40000100800 */
[----:B------:R1:W-:Y:S01]  /*afb40*/  STL [R1+0x2d4c], R125 ;  /* 0x002d4c7d01007387 */ /* 0x0003e20000100800 */
[----:B------:R-:W-:Y:S01]  /*afb50*/  STL [R1+0x2d48], R112 ;  /* 0x002d487001007387 */ /* 0x000fe20000100800 */
[----:B----4-:R-:W-:Y:S01]  /*afb60*/  IADD3 R104, P3, R104, R252, RZ ;  /* 0x000000fc68687210 */ /* 0x010fe20007f7e0ff */
[----:B------:R4:W-:Y:S02]  /*afb70*/  STL [R1+0x2d44], R121 ;  /* 0x002d447901007387 */ /* 0x0009e40000100800 */
[----:B------:R-:W-:Y:S01]  /*afb80*/  IMAD.X R113, R113, 0x1, R0, P5 ;  /* 0x0000000171717824 */ /* 0x000fe200028e0600 */
[----:B------:R-:W2:Y:S01]  /*afb90*/  LDL.LU R129, [R1+0x2ccc] ;  /* 0x002ccc0001817983 */ /* 0x000ea20000300800 */
[----:B------:R-:W-:Y:S02]  /*afba0*/  STL [R1+0x2d40], R104 ;  /* 0x002d406801007387 */ /* 0x000fe40000100800 */
[----:B------:R-:W-:Y:S01]  /*afbb0*/  IMAD.MOV.U32 R92, RZ, RZ, R109 ;  /* 0x000000ffff5c7224 */ /* 0x000fe200078e006d */
[----:B------:R-:W-:Y:S01]  /*afbc0*/  MOV R93, R125 ;  /* 0x0000007d005d7202 */ /* 0x000fe20000000f00 */
[----:B------:R4:W-:Y:S01]  /*afbd0*/  STL [R1+0x2d3c], R113 ;  /* 0x002d3c7101007387 */ /* 0x0009e20000100800 */
[----:B---3--:R-:W3:Y:S02]  /*afbe0*/  LDL.LU R109, [R1+0x2cc0] ;  /* 0x002cc000016d7983 */ /* 0x008ee40000300800 */
[----:B-1----:R-:W3:Y:S01]  /*afbf0*/  LDL.LU R125, [R1+0x2cc4] ;  /* 0x002cc400017d7983 */ /* 0x002ee20000300800 */
[----:B------:R1:W-:Y:S01]  /*afc00*/  LDGSTS.E [R108+0x9000], [R92.64], P4 ;  /* 0x090000005c6c7fae */ /* 0x0003e2000a121844 */
[----:B------:R-:W-:Y:S01]  /*afc10*/  IADD3.X R105, R105, R0, RZ, P3, !PT ;  /* 0x0000000069697210 */ /* 0x000fe20001ffe4ff */
[----:B-1----:R-:W-:-:S02]  /*afc20*/  IMAD.MOV.U32 R92, RZ, RZ, R117 ;  /* 0x000000ffff5c7224 */ /* 0x002fc400078e0075 */
[----:B------:R-:W-:Y:S02]  /*afc30*/  IMAD.MOV.U32 R93, RZ, RZ, R121 ;  /* 0x000000ffff5d7224 */ /* 0x000fe400078e0079 */
[----:B----4-:R-:W4:Y:S04]  /*afc40*/  LDL.LU R121, [R1+0x2cbc] ;  /* 0x002cbc0001797983 */ /* 0x010f280000300800 */
[----:B------:R1:W-:Y:S01]  /*afc50*/  LDGSTS.E [R108+0x9200], [R92.64], P4 ;  /* 0x092000005c6c7fae */ /* 0x0003e2000a121844 */
[----:B------:R-:W-:Y:S01]  /*afc60*/  ISETP.NE.U32.AND P2, PT, R100, RZ, PT ;  /* 0x000000ff6400720c */ /* 0x000fe20003f45070 */
[----:B-1----:R-:W-:Y:S02]  /*afc70*/  IMAD.MOV.U32 R93, RZ, RZ, R113 ;  /* 0x000000ffff5d7224 */ /* 0x002fe400078e0071 */
[----:B------:R-:W4:Y:S01]  /*afc80*/  LDL.LU R113, [R1+0x2cb4] ;  /* 0x002cb40001717983 */ /* 0x000f220000300800 */
[----:B------:R-:W-:-:S02]  /*afc90*/  IMAD.MOV.U32 R92, RZ, RZ, R112 ;  /* 0x000000ffff5c7224 */ /* 0x000fc400078e0070 */
[----:B------:R-:W4:Y:S02]  /*afca0*/  LDL.LU R100, [R1+0x2c58] ;  /* 0x002c580001647983 */ /* 0x000f240000300800 */
[----:B------:R1:W-:Y:S01]  /*afcb0*/  STL [R1+0x2d34], R105 ;  /* 0x002d346901007387 */ /* 0x0003e20000100800 */
[----:B------:R-:W4:Y:S04]  /*afcc0*/  LDL.LU R117, [R1+0x2c4c] ;  /* 0x002c4c0001757983 */ /* 0x000f280000300800 */
[----:B------:R1:W-:Y:S01]  /*afcd0*/  LDGSTS.E [R108+0x9400], [R92.64], P4 ;  /* 0x094000005c6c7fae */ /* 0x0003e2000a121844 */
[----:B------:R-:W4:Y:S01]  /*afce0*/  LDL.LU R112, [R1+0x2c44] ;  /* 0x002c440001707983 */ /* 0x000f220000300800 */
[----:B------:R-:W-:Y:S01]  /*afcf0*/  ISETP.NE.U32.AND P1, PT, R101, RZ, PT ;  /* 0x000000ff6500720c */ /* 0x000fe20003f25070 */
[----:B-1----:R-:W-:Y:S01]  /*afd00*/  IMAD.MOV.U32 R93, RZ, RZ, R105 ;  /* 0x000000ffff5d7224 */ /* 0x002fe200078e0069 */
[----:B------:R-:W-:Y:S01]  /*afd10*/  MOV R92, R104 ;  /* 0x00000068005c7202 */ /* 0x000fe20000000f00 */
[----:B------:R-:W4:Y:S01]  /*afd20*/  LDL.LU R105, [R1+0x2c50] ;  /* 0x002c500001697983 */ /* 0x000f220000300800 */
[----:B------:R-:W4:Y:S02]  /*afd30*/  LDL.LU R104, [R1+0x2c3c] ;  /* 0x002c3c0001687983 */ /* 0x000f240000300800 */
[----:B------:R-:W4:Y:S02]  /*afd40*/  LDL.LU R101, [R1+0x2c48] ;  /* 0x002c480001657983 */ /* 0x000f240000300800 */
[----:B------:R-:W4:Y:S01]  /*afd50*/  LDL.LU R97, [R1+0x2c34] ;  /* 0x002c340001617983 */ /* 0x000f220000300800 */
[----:B------:R-:W4:Y:S01]  /*afd60*/  LDL.LU R96, [R1+0x2c40] ;  /* 0x002c400001607983 */ /* 0x000f220000300800 */
[----:B------:R-:W-:-:S03]  /*afd70*/  ISETP.GT.AND P3, PT, R3, 0x1e, PT ;  /* 0x0000001e0300780c */ /* 0x000fc60003f64270 */
[----:B------:R1:W-:Y:S01]  /*afd80*/  LDGSTS.E [R108+0x9600], [R92.64], P4 ;  /* 0x096000005c6c7fae */ /* 0x0003e2000a121844 */
[----:B------:R-:W-:Y:S01]  /*afd90*/  ISETP.GT.AND P5, PT, R3, 0x22, PT ;  /* 0x000000220300780c */ /* 0x000fe20003fa4270 */
[----:B------:R-:W-:Y:S01]  /*afda0*/  HMMA.1688.F32.TF32 R152, R176, R88, R152 ;  /* 0x00000058b098723c */ /* 0x000fe20000081098 */
[----:B-1----:R-:W-:Y:S02]  /*afdb0*/  SEL R93, RZ, 0x4, !P3 ;  /* 0x00000004ff5d7807 */ /* 0x002fe40005800000 */
[----:B------:R-:W-:-:S05]  /*afdc0*/  SEL R92, RZ, 0x4, !P5 ;  /* 0x00000004ff5c7807 */ /* 0x000fca0006800000 */
[----:B------:R-:W-:Y:S01]  /*afdd0*/  HMMA.1688.F32.TF32 R148, R176, R84, R148 ;  /* 0x00000054b094723c */ /* 0x000fe20000081094 */
[----:B------:R-:W-:Y:S02]  /*afde0*/  SEL R92, R92, RZ, !P0 ;  /* 0x000000ff5c5c7207 */ /* 0x000fe40004000000 */
[----:B------:R-:W-:Y:S02]  /*afdf0*/  SEL R93, R93, RZ, !P0 ;  /* 0x000000ff5d5d7207 */ /* 0x000fe40004000000 */
[----:B-----5:R-:W-:-:S05]  /*afe00*/  IADD3 R128, P3, R128, R252, RZ ;  /* 0x000000fc80807210 */ /* 0x020fca0007f7e0ff */
[----:B------:R-:W-:Y:S01]  /*afe10*/  IMAD.MOV.U32 R88, RZ, RZ, R128 ;  /* 0x000000ffff587224 */ /* 0x000fe200078e0080 */
[-C--:B--2---:R-:W-:Y:S02]  /*afe20*/  IADD3 R124, P4, R124, R252.reuse, RZ ;  /* 0x000000fc7c7c7210 */ /* 0x084fe40007f9e0ff */
[----:B------:R-:W-:Y:S01]  /*afe30*/  IADD3 R120, P5, R120, R252, RZ ;  /* 0x000000fc78787210 */ /* 0x000fe20007fbe0ff */
[----:B------:R-:W-:-:S05]  /*afe40*/  IMAD.X R129, R129, 0x1, R0, P3 ;  /* 0x0000000181817824 */ /* 0x000fca00018e0600 */
[----:B------:R-:W-:Y:S02]  /*afe50*/  MOV R89, R129 ;  /* 0x0000008100597202 */ /* 0x000fe40000000f00 */
[----:B---3--:R-:W-:-:S03]  /*afe60*/  IADD3.X R125, R125, R0, RZ, P4, !PT ;  /* 0x000000007d7d7210 */ /* 0x008fc600027fe4ff */
[----:B------:R1:W-:Y:S02]  /*afe70*/  LDGSTS.E [R108+0xb000], [R88.64], P1 ;  /* 0x0b000000586c7fae */ /* 0x0003e40008921844 */
[----:B-1----:R-:W-:Y:S01]  /*afe80*/  IMAD.MOV.U32 R88, RZ, RZ, R124 ;  /* 0x000000ffff587224 */ /* 0x002fe200078e007c */
[----:B------:R-:W-:Y:S01]  /*afe90*/  MOV R89, R125 ;  /* 0x0000007d00597202 */ /* 0x000fe20000000f00 */
[----:B----4-:R-:W-:Y:S01]  /*afea0*/  IMAD.X R121, R121, 0x1, R0, P5 ;  /* 0x0000000179797824 */ /* 0x010fe200028e0600 */
[----:B------:R-:W-:-:S03]  /*afeb0*/  IADD3 R109, P5, R109, R252, RZ ;  /* 0x000000fc6d6d7210 */ /* 0x000fc60007fbe0ff */
[----:B------:R1:W-:Y:S04]  /*afec0*/  LDGSTS.E [R108+0xb200], [R88.64], P1 ;  /* 0x0b200000586c7fae */ /* 0x0003e80008921844 */
[----:B------:R-:W-:Y:S01]  /*afed0*/  STL [R1+0x2cd8], R128 ;  /* 0x002cd88001007387 */ /* 0x000fe20000100800 */
[----:B------:R-:W-:Y:S02]  /*afee0*/  STL [R1+0x2cd0], R124 ;  /* 0x002cd07c01007387 */ /* 0x000fe40000100800 */
[----:B------:R2:W-:Y:S02]  /*afef0*/  STL [R1+0x2cc8], R120 ;  /* 0x002cc87801007387 */ /* 0x0005e40000100800 */
[----:B------:R-:W-:Y:S02]  /*aff00*/  IMAD.X R113, R113, 0x1, R0, P5 ;  /* 0x0000000171717824 */ /* 0x000fe400028e0600 */
[----:B-1----:R-:W-:-:S02]  /*aff10*/  IMAD.MOV.U32 R88, RZ, RZ, R120 ;  /* 0x000000ffff587224 */ /* 0x002fc400078e0078 */
        /* <DEDUP_REMOVED lines=8> */
[----:B--2---:R-:W2:Y:S01]  /*affa0*/  LDL.LU R120, [R1+0x2bd8] ;  /* 0x002bd80001787983 */ /* 0x004ea20000300800 */
[----:B-1----:R-:W-:Y:S01]  /*affb0*/  MOV R88, R109 ;  /* 0x0000006d00587202 */ /* 0x002fe20000000f00 */
[----:B------:R-:W-:-:S02]  /*affc0*/  IMAD.MOV.U32 R89, RZ, RZ, R113 ;  /* 0x000000ffff597224 */ /* 0x000fc400078e0071 */
[--C-:B------:R-:W-:Y:S01]  /*affd0*/  IMAD.X R117, R117, 0x1, R0.reuse, P5 ;  /* 0x0000000175757824 */ /* 0x100fe200028e0600 */
[----:B---3--:R-:W3:Y:S04]  /*affe0*/  LDL.LU R113, [R1+0x2bd0] ;  /* 0x002bd00001717983 */ /* 0x008ee80000300800 */
[----:B------:R1:W-:Y:S01]  /*afff0*/  LDGSTS.E [R108+0xb600], [R88.64], P1 ;  /* 0x0b600000586c7fae */ /* 0x0003e20008921844 */
[-C--:B------:R-:W-:Y:S02]  /*b0000*/  IADD3 R105, P1, R105, R252.reuse, RZ ;  /* 0x000000fc69697210 */ /* 0x080fe40007f3e0ff */
[----:B------:R-:W-:Y:S01]  /*b0010*/  IADD3 R101, P5, R101, R252, RZ ;  /* 0x000000fc65657210 */ /* 0x000fe20007fbe0ff */
[----:B------:R4:W-:Y:S01]  /*b0020*/  STL [R1+0x2c58], R100 ;  /* 0x002c586401007387 */ /* 0x0009e20000100800 */
[----:B------:R-:W5:Y:S01]  /*b0030*/  LDL.LU R109, [R1+0x2bc8] ;  /* 0x002bc800016d7983 */ /* 0x000f620000300800 */
[----:B------:R-:W-:Y:S01]  /*b0040*/  IADD3.X R112, R112, R0, RZ, P1, !PT ;  /* 0x0000000070707210 */ /* 0x000fe20000ffe4ff */
[----:B------:R-:W-:Y:S02]  /*b0050*/  STL [R1+0x2c50], R105 ;  /* 0x002c506901007387 */ /* 0x000fe40000100800 */
[----:B------:R1:W-:Y:S01]  /*b0060*/  STL [R1+0x2c4c], R117 ;  /* 0x002c4c7501007387 */ /* 0x0003e20000100800 */
[----:B------:R-:W-:Y:S01]  /*b0070*/  STL [R1+0x2c48], R101 ;  /* 0x002c486501007387 */ /* 0x000fe20000100800 */
[----:B------:R-:W-:Y:S01]  /*b0080*/  IADD3 R96, P1, R96, R252, RZ ;  /* 0x000000fc60607210 */ /* 0x000fe20007f3e0ff */
[----:B------:R1:W-:Y:S02]  /*b0090*/  STL [R1+0x2c44], R112 ;  /* 0x002c447001007387 */ /* 0x0003e40000100800 */
[----:B------:R-:W-:Y:S01]  /*b00a0*/  IMAD.X R104, R104, 0x1, R0, P5 ;  /* 0x0000000168687824 */ /* 0x000fe200028e0600 */
[----:B------:R-:W5:Y:S01]  /*b00b0*/  LDL.LU R121, [R1+0x2bcc] ;  /* 0x002bcc0001797983 */ /* 0x000f620000300800 */
[----:B------:R-:W-:Y:S02]  /*b00c0*/  STL [R1+0x2c40], R96 ;  /* 0x002c406001007387 */ /* 0x000fe40000100800 */
[----:B------:R-:W-:Y:S01]  /*b00d0*/  IMAD.MOV.U32 R84, RZ, RZ, R100 ;  /* 0x000000ffff547224 */ /* 0x000fe200078e0064 */
[----:B------:R-:W-:Y:S01]  /*b00e0*/  MOV R85, R117 ;  /* 0x0000007500557202 */ /* 0x000fe20000000f00 */
[----:B------:R1:W-:Y:S01]  /*b00f0*/  STL [R1+0x2c3c], R104 ;  /* 0x002c3c6801007387 */ /* 0x0003e20000100800 */
[----:B----4-:R-:W4:Y:S02]  /*b0100*/  LDL.LU R100, [R1+0x2bc0] ;  /* 0x002bc00001647983 */ /* 0x010f240000300800 */
[----:B-1----:R-:W4:Y:S01]  /*b0110*/  LDL.LU R117, [R1+0x2bc4] ;  /* 0x002bc40001757983 */ /* 0x002f220000300800 */
[----:B------:R1:W-:Y:S01]  /*b0120*/  LDGSTS.E [R108+0xd000], [R84.64], P2 ;  /* 0x0d000000546c7fae */ /* 0x0003e20009121844 */
[----:B------:R-:W-:Y:S01]  /*b0130*/  IADD3.X R97, R97, R0, RZ, P1, !PT ;  /* 0x0000000061617210 */ /* 0x000fe20000ffe4ff */
[----:B-1----:R-:W-:-:S02]  /*b0140*/  IMAD.MOV.U32 R84, RZ, RZ, R105 ;  /* 0x000000ffff547224 */ /* 0x002fc400078e0069 */
[----:B------:R-:W-:Y:S02]  /*b0150*/  IMAD.MOV.U32 R85, RZ, RZ, R112 ;  /* 0x000000ffff557224 */ /* 0x000fe400078e0070 */
[----:B------:R-:W4:Y:S04]  /*b0160*/  LDL.LU R112, [R1+0x2bbc] ;  /* 0x002bbc0001707983 */ /* 0x000f280000300800 */
        /* <DEDUP_REMOVED lines=27> */
[----:B--2---:R-:W-:-:S05]  /*b0320*/  IADD3 R120, P1, R120, R252, RZ ;  /* 0x000000fc78787210 */ /* 0x004fca0007f3e0ff */
[----:B------:R-:W-:Y:S01]  /*b0330*/  IMAD.MOV.U32 R80, RZ, RZ, R120 ;  /* 0x000000ffff507224 */ /* 0x000fe200078e0078 */
[-C--:B---3--:R-:W-:Y:S02]  /*b0340*/  IADD3 R113, P2, R113, R252.reuse, RZ ;  /* 0x000000fc71717210 */ /* 0x088fe40007f5e0ff */
[----:B-----5:R-:W-:Y:S01]  /*b0350*/  IADD3 R109, P5, R109, R252, RZ ;  /* 0x000000fc6d6d7210 */ /* 0x020fe20007fbe0ff */
[----:B------:R-:W-:-:S05]  /*b0360*/  IMAD.X R121, R121, 0x1, R0, P1 ;  /* 0x0000000179797824 */ /* 0x000fca00008e0600 */
[----:B------:R-:W-:Y:S02]  /*b0370*/  MOV R81, R121 ;  /* 0x0000007900517202 */ /* 0x000fe40000000f00 */
[----:B----4-:R-:W-:-:S03]  /*b0380*/  IADD3.X R117, R117, R0, RZ, P2, !PT ;  /* 0x0000000075757210 */ /* 0x010fc600017fe4ff */
[----:B------:R1:W-:Y:S02]  /*b0390*/  LDGSTS.E [R108+0xf000], [R80.64], P3 ;  /* 0x0f000000506c7fae */ /* 0x0003e40009921844 */
[----:B-1----:R-:W-:Y:S01]  /*b03a0*/  IMAD.MOV.U32 R80, RZ, RZ, R113 ;  /* 0x000000ffff507224 */ /* 0x002fe200078e0071 */
[----:B------:R-:W-:Y:S01]  /*b03b0*/  MOV R81, R117 ;  /* 0x0000007500517202 */ /* 0x000fe20000000f00 */
[----:B------:R-:W-:Y:S01]  /*b03c0*/  IMAD.X R112, R112, 0x1, R0, P5 ;  /* 0x0000000170707824 */ /* 0x000fe200028e0600 */
        /* <DEDUP_REMOVED lines=61> */
[----:B------:R-:W4:Y:S01]  /*b07a0*/  LDL.LU R80, [R1+0x2a40] ;  /* 0x002a400001507983 */ /* 0x000f220000300800 */
[----:B------:R-:W-:-:S02]  /*b07b0*/  ISETP.GT.AND P3, PT, R3, 0x2e, PT ;  /* 0x0000002e0300780c */ /* 0x000fc40003f64270 */
        /* <DEDUP_REMOVED lines=27> */
[----:B------:R-:W-:-:S04]  /*b0970*/  IADD3 R88, P5, R88, R252, RZ ;  /* 0x000000fc58587210 */ /* 0x000fc80007fbe0ff */
[----:B------:R1:W-:Y:S04]  /*b0980*/  LDGSTS.E [R108+0x13400], [R72.64], P1 ;  /* 0x13400000486c7fae */ /* 0x0003e80008921844 */
[----:B------:R-:W-:Y:S01]  /*b0990*/  STL [R1+0x2acc], R112 ;  /* 0x002acc7001007387 */ /* 0x000fe20000100800 */
[----:B------:R-:W-:Y:S02]  /*b09a0*/  STL [R1+0x2ac4], R105 ;  /* 0x002ac46901007387 */ /* 0x000fe40000100800 */
[----:B------:R-:W-:Y:S02]  /*b09b0*/  STL [R1+0x2abc], R101 ;  /* 0x002abc6501007387 */ /* 0x000fe40000100800 */
[----:B------:R-:W-:Y:S01]  /*b09c0*/  STL [R1+0x2ac0], R92 ;  /* 0x002ac05c01007387 */ /* 0x000fe20000100800 */
[----:B------:R3:W-:Y:S01]  /*b09d0*/  STL [R1+0x2ab4], R96 ;  /* 0x002ab46001007387 */ /* 0x0007e20000100800 */
[----:B------:R-:W-:-:S02]  /*b09e0*/  IMAD.X R97, R97, 0x1, R0, P5 ;  /* 0x0000000161617824 */ /* 0x000fc400028e0600 */
[----:B--2---:R-:W2:Y:S01]  /*b09f0*/  LDL.LU R100, [R1+0x29d8] ;  /* 0x0029d80001647983 */ /* 0x004ea20000300800 */
[----:B-1----:R-:W-:Y:S01]  /*b0a00*/  MOV R72, R92 ;  /* 0x0000005c00487202 */ /* 0x002fe20000000f00 */
[----:B------:R-:W-:Y:S01]  /*b0a10*/  IMAD.MOV.U32 R73, RZ, RZ, R96 ;  /* 0x000000ffff497224 */ /* 0x000fe200078e0060 */
[-C--:B------:R-:W-:Y:S01]  /*b0a20*/  IADD3 R84, P5, R84, R252.reuse, RZ ;  /* 0x000000fc54547210 */ /* 0x080fe20007fbe0ff */
[----:B---3--:R-:W3:Y:S04]  /*b0a30*/  LDL.LU R96, [R1+0x29d0] ;  /* 0x0029d00001607983 */ /* 0x008ee80000300800 */
[----:B------:R1:W-:Y:S01]  /*b0a40*/  LDGSTS.E [R108+0x13600], [R72.64], P1 ;  /* 0x13600000486c7fae */ /* 0x0003e20008921844 */
[----:B------:R-:W-:Y:S01]  /*b0a50*/  IADD3 R89, P1, R89, R252, RZ ;  /* 0x000000fc59597210 */ /* 0x000fe20007f3e0ff */
[----:B------:R4:W-:Y:S02]  /*b0a60*/  STL [R1+0x2a58], R88 ;  /* 0x002a585801007387 */ /* 0x0009e40000100800 */
[----:B------:R-:W5:Y:S01]  /*b0a70*/  LDL.LU R92, [R1+0x29c8] ;  /* 0x0029c800015c7983 */ /* 0x000f620000300800 */
[----:B------:R-:W-:Y:S01]  /*b0a80*/  IADD3.X R93, R93, R0, RZ, P1, !PT ;  /* 0x000000005d5d7210 */ /* 0x000fe20000ffe4ff */
[----:B------:R-:W-:Y:S01]  /*b0a90*/  STL [R1+0x2a50], R89 ;  /* 0x002a505901007387 */ /* 0x000fe20000100800 */
[----:B------:R-:W-:Y:S01]  /*b0aa0*/  IADD3 R80, P1, R80, R252, RZ ;  /* 0x000000fc50507210 */ /* 0x000fe20007f3e0ff */
[----:B------:R1:W-:Y:S02]  /*b0ab0*/  STL [R1+0x2a4c], R97 ;  /* 0x002a4c6101007387 */ /* 0x0003e40000100800 */
[----:B------:R-:W-:Y:S01]  /*b0ac0*/  IMAD.X R85, R85, 0x1, R0, P5 ;  /* 0x0000000155557824 */ /* 0x000fe200028e0600 */
[----:B------:R-:W-:Y:S01]  /*b0ad0*/  STL [R1+0x2a48], R84 ;  /* 0x002a485401007387 */ /* 0x000fe20000100800 */
[----:B------:R1:W-:Y:S02]  /*b0ae0*/  STL [R1+0x2a44], R93 ;  /* 0x002a445d01007387 */ /* 0x0003e40000100800 */
[----:B------:R-:W5:Y:S02]  /*b0af0*/  LDL.LU R101, [R1+0x29cc] ;  /* 0x0029cc0001657983 */ /* 0x000f640000300800 */
[----:B------:R-:W-:Y:S02]  /*b0b00*/  STL [R1+0x2a40], R80 ;  /* 0x002a405001007387 */ /* 0x000fe40000100800 */
[----:B------:R-:W-:Y:S01]  /*b0b10*/  IMAD.MOV.U32 R68, RZ, RZ, R88 ;  /* 0x000000ffff447224 */ /* 0x000fe200078e0058 */
[----:B------:R1:W-:Y:S01]  /*b0b20*/  STL [R1+0x2a3c], R85 ;  /* 0x002a3c5501007387 */ /* 0x0003e20000100800 */
[----:B------:R-:W-:Y:S01]  /*b0b30*/  MOV R69, R97 ;  /* 0x0000006100457202 */ /* 0x000fe20000000f00 */
[----:B----4-:R-:W4:Y:S02]  /*b0b40*/  LDL.LU R88, [R1+0x29c0] ;  /* 0x0029c00001587983 */ /* 0x010f240000300800 */
[----:B-1----:R-:W4:Y:S02]  /*b0b50*/  LDL.LU R97, [R1+0x29c4] ;  /* 0x0029c40001617983 */ /* 0x002f240000300800 */
[----:B------:R1:W-:Y:S01]  /*b0b60*/  LDGSTS.E [R108+0x15000], [R68.64], P2 ;  /* 0x15000000446c7fae */ /* 0x0003e20009121844 */
[----:B------:R-:W-:Y:S01]  /*b0b70*/  IADD3.X R81, R81, R0, RZ, P1, !PT ;  /* 0x0000000051517210 */ /* 0x000fe20000ffe4ff */
[----:B-1----:R-:W-:-:S02]  /*b0b80*/  IMAD.MOV.U32 R69, RZ, RZ, R93 ;  /* 0x000000ffff457224 */ /* 0x002fc400078e005d */
[----:B------:R-:W4:Y:S01]  /*b0b90*/  LDL.LU R93, [R1+0x29bc] ;  /* 0x0029bc00015d7983 */ /* 0x000f220000300800 */
[----:B------:R-:W-:Y:S02]  /*b0ba0*/  IMAD.MOV.U32 R68, RZ, RZ, R89 ;  /* 0x000000ffff447224 */ /* 0x000fe400078e0059 */
[----:B------:R-:W4:Y:S03]  /*b0bb0*/  LDL.LU R89, [R1+0x29b4] ;  /* 0x0029b40001597983 */ /* 0x000f260000300800 */
[----:B------:R1:W-:Y:S01]  /*b0bc0*/  LDGSTS.E [R108+0x15200], [R68.64], P2 ;  /* 0x15200000446c7fae */ /* 0x0003e20009121844 */
[----:B------:R-:W-:Y:S02]  /*b0bd0*/  ISETP.NE.U32.AND P3, PT, R77, RZ, PT ;  /* 0x000000ff4d00720c */ /* 0x000fe40003f65070 */
[----:B------:R-:W-:Y:S01]  /*b0be0*/  ISETP.NE.U32.AND P4, PT, R76, RZ, PT ;  /* 0x000000ff4c00720c */ /* 0x000fe20003f85070 */
[----:B-1----:R-:W-:-:S02]  /*b0bf0*/  IMAD.MOV.U32 R68, RZ, RZ, R84 ;  /* 0x000000ffff447224 */ /* 0x002fc400078e0054 */
[----:B------:R-:W-:Y:S01]  /*b0c00*/  IMAD.MOV.U32 R69, RZ, RZ, R85 ;  /* 0x000000ffff457224 */ /* 0x000fe200078e0055 */
[----:B------:R-:W4:Y:S01]  /*b0c10*/  LDL.LU R84, [R1+0x2958] ;  /* 0x0029580001547983 */ /* 0x000f220000300800 */
[----:B------:R1:W-:Y:S02]  /*b0c20*/  STL [R1+0x2a34], R81 ;  /* 0x002a345101007387 */ /* 0x0003e40000100800 */
[----:B------:R-:W4:Y:S01]  /*b0c30*/  LDL.LU R85, [R1+0x294c] ;  /* 0x00294c0001557983 */ /* 0x000f220000300800 */
[----:B------:R1:W-:Y:S02]  /*b0c40*/  LDGSTS.E [R108+0x15400], [R68.64], P2 ;  /* 0x15400000446c7fae */ /* 0x0003e40009121844 */
        /* <DEDUP_REMOVED lines=9> */
[----:B------:R-:W-:Y:S01]  /*b0ce0*/  ISETP.GT.AND P5, PT, R3, 0x3a, PT ;  /* 0x0000003a0300780c */ /* 0x000fe20003fa4270 */
[----:B------:R1:W-:Y:S02]  /*b0cf0*/  LDGSTS.E [R108+0x15600], [R68.64], P2 ;  /* 0x15600000446c7fae */ /* 0x0003e40009121844 */
[----:B-1----:R-:W-:Y:S02]  /*b0d00*/  SEL R69, RZ, 0x4, !P1 ;  /* 0x00000004ff457807 */ /* 0x002fe40004800000 */
[----:B------:R-:W-:Y:S02]  /*b0d10*/  SEL R68, RZ, 0x4, !P5 ;  /* 0x00000004ff447807 */ /* 0x000fe40006800000 */
[----:B------:R-:W-:Y:S02]  /*b0d20*/  SEL R69, R69, RZ, !P0 ;  /* 0x000000ff45457207 */ /* 0x000fe40004000000 */
[----:B------:R-:W-:Y:S02]  /*b0d30*/  SEL R68, R68, RZ, !P0 ;  /* 0x000000ff44447207 */ /* 0x000fe40004000000 */
[----:B--2---:R-:W-:-:S02]  /*b0d40*/  IADD3 R100, P1, R100, R252, RZ ;  /* 0x000000fc64647210 */ /* 0x004fc40007f3e0ff */
[-C--:B---3--:R-:W-:Y:S02]  /*b0d50*/  IADD3 R96, P2, R96, R252.reuse, RZ ;  /* 0x000000fc60607210 */ /* 0x088fe40007f5e0ff */
[----:B-----5:R-:W-:Y:S01]  /*b0d60*/  IADD3 R92, P5, R92, R252, RZ ;  /* 0x000000fc5c5c7210 */ /* 0x020fe20007fbe0ff */
[----:B------:R-:W-:Y:S01]  /*b0d70*/  IMAD.X R101, R101, 0x1, R0, P1 ;  /* 0x0000000165657824 */ /* 0x000fe200008e0600 */
[----:B------:R-:W-:Y:S02]  /*b0d80*/  ISETP.NE.U32.AND P1, PT, R69, RZ, PT ;  /* 0x000000ff4500720c */ /* 0x000fe40003f25070 */
[----:B----4-:R-:W-:Y:S01]  /*b0d90*/  IADD3.X R97, R97, R0, RZ, P2, !PT ;  /* 0x0000000061617210 */ /* 0x010fe200017fe4ff */
[----:B------:R-:W-:Y:S02]  /*b0da0*/  ISETP.NE.U32.AND P2, PT, R68, RZ, PT ;  /* 0x000000ff4400720c */ /* 0x000fe40003f45070 */
[----:B------:R-:W-:Y:S01]  /*b0db0*/  IMAD.MOV.U32 R68, RZ, RZ, R100 ;  /* 0x000000ffff447224 */ /* 0x000fe200078e0064 */
[----:B------:R-:W-:-:S05]  /*b0dc0*/  MOV R69, R101 ;  /* 0x0000006500457202 */ /* 0x000fca0000000f00 */
[----:B------:R1:W-:Y:S01]  /*b0dd0*/  LDGSTS.E [R108+0x17000], [R68.64], P3 ;  /* 0x17000000446c7fae */ /* 0x0003e20009921844 */
[----:B------:R-:W-:Y:S02]  /*b0de0*/  IMAD.X R93, R93, 0x1, R0, P5 ;  /* 0x000000015d5d7824 */ /* 0x000fe400028e0600 */
[----:B-1----:R-:W-:Y:S01]  /*b0df0*/  IMAD.MOV.U32 R68, RZ, RZ, R96 ;  /* 0x000000ffff447224 */ /* 0x002fe200078e0060 */
[----:B------:R-:W-:Y:S02]  /*b0e00*/  MOV R69, R97 ;  /* 0x0000006100457202 */ /* 0x000fe40000000f00 */
[----:B------:R-:W-:-:S03]  /*b0e10*/  IADD3 R88, P5, R88, R252, RZ ;  /* 0x000000fc58587210 */ /* 0x000fc60007fbe0ff */
[----:B------:R1:W-:Y:S02]  /*b0e20*/  LDGSTS.E [R108+0x17200], [R68.64], P3 ;  /* 0x17200000446c7fae */ /* 0x0003e40009921844 */
[----:B------:R-:W-:Y:S02]  /*b0e30*/  IMAD.X R89, R89, 0x1, R0, P5 ;  /* 0x0000000159597824 */ /* 0x000fe400028e0600 */
[----:B------:R2:W-:Y:S01]  /*b0e40*/  STL [R1+0x29d8], R100 ;  /* 0x0029d86401007387 */ /* 0x0005e20000100800 */
[----:B------:R3:W-:Y:S02]  /*b0e50*/  STL [R1+0x29d0], R96 ;  /* 0x0029d06001007387 */ /* 0x0007e40000100800 */
[----:B------:R4:W-:Y:S02]  /*b0e60*/  STL [R1+0x29c8], R92 ;  /* 0x0029c85c01007387 */ /* 0x0009e40000100800 */
[----:B-1----:R-:W-:Y:S02]  /*b0e70*/  IMAD.MOV.U32 R68, RZ, RZ, R92 ;  /* 0x000000ffff447224 */ /* 0x002fe400078e005c */
[----:B------:R-:W-:Y:S01]  /*b0e80*/  IMAD.MOV.U32 R69, RZ, RZ, R93 ;  /* 0x000000ffff457224 */ /* 0x000fe200078e005d */
[----:B------:R-:W-:-:S04]  /*b0e90*/  IADD3 R84, P5, R84, R252, RZ ;  /* 0x000000fc54547210 */ /* 0x000fc80007fbe0ff */
[----:B------:R1:W-:Y:S04]  /*b0ea0*/  LDGSTS.E [R108+0x17400], [R68.64], P3 ;  /* 0x17400000446c7fae */ /* 0x0003e80009921844 */
[----:B------:R5:W-:Y:S01]  /*b0eb0*/  STL [R1+0x29cc], R101 ;  /* 0x0029cc6501007387 */ /* 0x000be20000100800 */
[----:B------:R-:W-:Y:S02]  /*b0ec0*/  STL [R1+0x29c4], R97 ;  /* 0x0029c46101007387 */ /* 0x000fe40000100800 */
[----:B------:R-:W-:Y:S02]  /*b0ed0*/  STL [R1+0x29bc], R93 ;  /* 0x0029bc5d01007387 */ /* 0x000fe40000100800 */
[----:B------:R4:W-:Y:S01]  /*b0ee0*/  STL [R1+0x29c0], R88 ;  /* 0x0029c05801007387 */ /* 0x0009e20000100800 */
[----:B------:R4:W-:Y:S01]  /*b0ef0*/  STL [R1+0x29b4], R89 ;  /* 0x0029b45901007387 */ /* 0x0009e20000100800 */
[----:B------:R-:W-:-:S02]  /*b0f00*/  IMAD.X R85, R85, 0x1, R0, P5 ;  /* 0x0000000155557824 */ /* 0x000fc400028e0600 */
[----:B--2---:R-:W2:Y:S02]  /*b0f10*/  LDL.LU R100, [R1+0x2918] ;  /* 0x0029180001647983 */ /* 0x004ea40000300800 */
[----:B---3--:R-:W3:Y:S01]  /*b0f20*/  LDL.LU R96, [R1+0x28d0] ;  /* 0x0028d00001607983 */ /* 0x008ee20000300800 */
[----:B-1----:R-:W-:Y:S01]  /*b0f30*/  MOV R68, R88 ;  /* 0x0000005800447202 */ /* 0x002fe20000000f00 */
[----:B------:R-:W-:Y:S01]  /*b0f40*/  IMAD.MOV.U32 R69, RZ, RZ, R89 ;  /* 0x000000ffff457224 */ /* 0x000fe200078e0059 */
[----:B------:R-:W-:-:S04]  /*b0f50*/  IADD3 R76, P5, R76, R252, RZ ;  /* 0x000000fc4c4c7210 */ /* 0x000fc80007fbe0ff */
[----:B------:R1:W-:Y:S01]  /*b0f60*/  LDGSTS.E [R108+0x17600], [R68.64], P3 ;  /* 0x17600000446c7fae */ /* 0x0003e20009921844 */
[----:B------:R-:W-:-:S03]  /*b0f70*/  IADD3 R80, P3, R80, R252, RZ ;  /* 0x000000fc50507210 */ /* 0x000fc60007f7e0ff */
[----:B------:R1:W-:Y:S01]  /*b0f80*/  STL [R1+0x2958], R84 ;  /* 0x0029585401007387 */ /* 0x0003e20000100800 */
[----:B----4-:R-:W4:Y:S01]  /*b0f90*/  LDL.LU R92, [R1+0x28c8] ;  /* 0x0028c800015c7983 */ /* 0x010f220000300800 */
[----:B------:R-:W-:Y:S02]  /*b0fa0*/  IADD3.X R81, R81, R0, RZ, P3, !PT ;  /* 0x0000000051517210 */ /* 0x000fe40001ffe4ff */
[----:B------:R-:W-:Y:S01]  /*b0fb0*/  STL [R1+0x2950], R80 ;  /* 0x0029505001007387 */ /* 0x000fe20000100800 */
[----:B------:R-:W-:Y:S01]  /*b0fc0*/  IADD3 R72, P3, R72, R252, RZ ;  /* 0x000000fc48487210 */ /* 0x000fe20007f7e0ff */
[----:B------:R1:W-:Y:S02]  /*b0fd0*/  STL [R1+0x294c], R85 ;  /* 0x00294c5501007387 */ /* 0x0003e40000100800 */
[----:B------:R-:W-:Y:S01]  /*b0fe0*/  IMAD.X R77, R77, 0x1, R0, P5 ;  /* 0x000000014d4d7824 */ /* 0x000fe200028e0600 */
[----:B------:R-:W-:Y:S01]  /*b0ff0*/  STL [R1+0x2948], R76 ;  /* 0x0029484c01007387 */ /* 0x000fe20000100800 */
[----:B------:R1:W-:Y:S02]  /*b1000*/  STL [R1+0x2944], R81 ;  /* 0x0029445101007387 */ /* 0x0003e40000100800 */
[----:B-----5:R-:W5:Y:S02]  /*b1010*/  LDL.LU R101, [R1+0x28cc] ;  /* 0x0028cc0001657983 */ /* 0x020f640000300800 */
[----:B------:R-:W-:Y:S01]  /*b1020*/  STL [R1+0x2940], R72 ;  /* 0x0029404801007387 */ /* 0x000fe20000100800 */
[----:B------:R1:W-:Y:S01]  /*b1030*/  STL [R1+0x293c], R77 ;  /* 0x00293c4d01007387 */ /* 0x0003e20000100800 */
[----:B------:R-:W5:Y:S02]  /*b1040*/  LDL.LU R88, [R1+0x28c0] ;  /* 0x0028c00001587983 */ /* 0x000f640000300800 */
[----:B------:R-:W5:Y:S02]  /*b1050*/  LDL.LU R97, [R1+0x28c4] ;  /* 0x0028c40001617983 */ /* 0x000f640000300800 */
[----:B------:R-:W5:Y:S02]  /*b1060*/  LDL.LU R93, [R1+0x28bc] ;  /* 0x0028bc00015d7983 */ /* 0x000f640000300800 */
[----:B-1----:R-:W-:Y:S01]  /*b1070*/  IMAD.MOV.U32 R68, RZ, RZ, R84 ;  /* 0x000000ffff447224 */ /* 0x002fe200078e0054 */
[----:B------:R-:W-:Y:S01]  /*b1080*/  MOV R69, R85 ;  /* 0x0000005500457202 */ /* 0x000fe20000000f00 */
[----:B------:R-:W5:Y:S01]  /*b1090*/  LDL.LU R89, [R1+0x28b4] ;  /* 0x0028b40001597983 */ /* 0x000f620000300800 */
[----:B------:R-:W-:Y:S01]  /*b10a0*/  IADD3.X R73, R73, R0, RZ, P3, !PT ;  /* 0x0000000049497210 */ /* 0x000fe20001ffe4ff */
[----:B------:R-:W5:Y:S02]  /*b10b0*/  LDL.LU R84, [R1+0x2898] ;  /* 0x0028980001547983 */ /* 0x000f640000300800 */
[----:B------:R1:W-:Y:S04]  /*b10c0*/  LDGSTS.E [R108+0x19000], [R68.64], P4 ;  /* 0x19000000446c7fae */ /* 0x0003e8000a121844 */
[----:B------:R1:W-:Y:S01]  /*b10d0*/  STL [R1+0x2934], R73 ;  /* 0x0029344901007387 */ /* 0x0003e20000100800 */
[----:B------:R-:W5:Y:S02]  /*b10e0*/  LDL.LU R85, [R1+0x284c] ;  /* 0x00284c0001557983 */ /* 0x000f640000300800 */
[----:B-1----:R-:W-:-:S02]  /*b10f0*/  IMAD.MOV.U32 R68, RZ, RZ, R80 ;  /* 0x000000ffff447224 */ /* 0x002fc400078e0050 */
[----:B------:R-:W-:Y:S02]  /*b1100*/  IMAD.MOV.U32 R69, RZ, RZ, R81 ;  /* 0x000000ffff457224 */ /* 0x000fe400078e0051 */
[----:B------:R-:W5:Y:S04]  /*b1110*/  LDL.LU R81, [R1+0x2844] ;  /* 0x0028440001517983 */ /* 0x000f680000300800 */
[----:B------:R1:W-:Y:S01]  /*b1120*/  LDGSTS.E [R108+0x19200], [R68.64], P4 ;  /* 0x19200000446c7fae */ /* 0x0003e2000a121844 */
[----:B------:R-:W5:Y:S02]  /*b1130*/  LDL.LU R80, [R1+0x2850] ;  /* 0x0028500001507983 */ /* 0x000f640000300800 */
[----:B-1----:R-:W-:Y:S02]  /*b1140*/  IMAD.MOV.U32 R68, RZ, RZ, R76 ;  /* 0x000000ffff447224 */ /* 0x002fe400078e004c */
[----:B------:R-:W-:-:S02]  /*b1150*/  IMAD.MOV.U32 R69, RZ, RZ, R77 ;  /* 0x000000ffff457224 */ /* 0x000fc400078e004d */
[----:B------:R-:W5:Y:S01]  /*b1160*/  LDL.LU R77, [R1+0x283c] ;  /* 0x00283c00014d7983 */ /* 0x000f620000300800 */
[----:B------:R-:W5:Y:S03]  /*b1170*/  LDL.LU R76, [R1+0x2848] ;  /* 0x00284800014c7983 */ /* 0x000f660000300800 */
[----:B------:R1:W-:Y:S02]  /*b1180*/  LDGSTS.E [R108+0x19400], [R68.64], P4 ;  /* 0x19400000446c7fae */ /* 0x0003e4000a121844 */
[----:B-1----:R-:W-:Y:S01]  /*b1190*/  IMAD.MOV.U32 R69, RZ, RZ, R73 ;  /* 0x000000ffff457224 */ /* 0x002fe200078e0049 */
[----:B------:R-:W-:Y:S01]  /*b11a0*/  MOV R68, R72 ;  /* 0x0000004800447202 */ /* 0x000fe20000000f00 */
[----:B------:R-:W5:Y:S01]  /*b11b0*/  LDL.LU R73, [R1+0x2834] ;  /* 0x0028340001497983 */ /* 0x000f620000300800 */
[----:B------:R-:W5:Y:S01]  /*b11c0*/  LDL.LU R72, [R1+0x2840] ;  /* 0x0028400001487983 */ /* 0x000f620000300800 */
        /* <DEDUP_REMOVED lines=9> */
[----:B----4-:R-:W-:Y:S01]  /*b1260*/  IADD3 R92, P5, R92, R252, RZ ;  /* 0x000000fc5c5c7210 */ /* 0x010fe20007fbe0ff */
[----:B-----5:R-:W-:Y:S01]  /*b1270*/  IMAD.X R101, R101, 0x1, R0, P3 ;  /* 0x0000000165657824 */ /* 0x020fe200018e0600 */
[----:B------:R-:W-:Y:S02]  /*b1280*/  ISETP.NE.U32.AND P3, PT, R69, RZ, PT ;  /* 0x000000ff4500720c */ /* 0x000fe40003f65070 */
[----:B------:R-:W-:Y:S01]  /*b1290*/  IADD3.X R97, R97, R0, RZ, P4, !PT ;  /* 0x0000000061617210 */ /* 0x000fe200027fe4ff */
[----:B------:R-:W-:Y:S02]  /*b12a0*/  ISETP.NE.U32.AND P4, PT, R68, RZ, PT ;  /* 0x000000ff4400720c */ /* 0x000fe40003f85070 */
[----:B------:R-:W-:Y:S01]  /*b12b0*/  IMAD.MOV.U32 R68, RZ, RZ, R100 ;  /* 0x000000ffff447224 */ /* 0x000fe200078e0064 */
[----:B------:R-:W-:Y:S01]  /*b12c0*/  MOV R69, R101 ;  /* 0x0000006500457202 */ /* 0x000fe20000000f00 */
[----:B------:R-:W-:-:S04]  /*b12d0*/  IMAD.X R93, R93, 0x1, R0, P5 ;  /* 0x000000015d5d7824 */ /* 0x000fc800028e0600 */
[----:B------:R1:W-:Y:S01]  /*b12e0*/  LDGSTS.E [R108+0x1b000], [R68.64], P1 ;  /* 0x1b000000446c7fae */ /* 0x0003e20008921844 */
[----:B------:R-:W-:Y:S01]  /*b12f0*/  IADD3 R88, P5, R88, R252, RZ ;  /* 0x000000fc58587210 */ /* 0x000fe20007fbe0ff */
[----:B-1----:R-:W-:Y:S01]  /*b1300*/  IMAD.MOV.U32 R68, RZ, RZ, R96 ;  /* 0x000000ffff447224 */ /* 0x002fe200078e0060 */
[----:B------:R-:W-:-:S03]  /*b1310*/  MOV R69, R97 ;  /* 0x0000006100457202 */ /* 0x000fc60000000f00 */
[----:B------:R-:W-:Y:S02]  /*b1320*/  IMAD.X R89, R89, 0x1, R0, P5 ;  /* 0x0000000159597824 */ /* 0x000fe400028e0600 */
[----:B------:R1:W-:Y:S04]  /*b1330*/  LDGSTS.E [R108+0x1b200], [R68.64], P1 ;  /* 0x1b200000446c7fae */ /* 0x0003e80008921844 */
[----:B------:R2:W-:Y:S01]  /*b1340*/  STL [R1+0x2918], R100 ;  /* 0x0029186401007387 */ /* 0x0005e20000100800 */
[----:B------:R3:W-:Y:S02]  /*b1350*/  STL [R1+0x28d0], R96 ;  /* 0x0028d06001007387 */ /* 0x0007e40000100800 */
[----:B------:R4:W-:Y:S01]  /*b1360*/  STL [R1+0x28c8], R92 ;  /* 0x0028c85c01007387 */ /* 0x0009e20000100800 */
[----:B------:R-:W-:Y:S01]  /*b1370*/  IADD3 R84, P5, R84, R252, RZ ;  /* 0x000000fc54547210 */ /* 0x000fe20007fbe0ff */
[----:B-1----:R-:W-:-:S02]  /*b1380*/  IMAD.MOV.U32 R68, RZ, RZ, R92 ;  /* 0x000000ffff447224 */ /* 0x002fc400078e005c */
[----:B------:R-:W-:Y:S01]  /*b1390*/  IMAD.MOV.U32 R69, RZ, RZ, R93 ;  /* 0x000000ffff457224 */ /* 0x000fe200078e005d */
[----:B------:R1:W-:Y:S04]  /*b13a0*/  STL [R1+0x28cc], R101 ;  /* 0x0028cc6501007387 */ /* 0x0003e80000100800 */
[----:B------:R5:W-:Y:S01]  /*b13b0*/  LDGSTS.E [R108+0x1b400], [R68.64], P1 ;  /* 0x1b400000446c7fae */ /* 0x000be20008921844 */
[----:B------:R-:W-:Y:S02]  /*b13c0*/  STL [R1+0x28c4], R97 ;  /* 0x0028c46101007387 */ /* 0x000fe40000100800 */
[----:B------:R-:W-:Y:S02]  /*b13d0*/  STL [R1+0x28bc], R93 ;  /* 0x0028bc5d01007387 */ /* 0x000fe40000100800 */
[----:B------:R1:W-:Y:S01]  /*b13e0*/  STL [R1+0x28c0], R88 ;  /* 0x0028c05801007387 */ /* 0x0003e20000100800 */
[----:B------:R1:W-:Y:S01]  /*b13f0*/  STL [R1+0x28b4], R89 ;  /* 0x0028b45901007387 */ /* 0x0003e20000100800 */
[----:B------:R-:W-:-:S02]  /*b1400*/  IMAD.X R85, R85, 0x1, R0, P5 ;  /* 0x0000000155557824 */ /* 0x000fc400028e0600 */
[----:B--2---:R-:W2:Y:S01]  /*b1410*/  LDL.LU R100, [R1+0x2818] ;  /* 0x0028180001647983 */ /* 0x004ea20000300800 */
[----:B-----5:R-:W-:Y:S01]  /*b1420*/  MOV R68, R88 ;  /* 0x0000005800447202 */ /* 0x020fe20000000f00 */
[----:B------:R-:W-:Y:S01]  /*b1430*/  IMAD.MOV.U32 R69, RZ, RZ, R89 ;  /* 0x000000ffff457224 */ /* 0x000fe200078e0059 */
[-C--:B------:R-:W-:Y:S01]  /*b1440*/  IADD3 R76, P5, R76, R252.reuse, RZ ;  /* 0x000000fc4c4c7210 */ /* 0x080fe20007fbe0ff */
[----:B---3--:R-:W3:Y:S04]  /*b1450*/  LDL.LU R96, [R1+0x27d0] ;  /* 0x0027d00001607983 */ /* 0x008ee80000300800 */
[----:B------:R5:W-:Y:S01]  /*b1460*/  LDGSTS.E [R108+0x1b600], [R68.64], P1 ;  /* 0x1b600000446c7fae */ /* 0x000be20008921844 */
[----:B------:R-:W-:Y:S01]  /*b1470*/  IADD3 R80, P1, R80, R252, RZ ;  /* 0x000000fc50507210 */ /* 0x000fe20007f3e0ff */
[----:B------:R1:W-:Y:S02]  /*b1480*/  STL [R1+0x2898], R84 ;  /* 0x0028985401007387 */ /* 0x0003e40000100800 */
[----:B----4-:R-:W4:Y:S01]  /*b1490*/  LDL.LU R92, [R1+0x27c8] ;  /* 0x0027c800015c7983 */ /* 0x010f220000300800 */
[----:B------:R-:W-:Y:S01]  /*b14a0*/  IADD3.X R81, R81, R0, RZ, P1, !PT ;  /* 0x0000000051517210 */ /* 0x000fe20000ffe4ff */
[----:B------:R-:W-:Y:S01]  /*b14b0*/  STL [R1+0x2850], R80 ;  /* 0x0028505001007387 */ /* 0x000fe20000100800 */
[----:B------:R-:W-:Y:S01]  /*b14c0*/  IADD3 R72, P1, R72, R252, RZ ;  /* 0x000000fc48487210 */ /* 0x000fe20007f3e0ff */
[----:B------:R5:W-:Y:S02]  /*b14d0*/  STL [R1+0x284c], R85 ;  /* 0x00284c5501007387 */ /* 0x000be40000100800 */
[----:B------:R-:W-:Y:S01]  /*b14e0*/  IMAD.X R77, R77, 0x1, R0, P5 ;  /* 0x000000014d4d7824 */ /* 0x000fe200028e0600 */
[----:B------:R-:W-:Y:S01]  /*b14f0*/  STL [R1+0x2848], R76 ;  /* 0x0028484c01007387 */ /* 0x000fe20000100800 */
[----:B------:R5:W-:Y:S02]  /*b1500*/  STL [R1+0x2844], R81 ;  /* 0x0028445101007387 */ /* 0x000be40000100800 */
[----:B-1----:R-:W4:Y:S02]  /*b1510*/  LDL.LU R101, [R1+0x27cc] ;  /* 0x0027cc0001657983 */ /* 0x002f240000300800 */
[----:B------:R-:W-:Y:S01]  /*b1520*/  STL [R1+0x2840], R72 ;  /* 0x0028404801007387 */ /* 0x000fe20000100800 */
[----:B------:R1:W-:Y:S01]  /*b1530*/  STL [R1+0x283c], R77 ;  /* 0x00283c4d01007387 */ /* 0x0003e20000100800 */
[----:B------:R-:W4:Y:S02]  /*b1540*/  LDL.LU R88, [R1+0x27c0] ;  /* 0x0027c00001587983 */ /* 0x000f240000300800 */
[----:B------:R-:W4:Y:S02]  /*b1550*/  LDL.LU R97, [R1+0x27c4] ;  /* 0x0027c40001617983 */ /* 0x000f240000300800 */
[----:B------:R-:W4:Y:S02]  /*b1560*/  LDL.LU R93, [R1+0x27bc] ;  /* 0x0027bc00015d7983 */ /* 0x000f240000300800 */
[----:B-----5:R-:W-:Y:S01]  /*b1570*/  IMAD.MOV.U32 R68, RZ, RZ, R84 ;  /* 0x000000ffff447224 */ /* 0x020fe200078e0054 */
        /* <DEDUP_REMOVED lines=31> */
[----:B------:R-:W-:Y:S01]  /*b1770*/  IMAD.X R101, R101, 0x1, R0, P1 ;  /* 0x0000000165657824 */ /* 0x000fe200008e0600 */
        /* <DEDUP_REMOVED lines=10> */
[----:B-----5:R-:W-:Y:S02]  /*b1820*/  IMAD.X R89, R89, 0x1, R0, P5 ;  /* 0x0000000159597824 */ /* 0x020fe400028e0600 */
        /* <DEDUP_REMOVED lines=144> */
[----:B------:R-:W-:Y:S01]  /*b2130*/  SEL R68, R68, RZ, !P0 ;  /* 0x000000ff44447207 */ /* 0x000fe20004000000 */
[----:B------:R-:W-:Y:S01]  /*b2140*/  HMMA.1688.F32.TF32 R156, R180, R94, R156 ;  /* 0x0000005eb49c723c */ /* 0x000fe2000008109c */
        /* <DEDUP_REMOVED lines=16> */
[----:B------:R-:W-:Y:S01]  /*b2250*/  STL [R1+0x25fc], R100 ;  /* 0x0025fc6401007387 */ /* 0x000fe20000100800 */
[----:B------:R-:W-:Y:S02]  /*b2260*/  STL [R1+0x2604], R96 ;  /* 0x0026046001007387 */ /* 0x000fe40000100800 */
[----:B------:R-:W-:Y:S01]  /*b2270*/  STL [R1+0x260c], R92 ;  /* 0x00260c5c01007387 */ /* 0x000fe20000100800 */
[----:B------:R-:W-:Y:S01]  /*b2280*/  IADD3 R84, P5, R84, R252, RZ ;  /* 0x000000fc54547210 */ /* 0x000fe20007fbe0ff */
[----:B-1----:R-:W-:-:S02]  /*b2290*/  IMAD.MOV.U32 R68, RZ, RZ, R92 ;  /* 0x000000ffff447224 */ /* 0x002fc400078e005c */
[----:B------:R-:W-:Y:S01]  /*b22a0*/  IMAD.MOV.U32 R69, RZ, RZ, R93 ;  /* 0x000000ffff457224 */ /* 0x000fe200078e005d */
[----:B------:R-:W-:Y:S04]  /*b22b0*/  STL [R1+0x25f8], R101 ;  /* 0x0025f86501007387 */ /* 0x000fe80000100800 */
[----:B------:R1:W-:Y:S01]  /*b22c0*/  LDGSTS.E [R108+0x27400], [R68.64], P3 ;  /* 0x27400000446c7fae */ /* 0x0003e20009921844 */
[----:B------:R2:W-:Y:S02]  /*b22d0*/  STL [R1+0x2600], R97 ;  /* 0x0026006101007387 */ /* 0x0005e40000100800 */
[----:B------:R-:W-:Y:S02]  /*b22e0*/  STL [R1+0x2608], R93 ;  /* 0x0026085d01007387 */ /* 0x000fe40000100800 */
[----:B------:R3:W-:Y:S01]  /*b22f0*/  STL [R1+0x2614], R88 ;  /* 0x0026145801007387 */ /* 0x0007e20000100800 */
[----:B------:R4:W-:Y:S01]  /*b2300*/  STL [R1+0x2610], R89 ;  /* 0x0026105901007387 */ /* 0x0009e20000100800 */
[--C-:B------:R-:W-:Y:S01]  /*b2310*/  IMAD.X R85, R85, 0x1, R0.reuse, P5 ;  /* 0x0000000155557824 */ /* 0x100fe200028e0600 */
[----:B-1----:R-:W-:Y:S01]  /*b2320*/  MOV R68, R88 ;  /* 0x0000005800447202 */ /* 0x002fe20000000f00 */
[----:B------:R-:W-:Y:S01]  /*b2330*/  IMAD.MOV.U32 R69, RZ, RZ, R89 ;  /* 0x000000ffff457224 */ /* 0x000fe200078e0059 */
[----:B--2---:R-:W2:Y:S01]  /*b2340*/  LDL.LU R97, [R1+0x24fc] ;  /* 0x0024fc0001617983 */ /* 0x004ea20000300800 */
[-C--:B------:R-:W-:Y:S01]  /*b2350*/  IADD3 R76, P5, R76, R252.reuse, RZ ;  /* 0x000000fc4c4c7210 */ /* 0x080fe20007fbe0ff */
[----:B------:R-:W5:Y:S02]  /*b2360*/  LDL.LU R96, [R1+0x2504] ;  /* 0x0025040001607983 */ /* 0x000f640000300800 */
        /* <DEDUP_REMOVED lines=12> */
[----:B------:R-:W-:Y:S01]  /*b2430*/  STL [R1+0x2594], R72 ;  /* 0x0025944801007387 */ /* 0x000fe20000100800 */
[----:B------:R4:W-:Y:S01]  /*b2440*/  STL [R1+0x2588], R77 ;  /* 0x0025884d01007387 */ /* 0x0009e20000100800 */
[----:B---3--:R-:W3:Y:S02]  /*b2450*/  LDL.LU R88, [R1+0x2514] ;  /* 0x0025140001587983 */ /* 0x008ee40000300800 */
[----:B------:R-:W3:Y:S02]  /*b2460*/  LDL.LU R94, [R1+0x2500] ;  /* 0x00250000015e7983 */ /* 0x000ee40000300800 */
[----:B------:R-:W3:Y:S02]  /*b2470*/  LDL.LU R93, [R1+0x2508] ;  /* 0x00250800015d7983 */ /* 0x000ee40000300800 */
[----:B-1----:R-:W-:Y:S01]  /*b2480*/  IMAD.MOV.U32 R68, RZ, RZ, R84 ;  /* 0x000000ffff447224 */ /* 0x002fe200078e0054 */
[----:B------:R-:W-:Y:S01]  /*b2490*/  MOV R69, R85 ;  /* 0x0000005500457202 */ /* 0x000fe20000000f00 */
[----:B----4-:R-:W4:Y:S01]  /*b24a0*/  LDL.LU R89, [R1+0x2510] ;  /* 0x0025100001597983 */ /* 0x010f220000300800 */
[----:B------:R-:W-:Y:S01]  /*b24b0*/  IADD3.X R73, R73, R0, RZ, P3, !PT ;  /* 0x0000000049497210 */ /* 0x000fe20001ffe4ff */
[----:B------:R-:W4:Y:S02]  /*b24c0*/  LDL.LU R84, [R1+0x1fd8] ;  /* 0x001fd80001547983 */ /* 0x000f240000300800 */
[----:B------:R1:W-:Y:S04]  /*b24d0*/  LDGSTS.E [R108+0x29000], [R68.64], P4 ;  /* 0x29000000446c7fae */ /* 0x0003e8000a121844 */
[----:B------:R1:W-:Y:S01]  /*b24e0*/  STL [R1+0x2590], R73 ;  /* 0x0025904901007387 */ /* 0x0003e20000100800 */
[----:B------:R-:W4:Y:S02]  /*b24f0*/  LDL.LU R85, [R1+0x1fd4] ;  /* 0x001fd40001557983 */ /* 0x000f240000300800 */
[----:B-1----:R-:W-:-:S02]  /*b2500*/  IMAD.MOV.U32 R68, RZ, RZ, R80 ;  /* 0x000000ffff447224 */ /* 0x002fc400078e0050 */
[----:B------:R-:W-:Y:S02]  /*b2510*/  IMAD.MOV.U32 R69, RZ, RZ, R81 ;  /* 0x000000ffff457224 */ /* 0x000fe400078e0051 */
[----:B------:R-:W4:Y:S04]  /*b2520*/  LDL.LU R81, [R1+0x1fdc] ;  /* 0x001fdc0001517983 */ /* 0x000f280000300800 */
[----:B------:R1:W-:Y:S01]  /*b2530*/  LDGSTS.E [R108+0x29200], [R68.64], P4 ;  /* 0x29200000446c7fae */ /* 0x0003e2000a121844 */
[----:B------:R-:W4:Y:S02]  /*b2540*/  LDL.LU R80, [R1+0x1fe0] ;  /* 0x001fe00001507983 */ /* 0x000f240000300800 */
[----:B-1----:R-:W-:Y:S02]  /*b2550*/  IMAD.MOV.U32 R68, RZ, RZ, R76 ;  /* 0x000000ffff447224 */ /* 0x002fe400078e004c */
[----:B------:R-:W-:-:S02]  /*b2560*/  IMAD.MOV.U32 R69, RZ, RZ, R77 ;  /* 0x000000ffff457224 */ /* 0x000fc400078e004d */
[----:B------:R-:W4:Y:S01]  /*b2570*/  LDL.LU R77, [R1+0x1fe4] ;  /* 0x001fe400014d7983 */ /* 0x000f220000300800 */
[----:B------:R-:W4:Y:S03]  /*b2580*/  LDL.LU R76, [R1+0x1fe8] ;  /* 0x001fe800014c7983 */ /* 0x000f260000300800 */
[----:B------:R1:W-:Y:S02]  /*b2590*/  LDGSTS.E [R108+0x29400], [R68.64], P4 ;  /* 0x29400000446c7fae */ /* 0x0003e4000a121844 */
[----:B-1----:R-:W-:Y:S01]  /*b25a0*/  IMAD.MOV.U32 R69, RZ, RZ, R73 ;  /* 0x000000ffff457224 */ /* 0x002fe200078e0049 */
[----:B------:R-:W-:Y:S01]  /*b25b0*/  MOV R68, R72 ;  /* 0x0000004800447202 */ /* 0x000fe20000000f00 */
        /* <DEDUP_REMOVED lines=8> */
[----:B------:R-:W-:Y:S01]  /*b2640*/  SEL R68, R68, RZ, !P0 ;  /* 0x000000ff44447207 */ /* 0x000fe20004000000 */
[C---:B------:R-:W-:Y:S08]  /*b2650*/  HMMA.1688.F32.TF32 R152, R180.reuse, R90, R152 ;  /* 0x0000005ab498723c */ /* 0x040ff00000081098 */
[----:B------:R-:W-:Y:S01]  /*b2660*/  HMMA.1688.F32.TF32 R148, R180, R86, R148 ;  /* 0x00000056b494723c */ /* 0x000fe20000081094 */
[----:B--2---:R-:W-:-:S02]  /*b2670*/  IADD3 R97, P3, R97, R252, RZ ;  /* 0x000000fc61617210 */ /* 0x004fc40007f7e0ff */
[-C--:B-----5:R-:W-:Y:S02]  /*b2680*/  IADD3 R96, P4, R96, R252.reuse, RZ ;  /* 0x000000fc60607210 */ /* 0x0a0fe40007f9e0ff */
[----:B------:R-:W-:Y:S01]  /*b2690*/  IADD3 R92, P5, R92, R252, RZ ;  /* 0x000000fc5c5c7210 */ /* 0x000fe20007fbe0ff */
[--C-:B------:R-:W-:Y:S01]  /*b26a0*/  IMAD.X R95, R95, 0x1, R0.reuse, P3 ;  /* 0x000000015f5f7824 */ /* 0x100fe200018e0600 */
[----:B------:R-:W-:Y:S02]  /*b26b0*/  ISETP.NE.U32.AND P3, PT, R69, RZ, PT ;  /* 0x000000ff4500720c */ /* 0x000fe40003f65070 */
[----:B---3--:R-:W-:Y:S01]  /*b26c0*/  IADD3.X R94, R94, R0, RZ, P4, !PT ;  /* 0x000000005e5e7210 */ /* 0x008fe200027fe4ff */
        /* <DEDUP_REMOVED lines=8> */
[----:B----4-:R-:W-:Y:S02]  /*b2750*/  IMAD.X R89, R89, 0x1, R0, P5 ;  /* 0x0000000159597824 */ /* 0x010fe400028e0600 */
[----:B------:R1:W-:Y:S04]  /*b2760*/  LDGSTS.E [R108+0x2b200], [R68.64], P1 ;  /* 0x2b200000446c7fae */ /* 0x0003e80008921844 */
[----:B------:R-:W-:Y:S01]  /*b2770*/  STL [R1+0x24fc], R97 ;  /* 0x0024fc6101007387 */ /* 0x000fe20000100800 */
[----:B------:R-:W-:Y:S02]  /*b2780*/  STL [R1+0x2504], R96 ;  /* 0x0025046001007387 */ /* 0x000fe40000100800 */
[----:B------:R2:W-:Y:S01]  /*b2790*/  STL [R1+0x250c], R92 ;  /* 0x00250c5c01007387 */ /* 0x0005e20000100800 */
[----:B------:R-:W-:Y:S01]  /*b27a0*/  IADD3 R84, P5, R84, R252, RZ ;  /* 0x000000fc54547210 */ /* 0x000fe20007fbe0ff */
[----:B-1----:R-:W-:-:S02]  /*b27b0*/  IMAD.MOV.U32 R68, RZ, RZ, R92 ;  /* 0x000000ffff447224 */ /* 0x002fc400078e005c */
[----:B------:R-:W-:Y:S01]  /*b27c0*/  IMAD.MOV.U32 R69, RZ, RZ, R93 ;  /* 0x000000ffff457224 */ /* 0x000fe200078e005d */
[----:B------:R-:W-:Y:S04]  /*b27d0*/  STL [R1+0x24f8], R95 ;  /* 0x0024f85f01007387 */ /* 0x000fe80000100800 */
[----:B------:R1:W-:Y:S01]  /*b27e0*/  LDGSTS.E [R108+0x2b400], [R68.64], P1 ;  /* 0x2b400000446c7fae */ /* 0x0003e20008921844 */
[----:B------:R-:W-:Y:S02]  /*b27f0*/  STL [R1+0x2500], R94 ;  /* 0x0025005e01007387 */ /* 0x000fe40000100800 */
[----:B------:R-:W-:Y:S02]  /*b2800*/  STL [R1+0x2508], R93 ;  /* 0x0025085d01007387 */ /* 0x000fe40000100800 */
[----:B------:R3:W-:Y:S01]  /*b2810*/  STL [R1+0x2514], R88 ;  /* 0x0025145801007387 */ /* 0x0007e20000100800 */
[----:B------:R-:W-:Y:S01]  /*b2820*/  STL [R1+0x2510], R89 ;  /* 0x0025105901007387 */ /* 0x000fe20000100800 */
[----:B------:R-:W-:-:S02]  /*b2830*/  IMAD.X R85, R85, 0x1, R0, P5 ;  /* 0x0000000155557824 */ /* 0x000fc400028e0600 */
[----:B--2---:R-:W2:Y:S01]  /*b2840*/  LDL.LU R92, [R1+0x2058] ;  /* 0x00205800015c7983 */ /* 0x004ea20000300800 */
[----:B-1----:R-:W-:Y:S01]  /*b2850*/  MOV R68, R88 ;  /* 0x0000005800447202 */ /* 0x002fe20000000f00 */
[----:B------:R-:W-:Y:S01]  /*b2860*/  IMAD.MOV.U32 R69, RZ, RZ, R89 ;  /* 0x000000ffff457224 */ /* 0x000fe200078e0059 */
[-C--:B------:R-:W-:Y:S01]  /*b2870*/  IADD3 R76, P5, R76, R252.reuse, RZ ;  /* 0x000000fc4c4c7210 */ /* 0x080fe20007fbe0ff */
[----:B------:R-:W4:Y:S04]  /*b2880*/  LDL.LU R90, [R1+0x2060] ;  /* 0x00206000015a7983 */ /* 0x000f280000300800 */
[----:B------:R1:W-:Y:S01]  /*b2890*/  LDGSTS.E [R108+0x2b600], [R68.64], P1 ;  /* 0x2b600000446c7fae */ /* 0x0003e20008921844 */
[----:B------:R-:W-:Y:S01]  /*b28a0*/  IADD3 R80, P1, R80, R252, RZ ;  /* 0x000000fc50507210 */ /* 0x000fe20007f3e0ff */
[----:B------:R5:W-:Y:S02]  /*b28b0*/  STL [R1+0x1fd8], R84 ;  /* 0x001fd85401007387 */ /* 0x000be40000100800 */
[----:B---3--:R-:W3:Y:S01]  /*b28c0*/  LDL.LU R88, [R1+0x2068] ;  /* 0x0020680001587983 */ /* 0x008ee20000300800 */
[----:B------:R-:W-:Y:S01]  /*b28d0*/  IADD3.X R81, R81, R0, RZ, P1, !PT ;  /* 0x0000000051517210 */ /* 0x000fe20000ffe4ff */
[----:B------:R5:W-:Y:S01]  /*b28e0*/  STL [R1+0x1fe0], R80 ;  /* 0x001fe05001007387 */ /* 0x000be20000100800 */
[----:B------:R-:W-:Y:S01]  /*b28f0*/  IADD3 R72, P1, R72, R252, RZ ;  /* 0x000000fc48487210 */ /* 0x000fe20007f3e0ff */
[----:B------:R5:W-:Y:S02]  /*b2900*/  STL [R1+0x1fd4], R85 ;  /* 0x001fd45501007387 */ /* 0x000be40000100800 */
[----:B------:R-:W-:Y:S01]  /*b2910*/  IMAD.X R77, R77, 0x1, R0, P5 ;  /* 0x000000014d4d7824 */ /* 0x000fe200028e0600 */
[----:B------:R-:W-:Y:S01]  /*b2920*/  STL [R1+0x1fe8], R76 ;  /* 0x001fe84c01007387 */ /* 0x000fe20000100800 */
[----:B------:R5:W-:Y:S02]  /*b2930*/  STL [R1+0x1fdc], R81 ;  /* 0x001fdc5101007387 */ /* 0x000be40000100800 */
[----:B------:R-:W3:Y:S02]  /*b2940*/  LDL.LU R93, [R1+0x2054] ;  /* 0x00205400015d7983 */ /* 0x000ee40000300800 */
[----:B------:R-:W-:Y:S02]  /*b2950*/  STL [R1+0x1ff0], R72 ;  /* 0x001ff04801007387 */ /* 0x000fe40000100800 */
[----:B-1----:R-:W-:Y:S01]  /*b2960*/  IMAD.MOV.U32 R68, RZ, RZ, R84 ;  /* 0x000000ffff447224 */ /* 0x002fe200078e0054 */
[----:B------:R1:W-:Y:S01]  /*b2970*/  STL [R1+0x1fe4], R77 ;  /* 0x001fe44d01007387 */ /* 0x0003e20000100800 */
[----:B-----5:R-:W5:Y:S02]  /*b2980*/  LDL.LU R84, [R1+0x2070] ;  /* 0x0020700001547983 */ /* 0x020f640000300800 */
[----:B------:R-:W5:Y:S02]  /*b2990*/  LDL.LU R91, [R1+0x205c] ;  /* 0x00205c00015b7983 */ /* 0x000f640000300800 */
[----:B------:R-:W5:Y:S01]  /*b29a0*/  LDL.LU R89, [R1+0x2064] ;  /* 0x0020640001597983 */ /* 0x000f620000300800 */
[----:B------:R-:W-:Y:S01]  /*b29b0*/  MOV R69, R85 ;  /* 0x0000005500457202 */ /* 0x000fe20000000f00 */
[----:B------:R-:W5:Y:S01]  /*b29c0*/  LDL.LU R86, [R1+0x206c] ;  /* 0x00206c0001567983 */ /* 0x000f620000300800 */
[----:B------:R-:W-:-:S03]  /*b29d0*/  IADD3.X R73, R73, R0, RZ, P1, !PT ;  /* 0x0000000049497210 */ /* 0x000fc60000ffe4ff */
[----:B------:R1:W-:Y:S02]  /*b29e0*/  LDGSTS.E [R108+0x2d000], [R68.64], P2 ;  /* 0x2d000000446c7fae */ /* 0x0003e40009121844 */
[----:B-1----:R-:W-:Y:S02]  /*b29f0*/  IMAD.MOV.U32 R68, RZ, RZ, R80 ;  /* 0x000000ffff447224 */ /* 0x002fe400078e0050 */
[----:B------:R-:W-:Y:S01]  /*b2a00*/  IMAD.MOV.U32 R69, RZ, RZ, R81 ;  /* 0x000000ffff457224 */ /* 0x000fe200078e0051 */
[----:B------:R-:W5:Y:S01]  /*b2a10*/  LDL.LU R80, [R1+0x20d8] ;  /* 0x0020d80001507983 */ /* 0x000f620000300800 */
[----:B------:R1:W-:Y:S02]  /*b2a20*/  STL [R1+0x1fec], R73 ;  /* 0x001fec4901007387 */ /* 0x0003e40000100800 */
[----:B------:R-:W5:Y:S02]  /*b2a30*/  LDL.LU R87, [R1+0x20d4] ;  /* 0x0020d40001577983 */ /* 0x000f640000300800 */
[----:B------:R-:W5:Y:S01]  /*b2a40*/  LDL.LU R85, [R1+0x20dc] ;  /* 0x0020dc0001557983 */ /* 0x000f620000300800 */
[----:B------:R1:W-:Y:S04]  /*b2a50*/  LDGSTS.E [R108+0x2d200], [R68.64], P2 ;  /* 0x2d200000446c7fae */ /* 0x0003e80009121844 */
[----:B------:R-:W5:Y:S01]  /*b2a60*/  LDL.LU R81, [R1+0x20e0] ;  /* 0x0020e00001517983 */ /* 0x000f620000300800 */
[----:B-1----:R-:W-:-:S02]  /*b2a70*/  IMAD.MOV.U32 R68, RZ, RZ, R76 ;  /* 0x000000ffff447224 */ /* 0x002fc400078e004c */
[----:B------:R-:W-:Y:S02]  /*b2a80*/  IMAD.MOV.U32 R69, RZ, RZ, R77 ;  /* 0x000000ffff457224 */ /* 0x000fe400078e004d */
        /* <DEDUP_REMOVED lines=17> */
[-C--:B----4-:R-:W-:Y:S02]  /*b2ba0*/  IADD3 R90, P2, R90, R252.reuse, RZ ;  /* 0x000000fc5a5a7210 */ /* 0x090fe40007f5e0ff */
[----:B---3--:R-:W-:Y:S01]  /*b2bb0*/  IADD3 R88, P5, R88, R252, RZ ;  /* 0x000000fc58587210 */ /* 0x008fe20007fbe0ff */
[----:B------:R-:W-:Y:S01]  /*b2bc0*/  IMAD.X R93, R93, 0x1, R0, P1 ;  /* 0x000000015d5d7824 */ /* 0x000fe200008e0600 */
[----:B------:R-:W-:Y:S02]  /*b2bd0*/  ISETP.NE.U32.AND P1, PT, R69, RZ, PT ;  /* 0x000000ff4500720c */ /* 0x000fe40003f25070 */
[----:B-----5:R-:W-:Y:S01]  /*b2be0*/  IADD3.X R91, R91, R0, RZ, P2, !PT ;  /* 0x000000005b5b7210 */ /* 0x020fe200017fe4ff */
        /* <DEDUP_REMOVED lines=40> */
[----:B------:R4:W-:Y:S02]  /*b2e70*/  STL [R1+0x20f0], R72 ;  /* 0x0020f04801007387 */ /* 0x0009e40000100800 */
[----:B-1----:R-:W-:Y:S01]  /*b2e80*/  IMAD.MOV.U32 R68, RZ, RZ, R80 ;  /* 0x000000ffff447224 */ /* 0x002fe200078e0050 */
[----:B------:R1:W-:Y:S01]  /*b2e90*/  STL [R1+0x20e4], R77 ;  /* 0x0020e44d01007387 */ /* 0x0003e20000100800 */
[----:B------:R-:W-:Y:S01]  /*b2ea0*/  MOV R69, R87 ;  /* 0x0000005700457202 */ /* 0x000fe20000000f00 */
[----:B----4-:R-:W4:Y:S02]  /*b2eb0*/  LDL.LU R80, [R1+0x2170] ;  /* 0x0021700001507983 */ /* 0x010f240000300800 */
[----:B------:R-:W4:Y:S02]  /*b2ec0*/  LDL.LU R87, [R1+0x215c] ;  /* 0x00215c0001577983 */ /* 0x000f240000300800 */
[----:B------:R1:W-:Y:S01]  /*b2ed0*/  LDGSTS.E [R108+0x31000], [R68.64], P4 ;  /* 0x31000000446c7fae */ /* 0x0003e2000a121844 */
[----:B------:R-:W-:Y:S01]  /*b2ee0*/  IADD3.X R73, R73, R0, RZ, P3, !PT ;  /* 0x0000000049497210 */ /* 0x000fe20001ffe4ff */
[----:B-1----:R-:W-:-:S02]  /*b2ef0*/  IMAD.MOV.U32 R69, RZ, RZ, R85 ;  /* 0x000000ffff457224 */ /* 0x002fc400078e0055 */
[----:B------:R-:W4:Y:S01]  /*b2f00*/  LDL.LU R85, [R1+0x2164] ;  /* 0x0021640001557983 */ /* 0x000f220000300800 */
[----:B------:R-:W-:Y:S02]  /*b2f10*/  IMAD.MOV.U32 R68, RZ, RZ, R81 ;  /* 0x000000ffff447224 */ /* 0x000fe400078e0051 */
[----:B------:R-:W4:Y:S03]  /*b2f20*/  LDL.LU R82, [R1+0x216c] ;  /* 0x00216c0001527983 */ /* 0x000f260000300800 */
[----:B------:R1:W-:Y:S02]  /*b2f30*/  LDGSTS.E [R108+0x31200], [R68.64], P4 ;  /* 0x31200000446c7fae */ /* 0x0003e4000a121844 */
[----:B-1----:R-:W-:Y:S02]  /*b2f40*/  IMAD.MOV.U32 R68, RZ, RZ, R76 ;  /* 0x000000ffff447224 */ /* 0x002fe400078e004c */
[----:B------:R-:W-:Y:S01]  /*b2f50*/  IMAD.MOV.U32 R69, RZ, RZ, R77 ;  /* 0x000000ffff457224 */ /* 0x000fe200078e004d */
[----:B------:R-:W4:Y:S01]  /*b2f60*/  LDL.LU R76, [R1+0x21d8] ;  /* 0x0021d800014c7983 */ /* 0x000f220000300800 */
[----:B------:R1:W-:Y:S02]  /*b2f70*/  STL [R1+0x20ec], R73 ;  /* 0x0020ec4901007387 */ /* 0x0003e40000100800 */
[----:B------:R-:W4:Y:S02]  /*b2f80*/  LDL.LU R83, [R1+0x21d4] ;  /* 0x0021d40001537983 */ /* 0x000f240000300800 */
[----:B------:R-:W4:Y:S01]  /*b2f90*/  LDL.LU R81, [R1+0x21dc] ;  /* 0x0021dc0001517983 */ /* 0x000f220000300800 */
[----:B------:R-:W4:Y:S04]  /*b2fa0*/  LDL.LU R79, [R1+0x21e0] ;  /* 0x0021e000014f7983 */ /* 0x000f280000300800 */
[----:B------:R1:W-:Y:S01]  /*b2fb0*/  LDGSTS.E [R108+0x31400], [R68.64], P4 ;  /* 0x31400000446c7fae */ /* 0x0003e2000a121844 */
[----:B------:R-:W4:Y:S01]  /*b2fc0*/  LDL.LU R78, [R1+0x21e4] ;  /* 0x0021e400014e7983 */ /* 0x000f220000300800 */
[----:B-1----:R-:W-:-:S02]  /*b2fd0*/  MOV R68, R72 ;  /* 0x0000004800447202 */ /* 0x002fc40000000f00 */
[----:B------:R-:W4:Y:S01]  /*b2fe0*/  LDL.LU R72, [R1+0x21e8] ;  /* 0x0021e80001487983 */ /* 0x000f220000300800 */
[----:B------:R-:W-:Y:S02]  /*b2ff0*/  IMAD.MOV.U32 R69, RZ, RZ, R73 ;  /* 0x000000ffff457224 */ /* 0x000fe400078e0049 */
[----:B------:R-:W4:Y:S02]  /*b3000*/  LDL.LU R77, [R1+0x21ec] ;  /* 0x0021ec00014d7983 */ /* 0x000f240000300800 */
[----:B------:R-:W4:Y:S01]  /*b3010*/  LDL.LU R73, [R1+0x21f0] ;  /* 0x0021f00001497983 */ /* 0x000f220000300800 */
[C---:B------:R-:W-:Y:S02]  /*b3020*/  ISETP.GT.AND P3, PT, R3.reuse, 0x6e, PT ;  /* 0x0000006e0300780c */ /* 0x040fe40003f64270 */
[----:B------:R-:W-:Y:S01]  /*b3030*/  ISETP.GT.AND P5, PT, R3, 0x72, PT ;  /* 0x000000720300780c */ /* 0x000fe20003fa4270 */
[----:B------:R1:W-:Y:S02]  /*b3040*/  LDGSTS.E [R108+0x31600], [R68.64], P4 ;  /* 0x31600000446c7fae */ /* 0x0003e4000a121844 */
[----:B-1----:R-:W-:-:S02]  /*b3050*/  SEL R69, RZ, 0x4, !P3 ;  /* 0x00000004ff457807 */ /* 0x002fc40005800000 */
[----:B------:R-:W-:Y:S02]  /*b3060*/  SEL R68, RZ, 0x4, !P5 ;  /* 0x00000004ff447807 */ /* 0x000fe40006800000 */
[----:B------:R-:W-:Y:S02]  /*b3070*/  SEL R69, R69, RZ, !P0 ;  /* 0x000000ff45457207 */ /* 0x000fe40004000000 */
[----:B------:R-:W-:Y:S01]  /*b3080*/  SEL R68, R68, RZ, !P0 ;  /* 0x000000ff44447207 */ /* 0x000fe20004000000 */
[C---:B------:R-:W-:Y:S08]  /*b3090*/  HMMA.1688.F32.TF32 R136, R180.reuse, R74, R136 ;  /* 0x0000004ab488723c */ /* 0x040ff00000081088 */
[----:B------:R-:W-:Y:S01]  /*b30a0*/  HMMA.1688.F32.TF32 R172, R180, R70, R172 ;  /* 0x00000046b4ac723c */ /* 0x000fe200000810ac */
        /* <DEDUP_REMOVED lines=16> */
[----:B------:R-:W-:Y:S01]  /*b31b0*/  STL [R1+0x2158], R88 ;  /* 0x0021585801007387 */ /* 0x000fe20000100800 */
[----:B------:R-:W-:Y:S02]  /*b31c0*/  STL [R1+0x2160], R86 ;  /* 0x0021605601007387 */ /* 0x000fe40000100800 */
[----:B------:R2:W-:Y:S02]  /*b31d0*/  STL [R1+0x2168], R84 ;  /* 0x0021685401007387 */ /* 0x0005e40000100800 */
[----:B-1----:R-:W-:Y:S02]  /*b31e0*/  IMAD.MOV.U32 R68, RZ, RZ, R84 ;  /* 0x000000ffff447224 */ /* 0x002fe400078e0054 */
        /* <DEDUP_REMOVED lines=27> */
[----:B-1----:R-:W-:Y:S01]  /*b33a0*/  IMAD.MOV.U32 R68, RZ, RZ, R76 ;  /* 0x000000ffff447224 */ /* 0x002fe200078e004c */
[----:B------:R-:W-:Y:S01]  /*b33b0*/  MOV R69, R83 ;  /* 0x0000005300457202 */ /* 0x000fe20000000f00 */
[----:B------:R1:W-:Y:S01]  /*b33c0*/  STL [R1+0x21e4], R78 ;  /* 0x0021e44e01007387 */ /* 0x0003e20000100800 */
[----:B----4-:R-:W4:Y:S02]  /*b33d0*/  LDL.LU R76, [R1+0x2270] ;  /* 0x00227000014c7983 */ /* 0x010f240000300800 */
[----:B------:R-:W4:Y:S01]  /*b33e0*/  LDL.LU R83, [R1+0x225c] ;  /* 0x00225c0001537983 */ /* 0x000f220000300800 */
[----:B------:R1:W-:Y:S01]  /*b33f0*/  LDGSTS.E [R108+0x35000], [R68.64], P2 ;  /* 0x35000000446c7fae */ /* 0x0003e20009121844 */
[----:B------:R-:W-:Y:S01]  /*b3400*/  IADD3.X R77, R77, R0, RZ, P1, !PT ;  /* 0x000000004d4d7210 */ /* 0x000fe20000ffe4ff */
[----:B-1----:R-:W-:-:S02]  /*b3410*/  IMAD.MOV.U32 R68, RZ, RZ, R79 ;  /* 0x000000ffff447224 */ /* 0x002fc400078e004f */
[----:B------:R-:W-:Y:S02]  /*b3420*/  IMAD.MOV.U32 R69, RZ, RZ, R81 ;  /* 0x000000ffff457224 */ /* 0x000fe400078e0051 */
[----:B------:R-:W4:Y:S04]  /*b3430*/  LDL.LU R81, [R1+0x2264] ;  /* 0x0022640001517983 */ /* 0x000f280000300800 */
[----:B------:R1:W-:Y:S02]  /*b3440*/  LDGSTS.E [R108+0x35200], [R68.64], P2 ;  /* 0x35200000446c7fae */ /* 0x0003e40009121844 */
[----:B-1----:R-:W-:Y:S02]  /*b3450*/  IMAD.MOV.U32 R69, RZ, RZ, R78 ;  /* 0x000000ffff457224 */ /* 0x002fe400078e004e */
[----:B------:R-:W4:Y:S01]  /*b3460*/  LDL.LU R78, [R1+0x226c] ;  /* 0x00226c00014e7983 */ /* 0x000f220000300800 */
[----:B------:R-:W-:-:S02]  /*b3470*/  IMAD.MOV.U32 R68, RZ, RZ, R72 ;  /* 0x000000ffff447224 */ /* 0x000fc400078e0048 */
[----:B------:R-:W4:Y:S02]  /*b3480*/  LDL.LU R72, [R1+0x22d8] ;  /* 0x0022d80001487983 */ /* 0x000f240000300800 */
[----:B------:R1:W-:Y:S01]  /*b3490*/  STL [R1+0x21ec], R77 ;  /* 0x0021ec4d01007387 */ /* 0x0003e20000100800 */
[----:B------:R-:W4:Y:S04]  /*b34a0*/  LDL.LU R79, [R1+0x22d4] ;  /* 0x0022d400014f7983 */ /* 0x000f280000300800 */
[----:B------:R1:W-:Y:S02]  /*b34b0*/  LDGSTS.E [R108+0x35400], [R68.64], P2 ;  /* 0x35400000446c7fae */ /* 0x0003e40009121844 */
[----:B-1----:R-:W-:Y:S02]  /*b34c0*/  IMAD.MOV.U32 R69, RZ, RZ, R77 ;  /* 0x000000ffff457224 */ /* 0x002fe400078e004d */
[----:B------:R-:W4:Y:S01]  /*b34d0*/  LDL.LU R77, [R1+0x22dc] ;  /* 0x0022dc00014d7983 */ /* 0x000f220000300800 */
[----:B------:R-:W4:Y:S01]  /*b34e0*/  LDL.LU R75, [R1+0x22e0] ;  /* 0x0022e000014b7983 */ /* 0x000f220000300800 */
[----:B------:R-:W-:Y:S01]  /*b34f0*/  MOV R68, R73 ;  /* 0x0000004900447202 */ /* 0x000fe20000000f00 */
[----:B------:R-:W4:Y:S01]  /*b3500*/  LDL.LU R74, [R1+0x22e4] ;  /* 0x0022e400014a7983 */ /* 0x000f220000300800 */
[----:B------:R-:W4:Y:S01]  /*b3510*/  LDL.LU R73, [R1+0x22e8] ;  /* 0x0022e80001497983 */ /* 0x000f220000300800 */
[----:B------:R-:W4:Y:S02]  /*b3520*/  LDL.LU R71, [R1+0x22ec] ;  /* 0x0022ec0001477983 */ /* 0x000f240000300800 */
[----:B------:R-:W4:Y:S01]  /*b3530*/  LDL.LU R70, [R1+0x22f0] ;  /* 0x0022f00001467983 */ /* 0x000f220000300800 */
[----:B------:R-:W-:Y:S01]  /*b3540*/  HMMA.1688.F32.TF32 R160, R180, R130, R160 ;  /* 0x00000082b4a0723c */ /* 0x000fe200000810a0 */
[C---:B------:R-:W-:Y:S01]  /*b3550*/  ISETP.GT.AND P1, PT, R3.reuse, 0x76, PT ;  /* 0x000000760300780c */ /* 0x040fe20003f24270 */
[----:B------:R1:W-:Y:S01]  /*b3560*/  LDGSTS.E [R108+0x35600], [R68.64], P2 ;  /* 0x35600000446c7fae */ /* 0x0003e20009121844 */
[----:B------:R-:W-:-:S02]  /*b3570*/  ISETP.GT.AND P5, PT, R3, 0x7a, PT ;  /* 0x0000007a0300780c */ /* 0x000fc40003fa4270 */
[----:B-1----:R-:W-:Y:S02]  /*b3580*/  SEL R69, RZ, 0x4, !P1 ;  /* 0x00000004ff457807 */ /* 0x002fe40004800000 */
[----:B------:R-:W-:Y:S11]  /*b3590*/  SEL R68, RZ, 0x4, !P5 ;  /* 0x00000004ff447807 */ /* 0x000ff60006800000 */
[----:B------:R-:W-:Y:S06]  /*b35a0*/  @!UPT UIADD3 URZ, URZ, URZ, URZ ;  /* 0x0000003f3f3ff290 */ /* 0x000fec000fffe03f */
[----:B------:R-:W-:Y:S08]  /*b35b0*/  HMMA.1688.F32.TF32 R160, R184, R64, R160 ;  /* 0x00000040b8a0723c */ /* 0x000ff000000810a0 */
[----:B------:R-:W-:Y:S01]  /*b35c0*/  HMMA.1688.F32.TF32 R164, R180, R126, R164 ;  /* 0x0000007eb4a4723c */ /* 0x000fe200000810a4 */
[----:B------:R-:W-:Y:S02]  /*b35d0*/  SEL R69, R69, RZ, !P0 ;  /* 0x000000ff45457207 */ /* 0x000fe40004000000 */
[----:B------:R-:W-:Y:S11]  /*b35e0*/  SEL R68, R68, RZ, !P0 ;  /* 0x000000ff44447207 */ /* 0x000ff60004000000 */
[----:B------:R-:W-:Y:S10]  /*b35f0*/  @!UPT UIADD3 URZ, URZ, URZ, URZ ;  /* 0x0000003f3f3ff290 */ /* 0x000ff4000fffe03f */
[----:B------:R-:W-:Y:S01]  /*b3600*/  HMMA.1688.F32.TF32 R164, R184, R60, R164 ;  /* 0x0000003cb8a4723c */ /* 0x000fe200000810a4 */
        /* <DEDUP_REMOVED lines=82> */
[----:B------:R-:W-:Y:S11]  /*b3b30*/  SEL R61, R61, RZ, !P0 ;  /* 0x000000ff3d3d7207 */ /* 0x000ff60004000000 */
[----:B------:R-:W-:Y:S11]  /*b3b40*/  @!UPT UIADD3 URZ, URZ, URZ, URZ ;  /* 0x0000003f3f3ff290 */ /* 0x000ff6000fffe03f */
[----:B------:R-:W-:Y:S01]  /*b3b50*/  @!UPT UIADD3 URZ, URZ, URZ, URZ ;  /* 0x0000003f3f3ff290 */ /* 0x000fe2000fffe03f */
        /* <DEDUP_REMOVED lines=16> */
[----:B------:R-:W-:Y:S02]  /*b3c60*/  STL [R1+0x2368], R76 ;  /* 0x0023684c01007387 */ /* 0x000fe40000100800 */
        /* <DEDUP_REMOVED lines=9> */
[----:B------:R-:W-:-:S02]  /*b3d00*/  ISETP.NE.U32.AND P3, PT, R61, RZ, PT ;  /* 0x000000ff3d00720c */ /* 0x000fc40003f65070 */
[----:B-1----:R-:W-:Y:S01]  /*b3d10*/  MOV R56, R72 ;  /* 0x0000004800387202 */ /* 0x002fe20000000f00 */
[----:B------:R-:W-:Y:S01]  /*b3d20*/  IMAD.MOV.U32 R57, RZ, RZ, R74 ;  /* 0x000000ffff397224 */ /* 0x000fe200078e004a */
[----:B------:R1:W-:Y:S01]  /*b3d30*/  STL [R1+0x236c], R74 ;  /* 0x00236c4a01007387 */ /* 0x0003e20000100800 */
[--C-:B------:R-:W-:Y:S02]  /*b3d40*/  IMAD.X R75, R75, 0x1, R0.reuse, P5 ;  /* 0x000000014b4b7824 */ /* 0x100fe400028e0600 */
[----:B------:R-:W2:Y:S01]  /*b3d50*/  LDL.LU R61, [R1+0x2458] ;  /* 0x00245800013d7983 */ /* 0x000ea20000300800 */
[----:B------:R3:W-:Y:S01]  /*b3d60*/  LDGSTS.E [R108+0x3b600], [R56.64], P1 ;  /* 0x3b600000386c7fae */ /* 0x0007e20008921844 */
[-C--:B------:R-:W-:Y:S02]  /*b3d70*/  IADD3 R70, P1, R70, R252.reuse, RZ ;  /* 0x000000fc46467210 */ /* 0x080fe40007f3e0ff */
[----:B------:R-:W-:Y:S02]  /*b3d80*/  IADD3 R68, P5, R68, R252, RZ ;  /* 0x000000fc44447210 */ /* 0x000fe40007fbe0ff */
[----:B------:R-:W-:Y:S01]  /*b3d90*/  IADD3.X R71, R71, R0, RZ, P1, !PT ;  /* 0x0000000047477210 */ /* 0x000fe20000ffe4ff */
        /* <DEDUP_REMOVED lines=10> */
[----:B------:R-:W-:Y:S01]  /*b3e40*/  STL [R1+0x23f0], R64 ;  /* 0x0023f04001007387 */ /* 0x000fe20000100800 */
[----:B------:R-:W-:Y:S01]  /*b3e50*/  MOV R53, R75 ;  /* 0x0000004b00357202 */ /* 0x000fe20000000f00 */
[----:B------:R3:W-:Y:S02]  /*b3e60*/  STL [R1+0x23e4], R69 ;  /* 0x0023e44501007387 */ /* 0x0007e40000100800 */
[----:B------:R-:W-:Y:S01]  /*b3e70*/  IMAD.MOV.U32 R52, RZ, RZ, R73 ;  /* 0x000000ffff347224 */ /* 0x000fe200078e0049 */
[----:B-1----:R-:W5:Y:S01]  /*b3e80*/  LDL.LU R75, [R1+0x245c] ;  /* 0x00245c00014b7983 */ /* 0x002f620000300800 */
[----:B------:R-:W5:Y:S02]  /*b3e90*/  LDL.LU R73, [R1+0x2464] ;  /* 0x0024640001497983 */ /* 0x000f640000300800 */
[----:B---3--:R-:W3:Y:S01]  /*b3ea0*/  LDL.LU R56, [R1+0x2470] ;  /* 0x0024700001387983 */ /* 0x008ee20000300800 */
[----:B------:R1:W-:Y:S01]  /*b3eb0*/  LDGSTS.E [R108+0x3d000], [R52.64], P2 ;  /* 0x3d000000346c7fae */ /* 0x0003e20009121844 */
[----:B------:R-:W-:Y:S01]  /*b3ec0*/  IADD3.X R65, R65, R0, RZ, P1, !PT ;  /* 0x0000000041417210 */ /* 0x000fe20000ffe4ff */
[----:B-1----:R-:W-:-:S02]  /*b3ed0*/  IMAD.MOV.U32 R52, RZ, RZ, R70 ;  /* 0x000000ffff347224 */ /* 0x002fc400078e0046 */
[----:B------:R-:W-:Y:S02]  /*b3ee0*/  IMAD.MOV.U32 R53, RZ, RZ, R71 ;  /* 0x000000ffff357224 */ /* 0x000fe400078e0047 */
[----:B------:R-:W3:Y:S04]  /*b3ef0*/  LDL.LU R71, [R1+0x246c] ;  /* 0x00246c0001477983 */ /* 0x000ee80000300800 */
[----:B------:R1:W-:Y:S01]  /*b3f00*/  LDGSTS.E [R108+0x3d200], [R52.64], P2 ;  /* 0x3d200000346c7fae */ /* 0x0003e20009121844 */
[----:B------:R1:W-:Y:S02]  /*b3f10*/  STL [R1+0x23ec], R65 ;  /* 0x0023ec4101007387 */ /* 0x0003e40000100800 */
[----:B------:R-:W3:Y:S01]  /*b3f20*/  LDL.LU R70, [R1+0x2f2c] ;  /* 0x002f2c0001467983 */ /* 0x000ee20000300800 */
[----:B------:R-:W-:Y:S01]  /*b3f30*/  SEL R60, R60, RZ, !P0 ;  /* 0x000000ff3c3c7207 */ /* 0x000fe20004000000 */
[----:B-1----:R-:W-:-:S02]  /*b3f40*/  IMAD.MOV.U32 R52, RZ, RZ, R68 ;  /* 0x000000ffff347224 */ /* 0x002fc400078e0044 */
[----:B------:R-:W-:Y:S01]  /*b3f50*/  IMAD.MOV.U32 R53, RZ, RZ, R69 ;  /* 0x000000ffff357224 */ /* 0x000fe200078e0045 */
[----:B------:R-:W3:Y:S01]  /*b3f60*/  LDL.LU R68, [R1+0x2f38] ;  /* 0x002f380001447983 */ /* 0x000ee20000300800 */
[----:B------:R-:W3:Y:S03]  /*b3f70*/  LDL.LU R69, [R1+0x2f24] ;  /* 0x002f240001457983 */ /* 0x000ee60000300800 */
[----:B------:R1:W-:Y:S01]  /*b3f80*/  LDGSTS.E [R108+0x3d400], [R52.64], P2 ;  /* 0x3d400000346c7fae */ /* 0x0003e20009121844 */
[----:B------:R-:W-:Y:S01]  /*b3f90*/  ISETP.NE.U32.AND P4, PT, R60, RZ, PT ;  /* 0x000000ff3c00720c */ /* 0x000fe20003f85070 */
[----:B------:R-:W-:Y:S01]  /*b3fa0*/  HMMA.1688.F32.TF32 R196, R180, R114, R196 ;  /* 0x00000072b4c4723c */ /* 0x000fe200000810c4 */
[----:B-1----:R-:W-:Y:S02]  /*b3fb0*/  IMAD.MOV.U32 R53, RZ, RZ, R65 ;  /* 0x000000ffff357224 */ /* 0x002fe400078e0041 */
[----:B------:R-:W3:Y:S01]  /*b3fc0*/  LDL.LU R65, [R1+0x2f30] ;  /* 0x002f300001417983 */ /* 0x000ee20000300800 */
[----:B------:R-:W-:-:S02]  /*b3fd0*/  MOV R52, R64 ;  /* 0x0000004000347202 */ /* 0x000fc40000000f00 */
[----:B------:R-:W3:Y:S02]  /*b3fe0*/  LDL.LU R64, [R1+0x2f1c] ;  /* 0x002f1c0001407983 */ /* 0x000ee40000300800 */
[----:B------:R-:W3:Y:S01]  /*b3ff0*/  LDL.LU R60, [R1+0x2f28] ;  /* 0x002f2800013c7983 */ /* 0x000ee20000300800 */
[----:B------:R-:W3:Y:S01]  /*b4000*/  LDL.LU R57, [R1+0x2f20] ;  /* 0x002f200001397983 */ /* 0x000ee20000300800 */
[C---:B------:R-:W-:Y:S02]  /*b4010*/  ISETP.GT.AND P1, PT, R3.reuse, 0x7, PT ;  /* 0x000000070300780c */ /* 0x040fe40003f24270 */
[----:B------:R-:W-:Y:S01]  /*b4020*/  ISETP.GT.AND P5, PT, R3, 0xb, PT ;  /* 0x0000000b0300780c */ /* 0x000fe20003fa4270 */
[----:B------:R1:W-:Y:S02]  /*b4030*/  LDGSTS.E [R108+0x3d600], [R52.64], P2 ;  /* 0x3d600000346c7fae */ /* 0x0003e40009121844 */
[----:B-1----:R-:W-:Y:S02]  /*b4040*/  SEL R53, RZ, 0x4, !P1 ;  /* 0x00000004ff357807 */ /* 0x002fe40004800000 */
[----:B------:R-:W-:-:S07]  /*b4050*/  SEL R52, RZ, 0x4, !P5 ;  /* 0x00000004ff347807 */ /* 0x000fce0006800000 */
[----:B------:R-:W-:Y:S01]  /*b4060*/  HMMA.1688.F32.TF32 R196, R184, R48, R196 ;  /* 0x00000030b8c4723c */ /* 0x000fe200000810c4 */
[-C--:B--2---:R-:W-:Y:S02]  /*b4070*/  IADD3 R61, P1, R61, R252.reuse, RZ ;  /* 0x000000fc3d3d7210 */ /* 0x084fe40007f3e0ff */
[-C--:B----4-:R-:W-:Y:S02]  /*b4080*/  IADD3 R74, P6, R74, R252.reuse, RZ ;  /* 0x000000fc4a4a7210 */ /* 0x090fe40007fde0ff */
[----:B-----5:R-:W-:Y:S01]  /*b4090*/  IADD3 R72, P5, R72, R252, RZ ;  /* 0x000000fc48487210 */ /* 0x020fe20007fbe0ff */
[----:B------:R1:W-:Y:S02]  /*b40a0*/  STL [R1+0x2458], R61 ;  /* 0x0024583d01007387 */ /* 0x0003e40000100800 */
[----:B------:R-:W-:Y:S02]  /*b40b0*/  STL [R1+0x2460], R74 ;  /* 0x0024604a01007387 */ /* 0x000fe40000100800 */
[--C-:B------:R-:W-:Y:S01]  /*b40c0*/  IMAD.X R76, R76, 0x1, R0.reuse, P1 ;  /* 0x000000014c4c7824 */ /* 0x100fe200008e0600 */
[----:B------:R-:W-:Y:S01]  /*b40d0*/  STL [R1+0x2468], R72 ;  /* 0x0024684801007387 */ /* 0x000fe20000100800 */
[----:B------:R-:W-:Y:S01]  /*b40e0*/  IADD3.X R75, R75, R0, RZ, P6, !PT ;  /* 0x000000004b4b7210 */ /* 0x000fe200037fe4ff */
[----:B------:R-:W-:-:S02]  /*b40f0*/  IMAD.X R73, R73, 0x1, R0, P5 ;  /* 0x0000000149497824 */ /* 0x000fc400028e0600 */
[----:B------:R-:W-:Y:S02]  /*b4100*/  STL [R1+0x2454], R76 ;  /* 0x0024544c01007387 */ /* 0x000fe40000100800 */
[----:B------:R2:W-:Y:S02]  /*b4110*/  STL [R1+0x245c], R75 ;  /* 0x00245c4b01007387 */ /* 0x0005e40000100800 */
[----:B------:R-:W-:Y:S01]  /*b4120*/  IMAD.MOV.U32 R48, RZ, RZ, R61 ;  /* 0x000000ffff307224 */ /* 0x000fe200078e003d */
[----:B------:R-:W-:Y:S01]  /*b4130*/  STL [R1+0x2464], R73 ;  /* 0x0024644901007387 */ /* 0x000fe20000100800 */
[----:B-1----:R-:W4:Y:S01]  /*b4140*/  LDL.LU R61, [R1+0x2f14] ;  /* 0x002f1400013d7983 */ /* 0x002f220000300800 */
[----:B------:R-:W-:Y:S02]  /*b4150*/  MOV R49, R76 ;  /* 0x0000004c00317202 */ /* 0x000fe40000000f00 */
[----:B---3--:R-:W-:-:S03]  /*b4160*/  IADD3 R56, P5, R56, R252, RZ ;  /* 0x000000fc38387210 */ /* 0x008fc60007fbe0ff */
[----:B------:R1:W-:Y:S02]  /*b4170*/  LDGSTS.E [R108+0x3f000], [R48.64], P3 ;  /* 0x3f000000306c7fae */ /* 0x0003e40009921844 */
[----:B-1----:R-:W-:Y:S01]  /*b4180*/  IMAD.MOV.U32 R48, RZ, RZ, R74 ;  /* 0x000000ffff307224 */ /* 0x002fe200078e004a */
[----:B------:R-:W-:Y:S01]  /*b4190*/  MOV R49, R75 ;  /* 0x0000004b00317202 */ /* 0x000fe20000000f00 */
[----:B------:R-:W-:-:S04]  /*b41a0*/  IMAD.X R71, R71, 0x1, R0, P5 ;  /* 0x0000000147477824 */ /* 0x000fc800028e0600 */
[----:B------:R1:W-:Y:S02]  /*b41b0*/  LDGSTS.E [R108+0x3f200], [R48.64], P3 ;  /* 0x3f200000306c7fae */ /* 0x0003e40009921844 */
[----:B-1----:R-:W-:Y:S02]  /*b41c0*/  IMAD.MOV.U32 R48, RZ, RZ, R72 ;  /* 0x000000ffff307224 */ /* 0x002fe400078e0048 */
[----:B------:R-:W-:-:S05]  /*b41d0*/  IMAD.MOV.U32 R49, RZ, RZ, R73 ;  /* 0x000000ffff317224 */ /* 0x000fca00078e0049 */
[----:B------:R1:W-:Y:S01]  /*b41e0*/  LDGSTS.E [R108+0x3f400], [R48.64], P3 ;  /* 0x3f400000306c7fae */ /* 0x0003e20009921844 */
[----:B------:R-:W-:-:S03]  /*b41f0*/  IADD3 R68, P5, R68, R252, RZ ;  /* 0x000000fc44447210 */ /* 0x000fc60007fbe0ff */
[----:B------:R-:W-:Y:S01]  /*b4200*/  STL [R1+0x2470], R56 ;  /* 0x0024703801007387 */ /* 0x000fe20000100800 */
[----:B------:R-:W-:Y:S02]  /*b4210*/  STL [R1+0x246c], R71 ;  /* 0x00246c4701007387 */ /* 0x000fe40000100800 */
[----:B------:R-:W3:Y:S02]  /*b4220*/  LDL.LU R77, [R1+0x2eb8] ;  /* 0x002eb800014d7983 */ /* 0x000ee40000300800 */
[----:B-1----:R-:W-:Y:S02]  /*b4230*/  IMAD.MOV.U32 R48, RZ, RZ, R56 ;  /* 0x000000ffff307224 */ /* 0x002fe400078e0038 */
[----:B------:R-:W-:Y:S01]  /*b4240*/  IMAD.MOV.U32 R49, RZ, RZ, R71 ;  /* 0x000000ffff317224 */ /* 0x000fe200078e0047 */
[----:B------:R-:W-:Y:S01]  /*b4250*/  IADD3.X R70, R70, R0, RZ, P5, !PT ;  /* 0x0000000046467210 */ /* 0x000fe20002ffe4ff */
[----:B--2---:R-:W2:Y:S04]  /*b4260*/  LDL.LU R75, [R1+0x2eb0] ;  /* 0x002eb000014b7983 */ /* 0x004ea80000300800 */
[----:B------:R1:W-:Y:S01]  /*b4270*/  LDGSTS.E [R108+0x3f600], [R48.64], P3 ;  /* 0x3f600000306c7fae */ /* 0x0003e20009921844 */
[----:B------:R-:W-:-:S02]  /*b4280*/  IADD3 R65, P3, R65, R252, RZ ;  /* 0x000000fc41417210 */ /* 0x000fc40007f7e0ff */
[-C--:B------:R-:W-:Y:S01]  /*b4290*/  IADD3 R60, P5, R60, R252.reuse, RZ ;  /* 0x000000fc3c3c7210 */ /* 0x080fe20007fbe0ff */
[----:B------:R5:W-:Y:S01]  /*b42a0*/  STL [R1+0x2f38], R68 ;  /* 0x002f384401007387 */ /* 0x000be20000100800 */
[----:B------:R-:W2:Y:S01]  /*b42b0*/  LDL.LU R72, [R1+0x2ea8] ;  /* 0x002ea80001487983 */ /* 0x000ea20000300800 */
[----:B------:R-:W-:Y:S02]  /*b42c0*/  IMAD.X R69, R69, 0x1, R0, P3 ;  /* 0x0000000145457824 */ /* 0x000fe400018e0600 */
[----:B------:R-:W-:Y:S01]  /*b42d0*/  STL [R1+0x2f30], R65 ;  /* 0x002f304101007387 */ /* 0x000fe20000100800 */
[----:B------:R1:W-:Y:S01]  /*b42e0*/  STL [R1+0x2f2c], R70 ;  /* 0x002f2c4601007387 */ /* 0x0003e20000100800 */
[----:B------:R-:W-:Y:S01]  /*b42f0*/  IADD3 R57, P3, R57, R252, RZ ;  /* 0x000000fc39397210 */ /* 0x000fe20007f7e0ff */
[----:B------:R1:W-:Y:S01]  /*b4300*/  STL [R1+0x2f28], R60 ;  /* 0x002f283c01007387 */ /* 0x0003e20000100800 */
[----:B------:R-:W-:Y:S02]  /*b4310*/  SEL R52, R52, RZ, !P0 ;  /* 0x000000ff34347207 */ /* 0x000fe40004000000 */
[----:B------:R-:W-:Y:S01]  /*b4320*/  IADD3.X R64, R64, R0, RZ, P5, !PT ;  /* 0x0000000040407210 */ /* 0x000fe20002ffe4ff */
[----:B------:R1:W-:Y:S01]  /*b4330*/  STL [R1+0x2f24], R69 ;  /* 0x002f244501007387 */ /* 0x0003e20000100800 */
[----:B------:R-:W2:Y:S01]  /*b4340*/  LDL.LU R78, [R1+0x2eac] ;  /* 0x002eac00014e7983 */ /* 0x000ea20000300800 */
[----:B------:R-:W-:-:S02]  /*b4350*/  SHF.L.U32 R247, R245, 0x2, RZ ;  /* 0x00000002f5f77819 */ /* 0x000fc400000006ff */
[----:B------:R-:W-:Y:S01]  /*b4360*/  ISETP.NE.U32.AND P1, PT, R52, RZ, PT ;  /* 0x000000ff3400720c */ /* 0x000fe20003f25070 */
[----:B------:R-:W-:Y:S01]  /*b4370*/  STL [R1+0x2f20], R57 ;  /* 0x002f203901007387 */ /* 0x000fe20000100800 */
[----:B------:R-:W-:Y:S02]  /*b4380*/  IMAD.MOV.U32 R52, RZ, RZ, R68 ;  /* 0x000000ffff347224 */ /* 0x000fe400078e0044 */
[----:B------:R4:W-:Y:S02]  /*b4390*/  STL [R1+0x2f1c], R64 ;  /* 0x002f1c4001007387 */ /* 0x0009e40000100800 */
[----:B-----5:R-:W5:Y:S01]  /*b43a0*/  LDL.LU R68, [R1+0x2ea0] ;  /* 0x002ea00001447983 */ /* 0x020f620000300800 */
[----:B------:R-:W-:Y:S02]  /*b43b0*/  SEL R53, R53, RZ, !P0 ;  /* 0x000000ff35357207 */ /* 0x000fe40004000000 */
[----:B------:R-:W-:Y:S01]  /*b43c0*/  LOP3.LUT R56, R247, 0x60, RZ, 0x3c, !PT ;  /* 0x00000060f7387812 */ /* 0x000fe200078e3cff */
[----:B------:R-:W5:Y:S01]  /*b43d0*/  LDL.LU R76, [R1+0x2ea4] ;  /* 0x002ea400014c7983 */ /* 0x000f620000300800 */
[----:B------:R-:W5:Y:S01]  /*b43e0*/  LDL.LU R74, [R1+0x2e9c] ;  /* 0x002e9c00014a7983 */ /* 0x000f620000300800 */
[----:B------:R-:W-:Y:S01]  /*b43f0*/  ISETP.NE.U32.AND P2, PT, R53, RZ, PT ;  /* 0x000000ff3500720c */ /* 0x000fe20003f45070 */
[----:B------:R-:W-:-:S02]  /*b4400*/  IMAD.MOV.U32 R53, RZ, RZ, R70 ;  /* 0x000000ffff357224 */ /* 0x000fc400078e0046 */
[----:B-1----:R-:W-:Y:S01]  /*b4410*/  IMAD R48, R243, 0x40000, R56 ;  /* 0x00040000f3307824 */ /* 0x002fe200078e0238 */
[----:B------:R-:W5:Y:S04]  /*b4420*/  LDL.LU R70, [R1+0x2e94] ;  /* 0x002e940001467983 */ /* 0x000f680000300800 */
[----:B------:R1:W-:Y:S02]  /*b4430*/  LDGSTS.E [R48+0x1800], [R52.64], P4 ;  /* 0x0180000034307fae */ /* 0x0003e4000a121844 */
[----:B-1----:R-:W-:Y:S01]  /*b4440*/  MOV R52, R65 ;  /* 0x0000004100347202 */ /* 0x002fe20000000f00 */
[----:B------:R-:W-:-:S05]  /*b4450*/  IMAD.MOV.U32 R53, RZ, RZ, R69 ;  /* 0x000000ffff357224 */ /* 0x000fca00078e0045 */
[----:B------:R1:W-:Y:S02]  /*b4460*/  LDGSTS.E [R48+0x1a00], [R52.64], P4 ;  /* 0x01a0000034307fae */ /* 0x0003e4000a121844 */
[----:B-1----:R-:W-:Y:S02]  /*b4470*/  MOV R52, R60 ;  /* 0x0000003c00347202 */ /* 0x002fe40000000f00 */
[----:B------:R-:W5:Y:S01]  /*b4480*/  LDL.LU R60, [R1+0x2e38] ;  /* 0x002e3800013c7983 */ /* 0x000f620000300800 */
[----:B------:R-:W-:-:S05]  /*b4490*/  IMAD.MOV.U32 R53, RZ, RZ, R64 ;  /* 0x000000ffff357224 */ /* 0x000fca00078e0040 */
[----:B------:R1:W-:Y:S02]  /*b44a0*/  LDGSTS.E [R48+0x1c00], [R52.64], P4 ;  /* 0x01c0000034307fae */ /* 0x0003e4000a121844 */
[----:B-1----:R-:W-:Y:S02]  /*b44b0*/  IMAD.MOV.U32 R52, RZ, RZ, R57 ;  /* 0x000000ffff347224 */ /* 0x002fe400078e0039 */
[----:B----4-:R-:W-:-:S05]  /*b44c0*/  IMAD.X R61, R61, 0x1, R0, P3 ;  /* 0x000000013d3d7824 */ /* 0x010fca00018e0600 */
[----:B------:R1:W-:Y:S01]  /*b44d0*/  STL [R1+0x2f14], R61 ;  /* 0x002f143d01007387 */ /* 0x0003e20000100800 */
[----:B------:R-:W4:Y:S02]  /*b44e0*/  LDL.LU R73, [R1+0x2e2c] ;  /* 0x002e2c0001497983 */ /* 0x000f240000300800 */
[----:B------:R-:W4:Y:S02]  /*b44f0*/  LDL.LU R71, [R1+0x2e24] ;  /* 0x002e240001477983 */ /* 0x000f240000300800 */
[----:B------:R-:W4:Y:S01]  /*b4500*/  LDL.LU R69, [R1+0x2e30] ;  /* 0x002e300001457983 */ /* 0x000f220000300800 */
[----:B------:R-:W4:Y:S01]  /*b4510*/  LDL.LU R65, [R1+0x2e1c] ;  /* 0x002e1c0001417983 */ /* 0x000f220000300800 */
[----:B------:R-:W4:Y:S01]  /*b4520*/  LDL.LU R64, [R1+0x2e28] ;  /* 0x002e280001407983 */ /* 0x000f220000300800 */
[----:B------:R-:W-:Y:S02]  /*b4530*/  MOV R53, R61 ;  /* 0x0000003d00357202 */ /* 0x000fe40000000f00 */
[----:B-1----:R-:W4:Y:S01]  /*b4540*/  LDL.LU R61, [R1+0x2e14] ;  /* 0x002e1400013d7983 */ /* 0x002f220000300800 */
[----:B------:R-:W4:Y:S01]  /*b4550*/  LDL.LU R57, [R1+0x2e20] ;  /* 0x002e200001397983 */ /* 0x000f220000300800 */
[----:B------:R-:W-:Y:S01]  /*b4560*/  HMMA.1688.F32.TF32 R200, R180, R110, R200 ;  /* 0x0000006eb4c8723c */ /* 0x000fe200000810c8 */
[C---:B------:R-:W-:Y:S01]  /*b4570*/  ISETP.GT.AND P3, PT, R3.reuse, 0xf, PT ;  /* 0x0000000f0300780c */ /* 0x040fe20003f64270 */
[----:B------:R1:W-:Y:S01]  /*b4580*/  LDGSTS.E [R48+0x1e00], [R52.64], P4 ;  /* 0x01e0000034307fae */ /* 0x0003e2000a121844 */
[----:B------:R-:W-:-:S02]  /*b4590*/  ISETP.GT.AND P5, PT, R3, 0x13, PT ;  /* 0x000000130300780c */ /* 0x000fc40003fa4270 */
[----:B-1----:R-:W-:Y:S02]  /*b45a0*/  SEL R52, RZ, 0x4, !P3 ;  /* 0x00000004ff347807 */ /* 0x002fe40005800000 */
[----:B------:R-:W-:Y:S02]  /*b45b0*/  SEL R49, RZ, 0x4, !P5 ;  /* 0x00000004ff317807 */ /* 0x000fe40006800000 */
[-C--:B---3--:R-:W-:Y:S11]  /*b45c0*/  IADD3 R77, P3, R77, R252.reuse, RZ ;  /* 0x000000fc4d4d7210 */ /* 0x088ff60007f7e0ff */
[----:B------:R-:W-:Y:S04]  /*b45d0*/  @!UPT UIADD3 URZ, URZ, URZ, URZ ;  /* 0x0000003f3f3ff290 */ /* 0x000fe8000fffe03f */
[----:B------:R-:W-:Y:S07]  /*b45e0*/  HMMA.1688.F32.TF32 R200, R184, R44, R200 ;  /* 0x0000002cb8c8723c */ /* 0x000fee00000810c8 */
[----:B------:R-:W-:Y:S01]  /*b45f0*/  IMAD.MOV.U32 R44, RZ, RZ, R77 ;  /* 0x000000ffff2c7224 */ /* 0x000fe200078e004d */
[-C--:B--2---:R-:W-:Y:S02]  /*b4600*/  IADD3 R75, P4, R75, R252.reuse, RZ ;  /* 0x000000fc4b4b7210 */ /* 0x084fe40007f9e0ff */
[----:B------:R-:W-:Y:S01]  /*b4610*/  IADD3 R72, P5, R72, R252, RZ ;  /* 0x000000fc48487210 */ /* 0x000fe20007fbe0ff */
[----:B------:R-:W-:-:S04]  /*b4620*/  IMAD.X R78, R78, 0x1, R0, P3 ;  /* 0x000000014e4e7824 */ /* 0x000fc800018e0600 */
[----:B------:R-:W-:Y:S02]  /*b4630*/  IMAD.MOV.U32 R45, RZ, RZ, R78 ;  /* 0x000000ffff2d7224 */ /* 0x000fe400078e004e */
[----:B-----5:R-:W-:-:S03]  /*b4640*/  IMAD.X R76, R76, 0x1, R0, P4 ;  /* 0x000000014c4c7824 */ /* 0x020fc600020e0600 */
[----:B------:R1:W-:Y:S01]  /*b4650*/  LDGSTS.E [R48+0x3800], [R44.64], P2 ;  /* 0x038000002c307fae */ /* 0x0003e20009121844 */
[----:B------:R-:W-:Y:S01]  /*b4660*/  IADD3.X R74, R74, R0, RZ, P5, !PT ;  /* 0x000000004a4a7210 */ /* 0x000fe20002ffe4ff */
[----:B------:R-:W-:Y:S01]  /*b4670*/  HMMA.1688.F32.TF32 R204, R180, R106, R204 ;  /* 0x0000006ab4cc723c */ /* 0x000fe200000810cc */
[----:B------:R-:W-:Y:S01]  /*b4680*/  IADD3 R68, P5, R68, R252, RZ ;  /* 0x000000fc44447210 */ /* 0x000fe20007fbe0ff */
[----:B-1----:R-:W-:Y:S02]  /*b4690*/  IMAD.MOV.U32 R44, RZ, RZ, R75 ;  /* 0x000000ffff2c7224 */ /* 0x002fe400078e004b */
[----:B------:R-:W-:Y:S01]  /*b46a0*/  IMAD.MOV.U32 R45, RZ, RZ, R76 ;  /* 0x000000ffff2d7224 */ /* 0x000fe200078e004c */
[----:B------:R-:W-:-:S04]  /*b46b0*/  IADD3.X R70, R70, R0, RZ, P5, !PT ;  /* 0x0000000046467210 */ /* 0x000fc80002ffe4ff */
[----:B------:R1:W-:Y:S04]  /*b46c0*/  LDGSTS.E [R48+0x3a00], [R44.64], P2 ;  /* 0x03a000002c307fae */ /* 0x0003e80009121844 */
[----:B------:R-:W-:Y:S01]  /*b46d0*/  STL [R1+0x2eb8], R77 ;  /* 0x002eb84d01007387 */ /* 0x000fe20000100800 */
[----:B------:R-:W-:Y:S02]  /*b46e0*/  STL [R1+0x2eb0], R75 ;  /* 0x002eb04b01007387 */ /* 0x000fe40000100800 */
[----:B------:R2:W-:Y:S01]  /*b46f0*/  STL [R1+0x2ea8], R72 ;  /* 0x002ea84801007387 */ /* 0x0005e20000100800 */
[----:B-1----:R-:W-:Y:S01]  /*b4700*/  MOV R44, R72 ;  /* 0x00000048002c7202 */ /* 0x002fe20000000f00 */
[----:B------:R-:W-:-:S05]  /*b4710*/  IMAD.MOV.U32 R45, RZ, RZ, R74 ;  /* 0x000000ffff2d7224 */ /* 0x000fca00078e004a */
[----:B------:R1:W-:Y:S04]  /*b4720*/  LDGSTS.E [R48+0x3c00], [R44.64], P2 ;  /* 0x03c000002c307fae */ /* 0x0003e80009121844 */
[----:B------:R-:W-:Y:S01]  /*b4730*/  STL [R1+0x2eac], R78 ;  /* 0x002eac4e01007387 */ /* 0x000fe20000100800 */
[----:B------:R-:W-:Y:S01]  /*b4740*/  STL [R1+0x2ea4], R76 ;  /* 0x002ea44c01007387 */ /* 0x000fe20000100800 */
[----:B------:R-:W-:Y:S02]  /*b4750*/  IADD3 R60, P5, R60, R252, RZ ;  /* 0x000000fc3c3c7210 */ /* 0x000fe40007fbe0ff */
[----:B------:R-:W-:Y:S01]  /*b4760*/  STL [R1+0x2e9c], R74 ;  /* 0x002e9c4a01007387 */ /* 0x000fe20000100800 */
[----:B-1----:R-:W-:Y:S01]  /*b4770*/  IMAD.MOV.U32 R44, RZ, RZ, R68 ;  /* 0x000000ffff2c7224 */ /* 0x002fe200078e0044 */
[----:B------:R-:W-:-:S02]  /*b4780*/  MOV R45, R70 ;  /* 0x00000046002d7202 */ /* 0x000fc40000000f00 */
[----:B------:R-:W-:Y:S01]  /*b4790*/  STL [R1+0x2ea0], R68 ;  /* 0x002ea04401007387 */ /* 0x000fe20000100800 */
[----:B------:R1:W-:Y:S02]  /*b47a0*/  STL [R1+0x2e94], R70 ;  /* 0x002e944601007387 */ /* 0x0003e40000100800 */
[----:B--2---:R-:W2:Y:S01]  /*b47b0*/  LDL.LU R72, [R1+0x2db8] ;  /* 0x002db80001487983 */ /* 0x004ea20000300800 */
        /* <DEDUP_REMOVED lines=9> */
[----:B------:R-:W-:Y:S02]  /*b4850*/  ISETP.NE.U32.AND P3, PT, R52, RZ, PT ;  /* 0x000000ff3400720c */ /* 0x000fe40003f65070 */
[-C--:B----4-:R-:W-:Y:S01]  /*b4860*/  IADD3 R69, P2, R69, R252.reuse, RZ ;  /* 0x000000fc45457210 */ /* 0x090fe20007f5e0ff */
[----:B------:R-:W-:Y:S01]  /*b4870*/  IMAD.X R73, R73, 0x1, R0, P5 ;  /* 0x0000000149497824 */ /* 0x000fe200028e0600 */
[----:B------:R-:W-:-:S03]  /*b4880*/  IADD3 R64, P5, R64, R252, RZ ;  /* 0x000000fc40407210 */ /* 0x000fc60007fbe0ff */
[----:B------:R-:W-:Y:S01]  /*b4890*/  IMAD.X R71, R71, 0x1, R0, P2 ;  /* 0x0000000147477824 */ /* 0x000fe200010e0600 */
[----:B------:R-:W-:Y:S01]  /*b48a0*/  STL [R1+0x2e30], R69 ;  /* 0x002e304501007387 */ /* 0x000fe20000100800 */
[----:B------:R1:W-:Y:S01]  /*b48b0*/  STL [R1+0x2e2c], R73 ;  /* 0x002e2c4901007387 */ /* 0x0003e20000100800 */
[----:B------:R-:W-:Y:S01]  /*b48c0*/  IADD3 R57, P2, R57, R252, RZ ;  /* 0x000000fc39397210 */ /* 0x000fe20007f5e0ff */
[----:B------:R-:W-:Y:S01]  /*b48d0*/  STL [R1+0x2e28], R64 ;  /* 0x002e284001007387 */ /* 0x000fe20000100800 */
[----:B------:R-:W-:Y:S01]  /*b48e0*/  IADD3.X R65, R65, R0, RZ, P5, !PT ;  /* 0x0000000041417210 */ /* 0x000fe20002ffe4ff */
[----:B------:R4:W-:Y:S01]  /*b48f0*/  STL [R1+0x2e24], R71 ;  /* 0x002e244701007387 */ /* 0x0009e20000100800 */
[----:B------:R-:W-:-:S03]  /*b4900*/  IMAD.MOV.U32 R41, RZ, RZ, R73 ;  /* 0x000000ffff297224 */ /* 0x000fc600078e0049 */
[----:B-1----:R-:W5:Y:S01]  /*b4910*/  LDL.LU R73, [R1+0x2dac] ;  /* 0x002dac0001497983 */ /* 0x002f620000300800 */
[----:B------:R-:W-:Y:S02]  /*b4920*/  STL [R1+0x2e20], R57 ;  /* 0x002e203901007387 */ /* 0x000fe40000100800 */
[----:B------:R1:W-:Y:S01]  /*b4930*/  STL [R1+0x2e1c], R65 ;  /* 0x002e1c4101007387 */ /* 0x0003e20000100800 */
[----:B------:R1:W-:Y:S01]  /*b4940*/  LDGSTS.E [R48+0x5800], [R40.64], P1 ;  /* 0x0580000028307fae */ /* 0x0003e20008921844 */
[----:B------:R-:W5:Y:S02]  /*b4950*/  LDL.LU R60, [R1+0x2da0] ;  /* 0x002da000013c7983 */ /* 0x000f640000300800 */
[----:B-1----:R-:W-:Y:S02]  /*b4960*/  IMAD.MOV.U32 R41, RZ, RZ, R71 ;  /* 0x000000ffff297224 */ /* 0x002fe400078e0047 */
[----:B----4-:R-:W4:Y:S01]  /*b4970*/  LDL.LU R71, [R1+0x2da4] ;  /* 0x002da40001477983 */ /* 0x010f220000300800 */
[----:B------:R-:W-:-:S02]  /*b4980*/  MOV R40, R69 ;  /* 0x0000004500287202 */ /* 0x000fc40000000f00 */
[----:B------:R-:W4:Y:S03]  /*b4990*/  LDL.LU R69, [R1+0x2d9c] ;  /* 0x002d9c0001457983 */ /* 0x000f260000300800 */
[----:B------:R1:W-:Y:S01]  /*b49a0*/  LDGSTS.E [R48+0x5a00], [R40.64], P1 ;  /* 0x05a0000028307fae */ /* 0x0003e20008921844 */
[----:B------:R-:W-:Y:S01]  /*b49b0*/  IMAD.X R61, R61, 0x1, R0, P2 ;  /* 0x000000013d3d7824 */ /* 0x000fe200010e0600 */
[----:B-1----:R-:W-:Y:S02]  /*b49c0*/  MOV R40, R64 ;  /* 0x0000004000287202 */ /* 0x002fe40000000f00 */
[----:B------:R-:W4:Y:S01]  /*b49d0*/  LDL.LU R64, [R1+0x2d94] ;  /* 0x002d940001407983 */ /* 0x000f220000300800 */
[----:B------:R-:W-:Y:S02]  /*b49e0*/  IMAD.MOV.U32 R41, RZ, RZ, R65 ;  /* 0x000000ffff297224 */ /* 0x000fe400078e0041 */
[----:B------:R-:W4:Y:S02]  /*b49f0*/  LDL.LU R49, [R1+0x2d38] ;  /* 0x002d380001317983 */ /* 0x000f240000300800 */
[----:B------:R1:W-:Y:S01]  /*b4a00*/  STL [R1+0x2e14], R61 ;  /* 0x002e143d01007387 */ /* 0x0003e20000100800 */
[----:B------:R-:W4:Y:S04]  /*b4a10*/  LDL.LU R65, [R1+0x2d2c] ;  /* 0x002d2c0001417983 */ /* 0x000f280000300800 */
[----:B------:R1:W-:Y:S02]  /*b4a20*/  LDGSTS.E [R48+0x5c00], [R40.64], P1 ;  /* 0x05c0000028307fae */ /* 0x0003e40008921844 */
[----:B-1----:R-:W-:Y:S01]  /*b4a30*/  MOV R41, R61 ;  /* 0x0000003d00297202 */ /* 0x002fe20000000f00 */
[----:B------:R-:W-:Y:S01]  /*b4a40*/  IMAD.MOV.U32 R40, RZ, RZ, R57 ;  /* 0x000000ffff287224 */ /* 0x000fe200078e0039 */
[----:B------:R-:W4:Y:S01]  /*b4a50*/  LDL.LU R61, [R1+0x2d24] ;  /* 0x002d2400013d7983 */ /* 0x000f220000300800 */
[----:B------:R-:W4:Y:S02]  /*b4a60*/  LDL.LU R57, [R1+0x2d30] ;  /* 0x002d300001397983 */ /* 0x000f240000300800 */
[----:B------:R-:W4:Y:S02]  /*b4a70*/  LDL.LU R53, [R1+0x2d1c] ;  /* 0x002d1c0001357983 */ /* 0x000f240000300800 */
[----:B------:R-:W4:Y:S01]  /*b4a80*/  LDL.LU R52, [R1+0x2d28] ;  /* 0x002d280001347983 */ /* 0x000f220000300800 */
[----:B---3--:R-:W3:Y:S01]  /*b4a90*/  LDL.LU R45, [R1+0x2d14] ;  /* 0x002d1400012d7983 */ /* 0x008ee20000300800 */
[----:B------:R-:W3:Y:S01]  /*b4aa0*/  LDL.LU R44, [R1+0x2d20] ;  /* 0x002d2000012c7983 */ /* 0x000ee20000300800 */
[----:B------:R-:W-:Y:S02]  /*b4ab0*/  HMMA.1688.F32.TF32 R208, R180, R102, R208 ;  /* 0x00000066b4d0723c */ /* 0x000fe400000810d0 */
[----:B------:R1:W-:Y:S01]  /*b4ac0*/  LDGSTS.E [R48+0x5e00], [R40.64], P1 ;  /* 0x05e0000028307fae */ /* 0x0003e20008921844 */
[----:B------:R-:W-:-:S02]  /*b4ad0*/  ISETP.GT.AND P2, PT, R3, 0x17, PT ;  /* 0x000000170300780c */ /* 0x000fc40003f44270 */
[----:B------:R-:W-:Y:S02]  /*b4ae0*/  ISETP.GT.AND P5, PT, R3, 0x1b, PT ;  /* 0x0000001b0300780c */ /* 0x000fe40003fa4270 */
[----:B-1----:R-:W-:Y:S02]  /*b4af0*/  SEL R41, RZ, 0x4, !P2 ;  /* 0x00000004ff297807 */ /* 0x002fe40005000000 */
[----:B------:R-:W-:Y:S11]  /*b4b00*/  SEL R40, RZ, 0x4, !P5 ;  /* 0x00000004ff287807 */ /* 0x000ff60006800000 */
[----:B------:R-:W-:Y:S04]  /*b4b10*/  @!UPT UIADD3 URZ, URZ, URZ, URZ ;  /* 0x0000003f3f3ff290 */ /* 0x000fe8000fffe03f */
[----:B------:R-:W-:Y:S01]  /*b4b20*/  HMMA.1688.F32.TF32 R208, R184, R36, R208 ;  /* 0x00000024b8d0723c */ /* 0x000fe200000810d0 */
[----:B--2---:R-:W-:-:S06]  /*b4b30*/  IADD3 R72, P1, R72, R252, RZ ;  /* 0x000000fc48487210 */ /* 0x004fcc0007f3e0ff */
[----:B------:R-:W-:Y:S01]  /*b4b40*/  IMAD.MOV.U32 R36, RZ, RZ, R72 ;  /* 0x000000ffff247224 */ /* 0x000fe200078e0048 */
[-C--:B------:R-:W-:Y:S02]  /*b4b50*/  IADD3 R70, P2, R70, R252.reuse, RZ ;  /* 0x000000fc46467210 */ /* 0x080fe40007f5e0ff */
[----:B------:R-:W-:Y:S01]  /*b4b60*/  IADD3 R68, P5, R68, R252, RZ ;  /* 0x000000fc44447210 */ /* 0x000fe20007fbe0ff */
[----:B------:R-:W-:Y:S01]  /*b4b70*/  HMMA.1688.F32.TF32 R212, R180, R98, R212 ;  /* 0x00000062b4d4723c */ /* 0x000fe200000810d4 */
[----:B------:R-:W-:Y:S01]  /*b4b80*/  STL [R1+0x2db8], R72 ;  /* 0x002db84801007387 */ /* 0x000fe20000100800 */
[----:B------:R-:W-:Y:S02]  /*b4b90*/  STL [R1+0x2db0], R70 ;  /* 0x002db04601007387 */ /* 0x000fe40000100800 */
[----:B------:R1:W-:Y:S01]  /*b4ba0*/  STL [R1+0x2da8], R68 ;  /* 0x002da84401007387 */ /* 0x0003e20000100800 */
[----:B------:R-:W-:Y:S11]  /*b4bb0*/  SEL R40, R40, RZ, !P0 ;  /* 0x000000ff28287207 */ /* 0x000ff60004000000 */
[----:B------:R-:W-:Y:S08]  /*b4bc0*/  @!UPT UIADD3 URZ, URZ, URZ, URZ ;  /* 0x0000003f3f3ff290 */ /* 0x000ff0000fffe03f */
[----:B------:R-:W-:Y:S01]  /*b4bd0*/  HMMA.1688.F32.TF32 R212, R184, R32, R212 ;  /* 0x00000020b8d4723c */ /* 0x000fe200000810d4 */
[----:B------:R-:W-:Y:S01]  /*b4be0*/  SEL R41, R41, RZ, !P0 ;  /* 0x000000ff29297207 */ /* 0x000fe20004000000 */
[----:B-----5:R-:W-:-:S04]  /*b4bf0*/  IMAD.X R73, R73, 0x1, R0, P1 ;  /* 0x0000000149497824 */ /* 0x020fc800008e0600 */
[----:B------:R-:W-:-:S05]  /*b4c00*/  IMAD.MOV.U32 R37, RZ, RZ, R73 ;  /* 0x000000ffff257224 */ /* 0x000fca00078e0049 */
[----:B------:R2:W-:Y:S01]  /*b4c10*/  LDGSTS.E [R48+0x7800], [R36.64], P3 ;  /* 0x0780000024307fae */ /* 0x0005e20009921844 */
[----:B----4-:R-:W-:Y:S01]  /*b4c20*/  IMAD.X R71, R71, 0x1, R0, P2 ;  /* 0x0000000147477824 */ /* 0x010fe200010e0600 */
[----:B------:R-:W-:Y:S01]  /*b4c30*/  IADD3.X R69, R69, R0, RZ, P5, !PT ;  /* 0x0000000045457210 */ /* 0x000fe20002ffe4ff */
[----:B--2---:R-:W-:Y:S02]  /*b4c40*/  IMAD.MOV.U32 R36, RZ, RZ, R70 ;  /* 0x000000ffff247224 */ /* 0x004fe400078e0046 */
[----:B------:R-:W-:Y:S01]  /*b4c50*/  IMAD.MOV.U32 R37, RZ, RZ, R71 ;  /* 0x000000ffff257224 */ /* 0x000fe200078e0047 */
[----:B------:R-:W-:-:S04]  /*b4c60*/  IADD3 R60, P5, R60, R252, RZ ;  /* 0x000000fc3c3c7210 */ /* 0x000fc80007fbe0ff */
[----:B------:R2:W-:Y:S04]  /*b4c70*/  LDGSTS.E [R48+0x7a00], [R36.64], P3 ;  /* 0x07a0000024307fae */ /* 0x0005e80009921844 */
[----:B------:R-:W-:Y:S01]  /*b4c80*/  STL [R1+0x2dac], R73 ;  /* 0x002dac4901007387 */ /* 0x000fe20000100800 */
[----:B------:R-:W-:Y:S02]  /*b4c90*/  IADD3.X R64, R64, R0, RZ, P5, !PT ;  /* 0x0000000040407210 */ /* 0x000fe40002ffe4ff */
[----:B--2---:R-:W-:Y:S01]  /*b4ca0*/  MOV R36, R68 ;  /* 0x0000004400247202 */ /* 0x004fe20000000f00 */
[----:B------:R-:W-:-:S05]  /*b4cb0*/  IMAD.MOV.U32 R37, RZ, RZ, R69 ;  /* 0x000000ffff257224 */ /* 0x000fca00078e0045 */
[----:B------:R2:W-:Y:S01]  /*b4cc0*/  LDGSTS.E [R48+0x7c00], [R36.64], P3 ;  /* 0x07c0000024307fae */ /* 0x0005e20009921844 */
[----:B------:R-:W-:-:S03]  /*b4cd0*/  IADD3 R49, P5, R49, R252, RZ ;  /* 0x000000fc31317210 */ /* 0x000fc60007fbe0ff */
[----:B------:R-:W-:Y:S01]  /*b4ce0*/  STL [R1+0x2da4], R71 ;  /* 0x002da44701007387 */ /* 0x000fe20000100800 */
[----:B------:R-:W-:Y:S02]  /*b4cf0*/  STL [R1+0x2d9c], R69 ;  /* 0x002d9c4501007387 */ /* 0x000fe40000100800 */
[----:B------:R-:W-:Y:S02]  /*b4d00*/  STL [R1+0x2da0], R60 ;  /* 0x002da03c01007387 */ /* 0x000fe40000100800 */
[----:B--2---:R-:W-:Y:S01]  /*b4d10*/  IMAD.MOV.U32 R36, RZ, RZ, R60 ;  /* 0x000000ffff247224 */ /* 0x004fe200078e003c */
[----:B------:R-:W-:Y:S01]  /*b4d20*/  MOV R37, R64 ;  /* 0x0000004000257202 */ /* 0x000fe20000000f00 */
[----:B------:R2:W-:Y:S01]  /*b4d30*/  STL [R1+0x2d94], R64 ;  /* 0x002d944001007387 */ /* 0x0005e20000100800 */
[----:B-1----:R-:W4:Y:S03]  /*b4d40*/  LDL.LU R68, [R1+0x2cb8] ;  /* 0x002cb80001447983 */ /* 0x002f260000300800 */
[----:B------:R1:W-:Y:S01]  /*b4d50*/  LDGSTS.E [R48+0x7e00], [R36.64], P3 ;  /* 0x07e0000024307fae */ /* 0x0003e20009921844 */
[-C--:B------:R-:W-:Y:S01]  /*b4d60*/  IADD3 R57, P3, R57, R252.reuse, RZ ;  /* 0x000000fc39397210 */ /* 0x080fe20007f7e0ff */
[--C-:B------:R-:W-:Y:S01]  /*b4d70*/  IMAD.X R65, R65, 0x1, R0.reuse, P5 ;  /* 0x0000000141417824 */ /* 0x100fe200028e0600 */
[----:B------:R-:W-:Y:S01]  /*b4d80*/  IADD3 R52, P5, R52, R252, RZ ;  /* 0x000000fc34347210 */ /* 0x000fe20007fbe0ff */
[----:B--2---:R-:W2:Y:S01]  /*b4d90*/  LDL.LU R64, [R1+0x2cb0] ;  /* 0x002cb00001407983 */ /* 0x004ea20000300800 */
[----:B------:R5:W-:Y:S02]  /*b4da0*/  STL [R1+0x2d38], R49 ;  /* 0x002d383101007387 */ /* 0x000be40000100800 */
[----:B------:R-:W-:-:S02]  /*b4db0*/  IMAD.X R61, R61, 0x1, R0, P3 ;  /* 0x000000013d3d7824 */ /* 0x000fc400018e0600 */
[----:B------:R-:W2:Y:S01]  /*b4dc0*/  LDL.LU R60, [R1+0x2ca8] ;  /* 0x002ca800013c7983 */ /* 0x000ea20000300800 */
[----:B------:R-:W-:Y:S01]  /*b4dd0*/  STL [R1+0x2d30], R57 ;  /* 0x002d303901007387 */ /* 0x000fe20000100800 */
[----:B------:R1:W-:Y:S01]  /*b4de0*/  STL [R1+0x2d2c], R65 ;  /* 0x002d2c4101007387 */ /* 0x0003e20000100800 */
[----:B---3--:R-:W-:Y:S01]  /*b4df0*/  IADD3 R44, P3, R44, R252, RZ ;  /* 0x000000fc2c2c7210 */ /* 0x008fe20007f7e0ff */
[----:B------:R-:W-:Y:S01]  /*b4e00*/  STL [R1+0x2d28], R52 ;  /* 0x002d283401007387 */ /* 0x000fe20000100800 */
[----:B------:R-:W-:Y:S01]  /*b4e10*/  IADD3.X R53, R53, R0, RZ, P5, !PT ;  /* 0x0000000035357210 */ /* 0x000fe20002ffe4ff */
[----:B------:R3:W-:Y:S01]  /*b4e20*/  STL [R1+0x2d24], R61 ;  /* 0x002d243d01007387 */ /* 0x0007e20000100800 */
[----:B------:R-:W2:Y:S02]  /*b4e30*/  LDL.LU R69, [R1+0x2cac] ;  /* 0x002cac0001457983 */ /* 0x000ea40000300800 */
[----:B------:R-:W-:Y:S02]  /*b4e40*/  STL [R1+0x2d20], R44 ;  /* 0x002d202c01007387 */ /* 0x000fe40000100800 */
[----:B------:R-:W-:-:S02]  /*b4e50*/  IMAD.MOV.U32 R32, RZ, RZ, R49 ;  /* 0x000000ffff207224 */ /* 0x000fc400078e0031 */
[----:B------:R-:W-:Y:S01]  /*b4e60*/  IMAD.MOV.U32 R33, RZ, RZ, R65 ;  /* 0x000000ffff217224 */ /* 0x000fe200078e0041 */
[----:B------:R3:W-:Y:S01]  /*b4e70*/  STL [R1+0x2d1c], R53 ;  /* 0x002d1c3501007387 */ /* 0x0007e20000100800 */
[----:B-----5:R-:W5:Y:S02]  /*b4e80*/  LDL.LU R49, [R1+0x2ca0] ;  /* 0x002ca00001317983 */ /* 0x020f640000300800 */
[----:B-1----:R-:W5:Y:S01]  /*b4e90*/  LDL.LU R65, [R1+0x2ca4] ;  /* 0x002ca40001417983 */ /* 0x002f620000300800 */
[----:B------:R1:W-:Y:S01]  /*b4ea0*/  LDGSTS.E [R48+0x9800], [R32.64], P4 ;  /* 0x0980000020307fae */ /* 0x0003e2000a121844 */
[----:B------:R-:W-:Y:S02]  /*b4eb0*/  IMAD.X R45, R45, 0x1, R0, P3 ;  /* 0x000000012d2d7824 */ /* 0x000fe400018e0600 */
[----:B-1----:R-:W-:Y:S01]  /*b4ec0*/  IMAD.MOV.U32 R33, RZ, RZ, R61 ;  /* 0x000000ffff217224 */ /* 0x002fe200078e003d */
[----:B------:R-:W-:Y:S01]  /*b4ed0*/  MOV R32, R57 ;  /* 0x0000003900207202 */ /* 0x000fe20000000f00 */
[----:B---3--:R-:W3:Y:S04]  /*b4ee0*/  LDL.LU R61, [R1+0x2c9c] ;  /* 0x002c9c00013d7983 */ /* 0x008ee80000300800 */
[----:B------:R1:W-:Y:S01]  /*b4ef0*/  LDGSTS.E [R48+0x9a00], [R32.64], P4 ;  /* 0x09a0000020307fae */ /* 0x0003e2000a121844 */
[----:B------:R-:W-:Y:S01]  /*b4f00*/  ISETP.NE.U32.AND P2, PT, R40, RZ, PT ;  /* 0x000000ff2800720c */ /* 0x000fe20003f45070 */
[----:B-1----:R-:W-:-:S02]  /*b4f10*/  IMAD.MOV.U32 R33, RZ, RZ, R53 ;  /* 0x000000ffff217224 */ /* 0x002fc400078e0035 */
[----:B------:R-:W3:Y:S01]  /*b4f20*/  LDL.LU R53, [R1+0x2c94] ;  /* 0x002c940001357983 */ /* 0x000ee20000300800 */
[----:B------:R-:W-:Y:S01]  /*b4f30*/  MOV R32, R52 ;  /* 0x0000003400207202 */ /* 0x000fe20000000f00 */
[----:B------:R-:W3:Y:S02]  /*b4f40*/  LDL.LU R40, [R1+0x2c38] ;  /* 0x002c380001287983 */ /* 0x000ee40000300800 */
[----:B------:R1:W-:Y:S01]  /*b4f50*/  STL [R1+0x2d14], R45 ;  /* 0x002d142d01007387 */ /* 0x0003e20000100800 */
[----:B------:R-:W3:Y:S04]  /*b4f60*/  LDL.LU R57, [R1+0x2c2c] ;  /* 0x002c2c0001397983 */ /* 0x000ee80000300800 */
[----:B------:R1:W-:Y:S01]  /*b4f70*/  LDGSTS.E [R48+0x9c00], [R32.64], P4 ;  /* 0x09c0000020307fae */ /* 0x0003e2000a121844 */
[----:B------:R-:W3:Y:S01]  /*b4f80*/  LDL.LU R52, [R1+0x2c24] ;  /* 0x002c240001347983 */ /* 0x000ee20000300800 */
[----:B------:R-:W-:-:S02]  /*b4f90*/  ISETP.NE.U32.AND P1, PT, R41, RZ, PT ;  /* 0x000000ff2900720c */ /* 0x000fc40003f25070 */
[----:B-1----:R-:W-:Y:S02]  /*b4fa0*/  MOV R33, R45 ;  /* 0x0000002d00217202 */ /* 0x002fe40000000f00 */
[----:B------:R-:W3:Y:S01]  /*b4fb0*/  LDL.LU R45, [R1+0x2c30] ;  /* 0x002c3000012d7983 */ /* 0x000ee20000300800 */
[----:B------:R-:W-:Y:S02]  /*b4fc0*/  IMAD.MOV.U32 R32, RZ, RZ, R44 ;  /* 0x000000ffff207224 */ /* 0x000fe400078e002c */
[----:B------:R-:W3:Y:S02]  /*b4fd0*/  LDL.LU R44, [R1+0x2c1c] ;  /* 0x002c1c00012c7983 */ /* 0x000ee40000300800 */
[----:B------:R-:W3:Y:S01]  /*b4fe0*/  LDL.LU R41, [R1+0x2c28] ;  /* 0x002c280001297983 */ /* 0x000ee20000300800 */
[----:B------:R-:W3:Y:S01]  /*b4ff0*/  LDL.LU R37, [R1+0x2c14] ;  /* 0x002c140001257983 */ /* 0x000ee20000300800 */
[----:B------:R-:W3:Y:S01]  /*b5000*/  LDL.LU R36, [R1+0x2c20] ;  /* 0x002c200001247983 */ /* 0x000ee20000300800 */
        /* <DEDUP_REMOVED lines=9> */
[----:B----4-:R-:W-:-:S05]  /*b50a0*/  IADD3 R68, P3, R68, R252, RZ ;  /* 0x000000fc44447210 */ /* 0x010fca0007f7e0ff */
[----:B------:R-:W-:Y:S01]  /*b50b0*/  IMAD.MOV.U32 R28, RZ, RZ, R68 ;  /* 0x000000ffff1c7224 */ /* 0x000fe200078e0044 */
[-C--:B--2---:R-:W-:Y:S02]  /*b50c0*/  IADD3 R64, P4, R64, R252.reuse, RZ ;  /* 0x000000fc40407210 */ /* 0x084fe40007f9e0ff */
[----:B------:R-:W-:Y:S01]  /*b50d0*/  IADD3 R60, P5, R60, R252, RZ ;  /* 0x000000fc3c3c7210 */ /* 0x000fe20007fbe0ff */
[----:B------:R-:W-:-:S04]  /*b50e0*/  IMAD.X R69, R69, 0x1, R0, P3 ;  /* 0x0000000145457824 */ /* 0x000fc800018e0600 */
[----:B------:R-:W-:Y:S02]  /*b50f0*/  IMAD.MOV.U32 R29, RZ, RZ, R69 ;  /* 0x000000ffff1d7224 */ /* 0x000fe400078e0045 */
[----:B-----5:R-:W-:-:S03]  /*b5100*/  IMAD.X R65, R65, 0x1, R0, P4 ;  /* 0x0000000141417824 */ /* 0x020fc600020e0600 */
[----:B------:R1:W-:Y:S02]  /*b5110*/  LDGSTS.E [R48+0xb800], [R28.64], P1 ;  /* 0x0b8000001c307fae */ /* 0x0003e40008921844 */
[----:B-1----:R-:W-:Y:S02]  /*b5120*/  IMAD.MOV.U32 R28, RZ, RZ, R64 ;  /* 0x000000ffff1c7224 */ /* 0x002fe400078e0040 */
[----:B------:R-:W-:Y:S01]  /*b5130*/  IMAD.MOV.U32 R29, RZ, RZ, R65 ;  /* 0x000000ffff1d7224 */ /* 0x000fe200078e0041 */
[----:B---3--:R-:W-:Y:S01]  /*b5140*/  IADD3.X R61, R61, R0, RZ, P5, !PT ;  /* 0x000000003d3d7210 */ /* 0x008fe20002ffe4ff */
[----:B------:R-:W-:-:S03]  /*b5150*/  IADD3 R49, P5, R49, R252, RZ ;  /* 0x000000fc31317210 */ /* 0x000fc60007fbe0ff */
[----:B------:R1:W-:Y:S04]  /*b5160*/  LDGSTS.E [R48+0xba00], [R28.64], P1 ;  /* 0x0ba000001c307fae */ /* 0x0003e80008921844 */
[----:B------:R-:W-:Y:S01]  /*b5170*/  STL [R1+0x2cb8], R68 ;  /* 0x002cb84401007387 */ /* 0x000fe20000100800 */
[----:B------:R-:W-:Y:S02]  /*b5180*/  STL [R1+0x2cb0], R64 ;  /* 0x002cb04001007387 */ /* 0x000fe40000100800 */
[----:B------:R2:W-:Y:S01]  /*b5190*/  STL [R1+0x2ca8], R60 ;  /* 0x002ca83c01007387 */ /* 0x0005e20000100800 */
[----:B-1----:R-:W-:Y:S01]  /*b51a0*/  MOV R28, R60 ;  /* 0x0000003c001c7202 */ /* 0x002fe20000000f00 */
[----:B------:R-:W-:Y:S01]  /*b51b0*/  IMAD.MOV.U32 R29, RZ, RZ, R61 ;  /* 0x000000ffff1d7224 */ /* 0x000fe200078e003d */
[----:B------:R-:W-:-:S04]  /*b51c0*/  IADD3.X R53, R53, R0, RZ, P5, !PT ;  /* 0x0000000035357210 */ /* 0x000fc80002ffe4ff */
[----:B------:R1:W-:Y:S04]  /*b51d0*/  LDGSTS.E [R48+0xbc00], [R28.64], P1 ;  /* 0x0bc000001c307fae */ /* 0x0003e80008921844 */
[----:B------:R-:W-:Y:S01]  /*b51e0*/  STL [R1+0x2cac], R69 ;  /* 0x002cac4501007387 */ /* 0x000fe20000100800 */
[----:B------:R-:W-:Y:S01]  /*b51f0*/  IADD3 R40, P5, R40, R252, RZ ;  /* 0x000000fc28287210 */ /* 0x000fe20007fbe0ff */
[----:B------:R-:W-:Y:S02]  /*b5200*/  STL [R1+0x2ca4], R65 ;  /* 0x002ca44101007387 */ /* 0x000fe40000100800 */
[----:B------:R-:W-:Y:S01]  /*b5210*/  STL [R1+0x2c9c], R61 ;  /* 0x002c9c3d01007387 */ /* 0x000fe20000100800 */
[----:B------:R-:W-:Y:S01]  /*b5220*/  STL [R1+0x2ca0], R49 ;  /* 0x002ca03101007387 */ /* 0x000fe20000100800 */
[----:B-1----:R-:W-:Y:S01]  /*b5230*/  IMAD.MOV.U32 R28, RZ, RZ, R49 ;  /* 0x000000ffff1c7224 */ /* 0x002fe200078e0031 */
[----:B------:R-:W-:-:S02]  /*b5240*/  MOV R29, R53 ;  /* 0x00000035001d7202 */ /* 0x000fc40000000f00 */
[----:B------:R1:W-:Y:S01]  /*b5250*/  STL [R1+0x2c94], R53 ;  /* 0x002c943501007387 */ /* 0x0003e20000100800 */
[----:B--2---:R-:W2:Y:S03]  /*b5260*/  LDL.LU R60, [R1+0x2bb8] ;  /* 0x002bb800013c7983 */ /* 0x004ea60000300800 */
[----:B------:R3:W-:Y:S01]  /*b5270*/  LDGSTS.E [R48+0xbe00], [R28.64], P1 ;  /* 0x0be000001c307fae */ /* 0x0007e20008921844 */
[-C--:B------:R-:W-:Y:S01]  /*b5280*/  IADD3 R45, P1, R45, R252.reuse, RZ ;  /* 0x000000fc2d2d7210 */ /* 0x080fe20007f3e0ff */
[--C-:B------:R-:W-:Y:S01]  /*b5290*/  IMAD.X R57, R57, 0x1, R0.reuse, P5 ;  /* 0x0000000139397824 */ /* 0x100fe200028e0600 */
[----:B------:R-:W-:Y:S01]  /*b52a0*/  IADD3 R41, P5, R41, R252, RZ ;  /* 0x000000fc29297210 */ /* 0x000fe20007fbe0ff */
[----:B-1----:R-:W4:Y:S01]  /*b52b0*/  LDL.LU R53, [R1+0x2bb0] ;  /* 0x002bb00001357983 */ /* 0x002f220000300800 */
[----:B------:R1:W-:Y:S02]  /*b52c0*/  STL [R1+0x2c38], R40 ;  /* 0x002c382801007387 */ /* 0x0003e40000100800 */
[----:B------:R-:W-:-:S02]  /*b52d0*/  IMAD.X R52, R52, 0x1, R0, P1 ;  /* 0x0000000134347824 */ /* 0x000fc400008e0600 */
[----:B------:R-:W5:Y:S01]  /*b52e0*/  LDL.LU R49, [R1+0x2ba8] ;  /* 0x002ba80001317983 */ /* 0x000f620000300800 */
[----:B------:R-:W-:Y:S01]  /*b52f0*/  STL [R1+0x2c30], R45 ;  /* 0x002c302d01007387 */ /* 0x000fe20000100800 */
[----:B------:R1:W-:Y:S01]  /*b5300*/  STL [R1+0x2c2c], R57 ;  /* 0x002c2c3901007387 */ /* 0x0003e20000100800 */
[----:B------:R-:W-:Y:S01]  /*b5310*/  IADD3 R36, P1, R36, R252, RZ ;  /* 0x000000fc24247210 */ /* 0x000fe20007f3e0ff */
[----:B------:R-:W-:Y:S01]  /*b5320*/  STL [R1+0x2c28], R41 ;  /* 0x002c282901007387 */ /* 0x000fe20000100800 */
[----:B------:R-:W-:Y:S01]  /*b5330*/  IADD3.X R44, R44, R0, RZ, P5, !PT ;  /* 0x000000002c2c7210 */ /* 0x000fe20002ffe4ff */
[----:B------:R3:W-:Y:S01]  /*b5340*/  STL [R1+0x2c24], R52 ;  /* 0x002c243401007387 */ /* 0x0007e20000100800 */
[----:B------:R-:W5:Y:S02]  /*b5350*/  LDL.LU R61, [R1+0x2bac] ;  /* 0x002bac00013d7983 */ /* 0x000f640000300800 */
[----:B------:R-:W-:Y:S02]  /*b5360*/  STL [R1+0x2c20], R36 ;  /* 0x002c202401007387 */ /* 0x000fe40000100800 */
[----:B------:R-:W-:-:S02]  /*b5370*/  IMAD.MOV.U32 R24, RZ, RZ, R40 ;  /* 0x000000ffff187224 */ /* 0x000fc400078e0028 */
[----:B------:R-:W-:Y:S01]  /*b5380*/  IMAD.MOV.U32 R25, RZ, RZ, R57 ;  /* 0x000000ffff197224 */ /* 0x000fe200078e0039 */
[----:B------:R3:W-:Y:S01]  /*b5390*/  STL [R1+0x2c1c], R44 ;  /* 0x002c1c2c01007387 */ /* 0x0007e20000100800 */
[----:B-1----:R-:W5:Y:S02]  /*b53a0*/  LDL.LU R40, [R1+0x2ba0] ;  /* 0x002ba00001287983 */ /* 0x002f640000300800 */
[----:B------:R-:W5:Y:S01]  /*b53b0*/  LDL.LU R57, [R1+0x2ba4] ;  /* 0x002ba40001397983 */ /* 0x000f620000300800 */
        /* <DEDUP_REMOVED lines=34> */
[-C--:B----4-:R-:W-:Y:S02]  /*b55e0*/  IADD3 R53, P2, R53, R252.reuse, RZ ;  /* 0x000000fc35357210 */ /* 0x090fe40007f5e0ff */
[----:B-----5:R-:W-:Y:S01]  /*b55f0*/  IADD3 R49, P5, R49, R252, RZ ;  /* 0x000000fc31317210 */ /* 0x020fe20007fbe0ff */
[----:B------:R-:W-:-:S04]  /*b5600*/  IMAD.X R61, R61, 0x1, R0, P1 ;  /* 0x000000013d3d7824 */ /* 0x000fc800008e0600 */
[----:B------:R-:W-:Y:S02]  /*b5610*/  IMAD.MOV.U32 R21, RZ, RZ, R61 ;  /* 0x000000ffff157224 */ /* 0x000fe400078e003d */
[----:B------:R-:W-:-:S03]  /*b5620*/  IMAD.X R57, R57, 0x1, R0, P2 ;  /* 0x0000000139397824 */ /* 0x000fc600010e0600 */
        /* <DEDUP_REMOVED lines=48> */
[----:B------:R1:W-:Y:S02]  /*b5930*/  LDGSTS.E [R48+0x11a00], [R16.64], P4 ;  /* 0x11a0000010307fae */ /* 0x0003e4000a121844 */
[----:B-1----:R-:W-:-:S02]  /*b5940*/  IMAD.MOV.U32 R17, RZ, RZ, R36 ;  /* 0x000000ffff117224 */ /* 0x002fc400078e0024 */
[----:B------:R-:W3:Y:S01]  /*b5950*/  LDL.LU R36, [R1+0x2a74] ;  /* 0x002a740001247983 */ /* 0x000ee20000300800 */
[----:B------:R-:W-:Y:S02]  /*b5960*/  MOV R16, R28 ;  /* 0x0000001c00107202 */ /* 0x000fe40000000f00 */
[----:B------:R-:W3:Y:S02]  /*b5970*/  LDL.LU R28, [R1+0x2a38] ;  /* 0x002a3800011c7983 */ /* 0x000ee40000300800 */
[----:B------:R1:W-:Y:S01]  /*b5980*/  STL [R1+0x2af4], R33 ;  /* 0x002af42101007387 */ /* 0x0003e20000100800 */
[----:B------:R-:W3:Y:S04]  /*b5990*/  LDL.LU R37, [R1+0x2a2c] ;  /* 0x002a2c0001257983 */ /* 0x000ee80000300800 */
[----:B------:R1:W-:Y:S01]  /*b59a0*/  LDGSTS.E [R48+0x11c00], [R16.64], P4 ;  /* 0x11c0000010307fae */ /* 0x0003e2000a121844 */
[----:B------:R-:W-:-:S02]  /*b59b0*/  ISETP.NE.U32.AND P1, PT, R25, RZ, PT ;  /* 0x000000ff1900720c */ /* 0x000fc40003f25070 */
[----:B------:R-:W-:Y:S02]  /*b59c0*/  ISETP.NE.U32.AND P2, PT, R24, RZ, PT ;  /* 0x000000ff1800720c */ /* 0x000fe40003f45070 */
[----:B-1----:R-:W-:Y:S01]  /*b59d0*/  MOV R17, R33 ;  /* 0x0000002100117202 */ /* 0x002fe20000000f00 */
[----:B------:R-:W-:Y:S01]  /*b59e0*/  IMAD.MOV.U32 R16, RZ, RZ, R29 ;  /* 0x000000ffff107224 */ /* 0x000fe200078e001d */
[----:B------:R-:W3:Y:S01]  /*b59f0*/  LDL.LU R33, [R1+0x2a24] ;  /* 0x002a240001217983 */ /* 0x000ee20000300800 */
[----:B------:R-:W3:Y:S02]  /*b5a00*/  LDL.LU R29, [R1+0x2a30] ;  /* 0x002a3000011d7983 */ /* 0x000ee40000300800 */
        /* <DEDUP_REMOVED lines=65> */
[----:B-1----:R-:W-:Y:S02]  /*b5e20*/  IMAD.MOV.U32 R9, RZ, RZ, R33 ;  /* 0x000000ffff097224 */ /* 0x002fe400078e0021 */
[----:B---3--:R-:W3:Y:S01]  /*b5e30*/  LDL.LU R33, [R1+0x299c] ;  /* 0x00299c0001217983 */ /* 0x008ee20000300800 */
[----:B------:R-:W-:-:S02]  /*b5e40*/  MOV R8, R29 ;  /* 0x0000001d00087202 */ /* 0x000fc40000000f00 */
[----:B------:R-:W3:Y:S03]  /*b5e50*/  LDL.LU R29, [R1+0x2974] ;  /* 0x00297400011d7983 */ /* 0x000ee60000300800 */
[----:B------:R1:W-:Y:S01]  /*b5e60*/  LDGSTS.E [R48+0x15a00], [R8.64], P2 ;  /* 0x15a0000008307fae */ /* 0x0003e20009121844 */
[----:B------:R-:W-:Y:S02]  /*b5e70*/  ISETP.NE.U32.AND P4, PT, R17, RZ, PT ;  /* 0x000000ff1100720c */ /* 0x000fe40003f85070 */
[----:B-1----:R-:W-:Y:S01]  /*b5e80*/  MOV R8, R24 ;  /* 0x0000001800087202 */ /* 0x002fe20000000f00 */
[----:B------:R-:W-:Y:S01]  /*b5e90*/  IMAD.MOV.U32 R9, RZ, RZ, R25 ;  /* 0x000000ffff097224 */ /* 0x000fe200078e0019 */
[----:B------:R-:W3:Y:S01]  /*b5ea0*/  LDL.LU R24, [R1+0x2938] ;  /* 0x0029380001187983 */ /* 0x000ee20000300800 */
[----:B------:R1:W-:Y:S02]  /*b5eb0*/  STL [R1+0x29f4], R21 ;  /* 0x0029f41501007387 */ /* 0x0003e40000100800 */
[----:B------:R-:W3:Y:S01]  /*b5ec0*/  LDL.LU R25, [R1+0x292c] ;  /* 0x00292c0001197983 */ /* 0x000ee20000300800 */
[----:B------:R1:W-:Y:S01]  /*b5ed0*/  LDGSTS.E [R48+0x15c00], [R8.64], P2 ;  /* 0x15c0000008307fae */ /* 0x0003e20009121844 */
[----:B------:R-:W-:-:S02]  /*b5ee0*/  ISETP.NE.U32.AND P3, PT, R16, RZ, PT ;  /* 0x000000ff1000720c */ /* 0x000fc40003f65070 */
        /* <DEDUP_REMOVED lines=23> */
[----:B------:R1:W-:Y:S04]  /*b6060*/  LDGSTS.E [R48+0x17800], [R4.64], P3 ;  /* 0x1780000004307fae */ /* 0x0003e80009921844 */
[----:B------:R-:W-:Y:S01]  /*b6070*/  STL [R1+0x29b8], R40 ;  /* 0x0029b82801007387 */ /* 0x000fe20000100800 */
[----:B-1----:R-:W-:Y:S02]  /*b6080*/  IMAD.MOV.U32 R4, RZ, RZ, R36 ;  /* 0x000000ffff047224 */ /* 0x002fe400078e0024 */
[----:B------:R-:W-:Y:S01]  /*b6090*/  IMAD.MOV.U32 R5, RZ, RZ, R37 ;  /* 0x000000ffff057224 */ /* 0x000fe200078e0025 */
[----:B---3--:R-:W-:Y:S01]  /*b60a0*/  IADD3.X R33, R33, R0, RZ, P5, !PT ;  /* 0x0000000021217210 */ /* 0x008fe20002ffe4ff */
[----:B------:R-:W-:-:S03]  /*b60b0*/  IADD3 R28, P5, R28, R252, RZ ;  /* 0x000000fc1c1c7210 */ /* 0x000fc60007fbe0ff */
[----:B------:R1:W-:Y:S01]  /*b60c0*/  LDGSTS.E [R48+0x17a00], [R4.64], P3 ;  /* 0x17a0000004307fae */ /* 0x0003e20009921844 */
[----:B------:R-:W-:-:S03]  /*b60d0*/  IADD3.X R29, R29, R0, RZ, P5, !PT ;  /* 0x000000001d1d7210 */ /* 0x000fc60002ffe4ff */
[----:B------:R2:W-:Y:S01]  /*b60e0*/  STL [R1+0x29b0], R36 ;  /* 0x0029b02401007387 */ /* 0x0005e20000100800 */
[----:B------:R3:W-:Y:S02]  /*b60f0*/  STL [R1+0x29a8], R32 ;  /* 0x0029a82001007387 */ /* 0x0007e40000100800 */
[----:B------:R-:W-:Y:S01]  /*b6100*/  STL [R1+0x29ac], R41 ;  /* 0x0029ac2901007387 */ /* 0x000fe20000100800 */
[----:B-1----:R-:W-:Y:S01]  /*b6110*/  MOV R4, R32 ;  /* 0x0000002000047202 */ /* 0x002fe20000000f00 */
[----:B------:R-:W-:Y:S01]  /*b6120*/  IMAD.MOV.U32 R5, RZ, RZ, R33 ;  /* 0x000000ffff057224 */ /* 0x000fe200078e0021 */
[----:B------:R-:W-:Y:S01]  /*b6130*/  STL [R1+0x29a4], R37 ;  /* 0x0029a42501007387 */ /* 0x000fe20000100800 */
[----:B------:R-:W-:-:S03]  /*b6140*/  IADD3 R24, P5, R24, R252, RZ ;  /* 0x000000fc18187210 */ /* 0x000fc60007fbe0ff */
[----:B------:R1:W-:Y:S01]  /*b6150*/  LDGSTS.E [R48+0x17c00], [R4.64], P3 ;  /* 0x17c0000004307fae */ /* 0x0003e20009921844 */
[----:B------:R-:W-:Y:S02]  /*b6160*/  STL [R1+0x299c], R33 ;  /* 0x00299c2101007387 */ /* 0x000fe40000100800 */
[----:B------:R4:W-:Y:S02]  /*b6170*/  STL [R1+0x29a0], R28 ;  /* 0x0029a01c01007387 */ /* 0x0009e40000100800 */
[----:B------:R5:W-:Y:S01]  /*b6180*/  STL [R1+0x2974], R29 ;  /* 0x0029741d01007387 */ /* 0x000be20000100800 */
[----:B--2---:R-:W2:Y:S01]  /*b6190*/  LDL.LU R36, [R1+0x28b8] ;  /* 0x0028b80001247983 */ /* 0x004ea20000300800 */
[----:B------:R-:W-:Y:S02]  /*b61a0*/  IMAD.X R25, R25, 0x1, R0, P5 ;  /* 0x0000000119197824 */ /* 0x000fe400028e0600 */
[----:B---3--:R-:W3:Y:S02]  /*b61b0*/  LDL.LU R32, [R1+0x28b0] ;  /* 0x0028b00001207983 */ /* 0x008ee40000300800 */
[----:B-1----:R-:W-:Y:S01]  /*b61c0*/  IMAD.MOV.U32 R4, RZ, RZ, R28 ;  /* 0x000000ffff047224 */ /* 0x002fe200078e001c */
[----:B------:R-:W-:Y:S01]  /*b61d0*/  MOV R5, R29 ;  /* 0x0000001d00057202 */ /* 0x000fe20000000f00 */
[----:B------:R1:W-:Y:S01]  /*b61e0*/  STL [R1+0x2938], R24 ;  /* 0x0029381801007387 */ /* 0x0003e20000100800 */
[----:B----4-:R-:W4:Y:S03]  /*b61f0*/  LDL.LU R28, [R1+0x28a8] ;  /* 0x0028a800011c7983 */ /* 0x010f260000300800 */
[----:B------:R1:W-:Y:S01]  /*b6200*/  LDGSTS.E [R48+0x17e00], [R4.64], P3 ;  /* 0x17e0000004307fae */ /* 0x0003e20009921844 */
[----:B------:R-:W-:-:S02]  /*b6210*/  IADD3 R20, P3, R20, R252, RZ ;  /* 0x000000fc14147210 */ /* 0x000fc40007f7e0ff */
[----:B------:R-:W-:-:S03]  /*b6220*/  IADD3 R16, P5, R16, R252, RZ ;  /* 0x000000fc10107210 */ /* 0x000fc60007fbe0ff */
[----:B------:R-:W-:Y:S01]  /*b6230*/  STL [R1+0x2930], R20 ;  /* 0x0029301401007387 */ /* 0x000fe20000100800 */
[----:B------:R-:W-:Y:S02]  /*b6240*/  IMAD.X R21, R21, 0x1, R0, P3 ;  /* 0x0000000115157824 */ /* 0x000fe400018e0600 */
[----:B------:R1:W-:Y:S02]  /*b6250*/  STL [R1+0x292c], R25 ;  /* 0x00292c1901007387 */ /* 0x0003e40000100800 */
[----:B------:R-:W-:Y:S01]  /*b6260*/  STL.64 [R1+0x390], R64 ;  /* 0x0003904001007387 */ /* 0x000fe20000100a00 */
[----:B------:R-:W-:Y:S01]  /*b6270*/  IADD3 R12, P3, R12, R252, RZ ;  /* 0x000000fc0c0c7210 */ /* 0x000fe20007f7e0ff */
[----:B------:R-:W-:Y:S01]  /*b6280*/  STL.64 [R1+0x398], R66 ;  /* 0x0003984201007387 */ /* 0x000fe20000100a00 */
[----:B------:R-:W-:Y:S01]  /*b6290*/  IADD3.X R17, R17, R0, RZ, P5, !PT ;  /* 0x0000000011117210 */ /* 0x000fe20002ffe4ff */
[----:B------:R-:W-:Y:S02]  /*b62a0*/  STL [R1+0x2928], R16 ;  /* 0x0029281001007387 */ /* 0x000fe40000100800 */
[----:B------:R1:W-:Y:S01]  /*b62b0*/  STL [R1+0x2924], R21 ;  /* 0x0029241501007387 */ /* 0x0003e20000100800 */
[----:B------:R-:W4:Y:S01]  /*b62c0*/  LDL.LU R37, [R1+0x28ac] ;  /* 0x0028ac0001257983 */ /* 0x000f220000300800 */
[----:B------:R-:W-:Y:S02]  /*b62d0*/  STL [R1+0x2920], R12 ;  /* 0x0029200c01007387 */ /* 0x000fe40000100800 */
[----:B------:R1:W-:Y:S02]  /*b62e0*/  STL [R1+0x291c], R17 ;  /* 0x00291c1101007387 */ /* 0x0003e40000100800 */
[----:B------:R-:W4:Y:S01]  /*b62f0*/  LDL.LU R33, [R1+0x28a4] ;  /* 0x0028a40001217983 */ /* 0x000f220000300800 */
[----:B-----5:R-:W5:Y:S01]  /*b6300*/  LDL.LU R29, [R1+0x289c] ;  /* 0x00289c00011d7983 */ /* 0x020f620000300800 */
[----:B-1----:R-:W-:-:S02]  /*b6310*/  IMAD.MOV.U32 R4, RZ, RZ, R24 ;  /* 0x000000ffff047224 */ /* 0x002fc400078e0018 */
[----:B------:R-:W-:Y:S02]  /*b6320*/  IMAD.MOV.U32 R5, RZ, RZ, R25 ;  /* 0x000000ffff057224 */ /* 0x000fe400078e0019 */
[----:B------:R-:W5:Y:S01]  /*b6330*/  LDL.LU R24, [R1+0x28a0] ;  /* 0x0028a00001187983 */ /* 0x000f620000300800 */
[----:B------:R-:W5:Y:S04]  /*b6340*/  LDL.LU R25, [R1+0x2854] ;  /* 0x0028540001197983 */ /* 0x000f680000300800 */
[----:B------:R1:W-:Y:S01]  /*b6350*/  LDGSTS.E [R48+0x19800], [R4.64], P4 ;  /* 0x1980000004307fae */ /* 0x0003e2000a121844 */
[----:B------:R-:W-:Y:S01]  /*b6360*/  IMAD.X R13, R13, 0x1, R0, P3 ;  /* 0x000000010d0d7824 */ /* 0x000fe200018e0600 */
[----:B-1----:R-:W-:Y:S01]  /*b6370*/  MOV R4, R20 ;  /* 0x0000001400047202 */ /* 0x002fe20000000f00 */
[----:B------:R-:W-:Y:S01]  /*b6380*/  IMAD.MOV.U32 R5, RZ, RZ, R21 ;  /* 0x000000ffff057224 */ /* 0x000fe200078e0015 */
[----:B------:R-:W5:Y:S02]  /*b6390*/  LDL.LU R20, [R1+0x2838] ;  /* 0x0028380001147983 */ /* 0x000f640000300800 */
[----:B------:R1:W-:Y:S02]  /*b63a0*/  STL [R1+0x28d4], R13 ;  /* 0x0028d40d01007387 */ /* 0x0003e40000100800 */
[----:B------:R-:W5:Y:S01]  /*b63b0*/  LDL.LU R21, [R1+0x282c] ;  /* 0x00282c0001157983 */ /* 0x000f620000300800 */
[----:B------:R1:W-:Y:S01]  /*b63c0*/  LDGSTS.E [R48+0x19a00], [R4.64], P4 ;  /* 0x19a0000004307fae */ /* 0x0003e2000a121844 */
[----:B------:R-:W-:-:S02]  /*b63d0*/  ISETP.NE.U32.AND P1, PT, R8, RZ, PT ;  /* 0x000000ff0800720c */ /* 0x000fc40003f25070 */
[----:B-1----:R-:W-:Y:S01]  /*b63e0*/  MOV R4, R16 ;  /* 0x0000001000047202 */ /* 0x002fe20000000f00 */
[----:B------:R-:W-:Y:S02]  /*b63f0*/  IMAD.MOV.U32 R5, RZ, RZ, R17 ;  /* 0x000000ffff057224 */ /* 0x000fe400078e0011 */
[----:B------:R-:W5:Y:S01]  /*b6400*/  LDL.LU R17, [R1+0x2824] ;  /* 0x0028240001117983 */ /* 0x000f620000300800 */
[----:B------:R-:W5:Y:S03]  /*b6410*/  LDL.LU R16, [R1+0x2830] ;  /* 0x0028300001107983 */ /* 0x000f660000300800 */
[----:B------:R1:W-:Y:S02]  /*b6420*/  LDGSTS.E [R48+0x19c00], [R4.64], P4 ;  /* 0x19c0000004307fae */ /* 0x0003e4000a121844 */
[----:B-1----:R-:W-:Y:S01]  /*b6430*/  MOV R5, R13 ;  /* 0x0000000d00057202 */ /* 0x002fe20000000f00 */
[----:B------:R-:W-:Y:S01]  /*b6440*/  IMAD.MOV.U32 R4, RZ, RZ, R12 ;  /* 0x000000ffff047224 */ /* 0x000fe200078e000c */
[----:B------:R-:W5:Y:S01]  /*b6450*/  LDL.LU R13, [R1+0x281c] ;  /* 0x00281c00010d7983 */ /* 0x000f620000300800 */
[----:B------:R-:W5:Y:S02]  /*b6460*/  LDL.LU R12, [R1+0x2828] ;  /* 0x00282800010c7983 */ /* 0x000f640000300800 */
[----:B------:R-:W5:Y:S01]  /*b6470*/  LDL.LU R8, [R1+0x2820] ;  /* 0x0028200001087983 */ /* 0x000f620000300800 */
[C---:B------:R-:W-:Y:S01]  /*b6480*/  ISETP.GT.AND P3, PT, R3.reuse, 0x3f, PT ;  /* 0x0000003f0300780c */ /* 0x040fe20003f64270 */
[----:B------:R-:W-:Y:S01]  /*b6490*/  HMMA.1688.F32.TF32 R60, R188, R62, R164 ;  /* 0x0000003ebc3c723c */ /* 0x000fe200000810a4 */
[----:B------:R1:W-:Y:S01]  /*b64a0*/  LDGSTS.E [R48+0x19e00], [R4.64], P4 ;  /* 0x19e0000004307fae */ /* 0x0003e2000a121844 */
[----:B------:R-:W-:-:S02]  /*b64b0*/  ISETP.GT.AND P5, PT, R3, 0x43, PT ;  /* 0x000000430300780c */ /* 0x000fc40003fa4270 */
[----:B------:R-:W-:Y:S02]  /*b64c0*/  SEL R9, R9, RZ, !P0 ;  /* 0x000000ff09097207 */ /* 0x000fe40004000000 */
[----:B-1----:R-:W-:Y:S02]  /*b64d0*/  SEL R4, RZ, 0x4, !P3 ;  /* 0x00000004ff047807 */ /* 0x002fe40005800000 */
[----:B------:R-:W-:Y:S02]  /*b64e0*/  SEL R5, RZ, 0x4, !P5 ;  /* 0x00000004ff057807 */ /* 0x000fe40006800000 */
[----:B------:R-:W-:Y:S02]  /*b64f0*/  SEL R4, R4, RZ, !P0 ;  /* 0x000000ff04047207 */ /* 0x000fe40004000000 */
[----:B------:R-:W-:Y:S02]  /*b6500*/  SEL R5, R5, RZ, !P0 ;  /* 0x000000ff05057207 */ /* 0x000fe40004000000 */
[----:B------:R-:W-:-:S02]  /*b6510*/  ISETP.NE.U32.AND P2, PT, R9, RZ, PT ;  /* 0x000000ff0900720c */ /* 0x000fc40003f45070 */
[-C--:B--2---:R-:W-:Y:S02]  /*b6520*/  IADD3 R36, P3, R36, R252.reuse, RZ ;  /* 0x000000fc24247210 */ /* 0x084fe40007f7e0ff */
[----:B---3--:R-:W-:-:S03]  /*b6530*/  IADD3 R32, P4, R32, R252, RZ ;  /* 0x000000fc20207210 */ /* 0x008fc60007f9e0ff */
[----:B------:R-:W-:Y:S02]  /*b6540*/  STL [R1+0x28b8], R36 ;  /* 0x0028b82401007387 */ /* 0x000fe40000100800 */
[----:B------:R-:W-:Y:S01]  /*b6550*/  STL [R1+0x28b0], R32 ;  /* 0x0028b02001007387 */ /* 0x000fe20000100800 */
[----:B----4-:R-:W-:-:S05]  /*b6560*/  IADD3 R28, P5, R28, R252, RZ ;  /* 0x000000fc1c1c7210 */ /* 0x010fca0007fbe0ff */
[----:B------:R-:W-:Y:S01]  /*b6570*/  STL [R1+0x28a8], R28 ;  /* 0x0028a81c01007387 */ /* 0x000fe20000100800 */
[--C-:B------:R-:W-:Y:S02]  /*b6580*/  IMAD.X R37, R37, 0x1, R0.reuse, P3 ;  /* 0x0000000125257824 */ /* 0x100fe400018e0600 */
[----:B------:R-:W-:-:S03]  /*b6590*/  IMAD.X R33, R33, 0x1, R0, P4 ;  /* 0x0000000121217824 */ /* 0x000fc600020e0600 */
[----:B------:R-:W-:Y:S02]  /*b65a0*/  STL [R1+0x28ac], R37 ;  /* 0x0028ac2501007387 */ /* 0x000fe40000100800 */
[----:B------:R-:W-:Y:S01]  /*b65b0*/  STL [R1+0x28a4], R33 ;  /* 0x0028a42101007387 */ /* 0x000fe20000100800 */
[----:B------:R-:W-:Y:S02]  /*b65c0*/  ISETP.NE.U32.AND P3, PT, R4, RZ, PT ;  /* 0x000000ff0400720c */ /* 0x000fe40003f65070 */
[----:B------:R-:W-:Y:S01]  /*b65d0*/  ISETP.NE.U32.AND P4, PT, R5, RZ, PT ;  /* 0x000000ff0500720c */ /* 0x000fe20003f85070 */
[----:B------:R-:W2:Y:S01]  /*b65e0*/  LDL.LU R9, [R1+0x27d4] ;  /* 0x0027d40001097983 */ /* 0x000ea20000300800 */
[----:B-----5:R-:W-:Y:S01]  /*b65f0*/  IADD3.X R29, R29, R0, RZ, P5, !PT ;  /* 0x000000001d1d7210 */ /* 0x020fe20002ffe4ff */
[----:B------:R-:W-:Y:S02]  /*b6600*/  IMAD.MOV.U32 R4, RZ, RZ, R36 ;  /* 0x000000ffff047224 */ /* 0x000fe400078e0024 */
[----:B------:R-:W-:-:S02]  /*b6610*/  IMAD.MOV.U32 R5, RZ, RZ, R37 ;  /* 0x000000ffff057224 */ /* 0x000fc400078e0025 */
[----:B------:R-:W-:Y:S04]  /*b6620*/  STL [R1+0x289c], R29 ;  /* 0x00289c1d01007387 */ /* 0x000fe80000100800 */
[----:B------:R1:W-:Y:S01]  /*b6630*/  LDGSTS.E [R48+0x1b800], [R4.64], P1 ;  /* 0x1b80000004307fae */ /* 0x0003e20008921844 */
[----:B------:R-:W-:Y:S02]  /*b6640*/  STL.64 [R1+0x360], R60 ;  /* 0x0003603c01007387 */ /* 0x000fe40000100a00 */
[----:B------:R3:W-:Y:S01]  /*b6650*/  STL.64 [R1+0x368], R62 ;  /* 0x0003683e01007387 */ /* 0x0007e20000100a00 */
[----:B------:R-:W-:Y:S01]  /*b6660*/  IADD3 R24, P5, R24, R252, RZ ;  /* 0x000000fc18187210 */ /* 0x000fe20007fbe0ff */
[----:B-1----:R-:W-:Y:S02]  /*b6670*/  IMAD.MOV.U32 R4, RZ, RZ, R32 ;  /* 0x000000ffff047224 */ /* 0x002fe400078e0020 */
[----:B------:R-:W-:Y:S01]  /*b6680*/  IMAD.MOV.U32 R5, RZ, RZ, R33 ;  /* 0x000000ffff057224 */ /* 0x000fe200078e0021 */
[----:B---3--:R-:W-:Y:S01]  /*b6690*/  HMMA.1688.F32.TF32 R60, R188, R58, R168 ;  /* 0x0000003abc3c723c */ /* 0x008fe200000810a8 */
[----:B------:R-:W-:-:S03]  /*b66a0*/  IADD3.X R25, R25, R0, RZ, P5, !PT ;  /* 0x0000000019197210 */ /* 0x000fc60002ffe4ff */
[----:B------:R1:W-:Y:S01]  /*b66b0*/  LDGSTS.E [R48+0x1ba00], [R4.64], P1 ;  /* 0x1ba0000004307fae */ /* 0x0003e20008921844 */
[----:B------:R-:W-:Y:S02]  /*b66c0*/  IADD3 R20, P5, R20, R252, RZ ;  /* 0x000000fc14147210 */ /* 0x000fe40007fbe0ff */
[----:B-1----:R-:W-:Y:S01]  /*b66d0*/  MOV R4, R28 ;  /* 0x0000001c00047202 */ /* 0x002fe20000000f00 */
[----:B------:R-:W-:-:S05]  /*b66e0*/  IMAD.MOV.U32 R5, RZ, RZ, R29 ;  /* 0x000000ffff057224 */ /* 0x000fca00078e001d */
[----:B------:R1:W-:Y:S04]  /*b66f0*/  LDGSTS.E [R48+0x1bc00], [R4.64], P1 ;  /* 0x1bc0000004307fae */ /* 0x0003e80008921844 */
[----:B------:R3:W-:Y:S01]  /*b6700*/  STL [R1+0x28a0], R24 ;  /* 0x0028a01801007387 */ /* 0x0007e20000100800 */
[----:B------:R4:W-:Y:S02]  /*b6710*/  STL [R1+0x2854], R25 ;  /* 0x0028541901007387 */ /* 0x0009e40000100800 */
[----:B------:R-:W5:Y:S02]  /*b6720*/  LDL.LU R36, [R1+0x27b8] ;  /* 0x0027b80001247983 */ /* 0x000f640000300800 */
[----:B------:R-:W-:Y:S01]  /*b6730*/  IMAD.X R21, R21, 0x1, R0, P5 ;  /* 0x0000000115157824 */ /* 0x000fe200028e0600 */
[----:B------:R-:W5:Y:S01]  /*b6740*/  LDL.LU R32, [R1+0x27b0] ;  /* 0x0027b00001207983 */ /* 0x000f620000300800 */
[----:B-1----:R-:W-:Y:S01]  /*b6750*/  IMAD.MOV.U32 R4, RZ, RZ, R24 ;  /* 0x000000ffff047224 */ /* 0x002fe200078e0018 */
[----:B------:R-:W-:-:S02]  /*b6760*/  MOV R5, R25 ;  /* 0x0000001900057202 */ /* 0x000fc40000000f00 */
[----:B------:R1:W-:Y:S01]  /*b6770*/  STL [R1+0x2838], R20 ;  /* 0x0028381401007387 */ /* 0x0003e20000100800 */
[----:B------:R-:W5:Y:S03]  /*b6780*/  LDL.LU R28, [R1+0x27a8] ;  /* 0x0027a800011c7983 */ /* 0x000f660000300800 */
[----:B------:R1:W-:Y:S01]  /*b6790*/  LDGSTS.E [R48+0x1be00], [R4.64], P1 ;  /* 0x1be0000004307fae */ /* 0x0003e20008921844 */
[-C--:B------:R-:W-:Y:S02]  /*b67a0*/  IADD3 R16, P1, R16, R252.reuse, RZ ;  /* 0x000000fc10107210 */ /* 0x080fe40007f3e0ff */
        /* <DEDUP_REMOVED lines=10> */
[----:B------:R-:W5:Y:S01]  /*b6850*/  LDL.LU R37, [R1+0x27ac] ;  /* 0x0027ac0001257983 */ /* 0x000f620000300800 */
[----:B------:R-:W-:Y:S02]  /*b6860*/  STL [R1+0x2820], R8 ;  /* 0x0028200801007387 */ /* 0x000fe40000100800 */
[----:B------:R2:W-:Y:S02]  /*b6870*/  STL [R1+0x281c], R13 ;  /* 0x00281c0d01007387 */ /* 0x0005e40000100800 */
[----:B------:R-:W5:Y:S01]  /*b6880*/  LDL.LU R33, [R1+0x27a4] ;  /* 0x0027a40001217983 */ /* 0x000f620000300800 */
[----:B------:R-:W5:Y:S01]  /*b6890*/  LDL.LU R29, [R1+0x279c] ;  /* 0x00279c00011d7983 */ /* 0x000f620000300800 */
[----:B---3--:R-:W3:Y:S02]  /*b68a0*/  LDL.LU R24, [R1+0x27a0] ;  /* 0x0027a00001187983 */ /* 0x008ee40000300800 */
[----:B-1----:R-:W-:-:S02]  /*b68b0*/  IMAD.MOV.U32 R4, RZ, RZ, R20 ;  /* 0x000000ffff047224 */ /* 0x002fc400078e0014 */
[----:B------:R-:W-:Y:S01]  /*b68c0*/  IMAD.MOV.U32 R5, RZ, RZ, R21 ;  /* 0x000000ffff057224 */ /* 0x000fe200078e0015 */
[----:B----4-:R-:W4:Y:S01]  /*b68d0*/  LDL.LU R25, [R1+0x2754] ;  /* 0x0027540001197983 */ /* 0x010f220000300800 */
[----:B------:R-:W3:Y:S03]  /*b68e0*/  LDL.LU R20, [R1+0x2738] ;  /* 0x0027380001147983 */ /* 0x000ee60000300800 */
[----:B------:R1:W-:Y:S02]  /*b68f0*/  LDGSTS.E [R48+0x1d800], [R4.64], P2 ;  /* 0x1d80000004307fae */ /* 0x0003e40009121844 */
[----:B-1----:R-:W-:Y:S01]  /*b6900*/  MOV R4, R16 ;  /* 0x0000001000047202 */ /* 0x002fe20000000f00 */
[----:B------:R-:W-:-:S05]  /*b6910*/  IMAD.MOV.U32 R5, RZ, RZ, R17 ;  /* 0x000000ffff057224 */ /* 0x000fca00078e0011 */
[----:B------:R1:W-:Y:S02]  /*b6920*/  LDGSTS.E [R48+0x1da00], [R4.64], P2 ;  /* 0x1da0000004307fae */ /* 0x0003e40009121844 */
[----:B-1----:R-:W-:Y:S01]  /*b6930*/  MOV R4, R12 ;  /* 0x0000000c00047202 */ /* 0x002fe20000000f00 */
[----:B------:R-:W-:-:S05]  /*b6940*/  IMAD.MOV.U32 R5, RZ, RZ, R13 ;  /* 0x000000ffff057224 */ /* 0x000fca00078e000d */
[----:B------:R1:W-:Y:S02]  /*b6950*/  LDGSTS.E [R48+0x1dc00], [R4.64], P2 ;  /* 0x1dc0000004307fae */ /* 0x0003e40009121844 */
[----:B-1----:R-:W-:Y:S01]  /*b6960*/  IMAD.MOV.U32 R4, RZ, RZ, R8 ;  /* 0x000000ffff047224 */ /* 0x002fe200078e0008 */
[----:B------:R-:W-:Y:S01]  /*b6970*/  ISETP.GT.AND P5, PT, R3, 0x4b, PT ;  /* 0x0000004b0300780c */ /* 0x000fe20003fa4270 */
[----:B--2---:R-:W-:-:S05]  /*b6980*/  IMAD.X R9, R9, 0x1, R0, P1 ;  /* 0x0000000109097824 */ /* 0x004fca00008e0600 */
[----:B------:R1:W-:Y:S01]  /*b6990*/  STL [R1+0x27d4], R9 ;  /* 0x0027d40901007387 */ /* 0x0003e20000100800 */
[----:B------:R-:W2:Y:S02]  /*b69a0*/  LDL.LU R21, [R1+0x272c] ;  /* 0x00272c0001157983 */ /* 0x000ea40000300800 */
[----:B------:R-:W2:Y:S02]  /*b69b0*/  LDL.LU R17, [R1+0x2724] ;  /* 0x0027240001117983 */ /* 0x000ea40000300800 */
[----:B------:R-:W2:Y:S01]  /*b69c0*/  LDL.LU R16, [R1+0x2730] ;  /* 0x0027300001107983 */ /* 0x000ea20000300800 */
[----:B------:R-:W2:Y:S01]  /*b69d0*/  LDL.LU R13, [R1+0x271c] ;  /* 0x00271c00010d7983 */ /* 0x000ea20000300800 */
[----:B------:R-:W2:Y:S02]  /*b69e0*/  LDL.LU R12, [R1+0x2728] ;  /* 0x00272800010c7983 */ /* 0x000ea40000300800 */
[----:B------:R-:W2:Y:S01]  /*b69f0*/  LDL.LU R8, [R1+0x2720] ;  /* 0x0027200001087983 */ /* 0x000ea20000300800 */
[----:B------:R-:W-:-:S02]  /*b6a00*/  MOV R5, R9 ;  /* 0x0000000900057202 */ /* 0x000fc40000000f00 */
[----:B------:R-:W-:-:S03]  /*b6a10*/  ISETP.GT.AND P1, PT, R3, 0x47, PT ;  /* 0x000000470300780c */ /* 0x000fc60003f24270 */
[----:B------:R1:W-:Y:S02]  /*b6a20*/  LDGSTS.E [R48+0x1de00], [R4.64], P2 ;  /* 0x1de0000004307fae */ /* 0x0003e40009121844 */
[----:B-1----:R-:W-:Y:S02]  /*b6a30*/  SEL R4, RZ, 0x4, !P1 ;  /* 0x00000004ff047807 */ /* 0x002fe40004800000 */
[----:B------:R-:W-:Y:S02]  /*b6a40*/  SEL R5, RZ, 0x4, !P5 ;  /* 0x00000004ff057807 */ /* 0x000fe40006800000 */
[-C--:B-----5:R-:W-:Y:S02]  /*b6a50*/  IADD3 R36, P1, R36, R252.reuse, RZ ;  /* 0x000000fc24247210 */ /* 0x0a0fe40007f3e0ff */
[----:B------:R-:W-:-:S03]  /*b6a60*/  IADD3 R32, P2, R32, R252, RZ ;  /* 0x000000fc20207210 */ /* 0x000fc60007f5e0ff */
[----:B------:R-:W-:Y:S02]  /*b6a70*/  STL [R1+0x27b8], R36 ;  /* 0x0027b82401007387 */ /* 0x000fe40000100800 */
[----:B------:R-:W-:Y:S01]  /*b6a80*/  STL [R1+0x27b0], R32 ;  /* 0x0027b02001007387 */ /* 0x000fe20000100800 */
[----:B------:R-:W-:-:S05]  /*b6a90*/  IADD3 R28, P5, R28, R252, RZ ;  /* 0x000000fc1c1c7210 */ /* 0x000fca0007fbe0ff */
[----:B------:R-:W-:Y:S01]  /*b6aa0*/  STL [R1+0x27a8], R28 ;  /* 0x0027a81c01007387 */ /* 0x000fe20000100800 */
[--C-:B------:R-:W-:Y:S02]  /*b6ab0*/  IMAD.X R37, R37, 0x1, R0.reuse, P1 ;  /* 0x0000000125257824 */ /* 0x100fe400008e0600 */
[----:B------:R-:W-:-:S03]  /*b6ac0*/  IMAD.X R33, R33, 0x1, R0, P2 ;  /* 0x0000000121217824 */ /* 0x000fc600010e0600 */
[----:B------:R-:W-:Y:S02]  /*b6ad0*/  STL [R1+0x27ac], R37 ;  /* 0x0027ac2501007387 */ /* 0x000fe40000100800 */
[----:B------:R-:W-:Y:S02]  /*b6ae0*/  STL [R1+0x27a4], R33 ;  /* 0x0027a42101007387 */ /* 0x000fe40000100800 */
[----:B------:R-:W2:Y:S01]  /*b6af0*/  LDL.LU R9, [R1+0x26b4] ;  /* 0x0026b40001097983 */ /* 0x000ea20000300800 */
[----:B------:R-:W-:Y:S01]  /*b6b00*/  HMMA.1688.F32.TF32 R52, R188, R54, R192 ;  /* 0x00000036bc34723c */ /* 0x000fe200000810c0 */
[----:B------:R-:W-:Y:S02]  /*b6b10*/  SEL R4, R4, RZ, !P0 ;  /* 0x000000ff04047207 */ /* 0x000fe40004000000 */
[----:B------:R-:W-:Y:S02]  /*b6b20*/  SEL R5, R5, RZ, !P0 ;  /* 0x000000ff05057207 */ /* 0x000fe40004000000 */
[----:B------:R-:W-:-:S02]  /*b6b30*/  IADD3.X R29, R29, R0, RZ, P5, !PT ;  /* 0x000000001d1d7210 */ /* 0x000fc40002ffe4ff */
[----:B------:R-:W-:Y:S02]  /*b6b40*/  ISETP.NE.U32.AND P1, PT, R4, RZ, PT ;  /* 0x000000ff0400720c */ /* 0x000fe40003f25070 */
[----:B------:R-:W-:Y:S01]  /*b6b50*/  ISETP.NE.U32.AND P2, PT, R5, RZ, PT ;  /* 0x000000ff0500720c */ /* 0x000fe20003f45070 */
[----:B------:R-:W-:Y:S02]  /*b6b60*/  IMAD.MOV.U32 R4, RZ, RZ, R36 ;  /* 0x000000ffff047224 */ /* 0x000fe400078e0024 */
[----:B------:R-:W-:Y:S01]  /*b6b70*/  IMAD.MOV.U32 R5, RZ, RZ, R37 ;  /* 0x000000ffff057224 */ /* 0x000fe200078e0025 */
[----:B------:R-:W-:Y:S04]  /*b6b80*/  STL [R1+0x279c], R29 ;  /* 0x00279c1d01007387 */ /* 0x000fe80000100800 */
[----:B------:R1:W-:Y:S01]  /*b6b90*/  LDGSTS.E [R48+0x1f800], [R4.64], P3 ;  /* 0x1f80000004307fae */ /* 0x0003e20009921844 */
[----:B---3--:R-:W-:-:S05]  /*b6ba0*/  IADD3 R24, P5, R24, R252, RZ ;  /* 0x000000fc18187210 */ /* 0x008fca0007fbe0ff */
[----:B------:R-:W-:Y:S01]  /*b6bb0*/  STL.64 [R1+0x2d0], R52 ;  /* 0x0002d03401007387 */ /* 0x000fe20000100a00 */
[----:B------:R3:W-:Y:S02]  /*b6bc0*/  STL.64 [R1+0x2d8], R54 ;  /* 0x0002d83601007387 */ /* 0x0007e40000100a00 */
[----:B-1----:R-:W-:Y:S02]  /*b6bd0*/  IMAD.MOV.U32 R4, RZ, RZ, R32 ;  /* 0x000000ffff047224 */ /* 0x002fe400078e0020 */
[----:B------:R-:W-:Y:S01]  /*b6be0*/  IMAD.MOV.U32 R5, RZ, RZ, R33 ;  /* 0x000000ffff057224 */ /* 0x000fe200078e0021 */
[----:B----4-:R-:W-:-:S04]  /*b6bf0*/  IADD3.X R25, R25, R0, RZ, P5, !PT ;  /* 0x0000000019197210 */ /* 0x010fc80002ffe4ff */
[----:B------:R1:W-:Y:S01]  /*b6c00*/  LDGSTS.E [R48+0x1fa00], [R4.64], P3 ;  /* 0x1fa0000004307fae */ /* 0x0003e20009921844 */
[----:B---3--:R-:W-:Y:S01]  /*b6c10*/  HMMA.1688.F32.TF32 R52, R188, R50, R196 ;  /* 0x00000032bc34723c */ /* 0x008fe200000810c4 */
[----:B-1----:R-:W-:Y:S01]  /*b6c20*/  MOV R4, R28 ;  /* 0x0000001c00047202 */ /* 0x002fe20000000f00 */
[----:B------:R-:W-:Y:S01]  /*b6c30*/  IMAD.MOV.U32 R5, RZ, RZ, R29 ;  /* 0x000000ffff057224 */ /* 0x000fe200078e001d */
[----:B------:R-:W-:-:S04]  /*b6c40*/  IADD3 R20, P5, R20, R252, RZ ;  /* 0x000000fc14147210 */ /* 0x000fc80007fbe0ff */
[----:B------:R1:W-:Y:S04]  /*b6c50*/  LDGSTS.E [R48+0x1fc00], [R4.64], P3 ;  /* 0x1fc0000004307fae */ /* 0x0003e80009921844 */
[----:B------:R3:W-:Y:S01]  /*b6c60*/  STL [R1+0x27a0], R24 ;  /* 0x0027a01801007387 */ /* 0x0007e20000100800 */
[----:B------:R4:W-:Y:S02]  /*b6c70*/  STL [R1+0x2754], R25 ;  /* 0x0027541901007387 */ /* 0x0009e40000100800 */
[----:B------:R-:W2:Y:S02]  /*b6c80*/  LDL.LU R36, [R1+0x2718] ;  /* 0x0027180001247983 */ /* 0x000ea40000300800 */
[----:B------:R-:W2:Y:S02]  /*b6c90*/  LDL.LU R32, [R1+0x26b0] ;  /* 0x0026b00001207983 */ /* 0x000ea40000300800 */
[----:B-1----:R-:W-:Y:S01]  /*b6ca0*/  IMAD.MOV.U32 R4, RZ, RZ, R24 ;  /* 0x000000ffff047224 */ /* 0x002fe200078e0018 */
[----:B------:R-:W-:Y:S01]  /*b6cb0*/  MOV R5, R25 ;  /* 0x0000001900057202 */ /* 0x000fe20000000f00 */
[----:B------:R1:W-:Y:S01]  /*b6cc0*/  STL [R1+0x2738], R20 ;  /* 0x0027381401007387 */ /* 0x0003e20000100800 */
[----:B------:R-:W2:Y:S03]  /*b6cd0*/  LDL.LU R28, [R1+0x26a8] ;  /* 0x0026a800011c7983 */ /* 0x000ea60000300800 */
[----:B------:R1:W-:Y:S02]  /*b6ce0*/  LDGSTS.E [R48+0x1fe00], [R4.64], P3 ;  /* 0x1fe0000004307fae */ /* 0x0003e40009921844 */
[----:B-1----:R-:W-:-:S02]  /*b6cf0*/  IMAD.MOV.U32 R4, RZ, RZ, R20 ;  /* 0x000000ffff047224 */ /* 0x002fc400078e0014 */
[----:B--2---:R-:W-:Y:S01]  /*b6d00*/  IMAD.X R21, R21, 0x1, R0, P5 ;  /* 0x0000000115157824 */ /* 0x004fe200028e0600 */
        /* <DEDUP_REMOVED lines=16> */
[----:B------:R-:W-:-:S02]  /*b6e10*/  IMAD.MOV.U32 R5, RZ, RZ, R21 ;  /* 0x000000ffff057224 */ /* 0x000fc400078e0015 */
[----:B---3--:R-:W3:Y:S02]  /*b6e20*/  LDL.LU R24, [R1+0x26a0] ;  /* 0x0026a00001187983 */ /* 0x008ee40000300800 */
[----:B----4-:R-:W4:Y:S01]  /*b6e30*/  LDL.LU R25, [R1+0x2634] ;  /* 0x0026340001197983 */ /* 0x010f220000300800 */
[----:B------:R-:W3:Y:S04]  /*b6e40*/  LDL.LU R20, [R1+0x2698] ;  /* 0x0026980001147983 */ /* 0x000ee80000300800 */
[----:B------:R1:W-:Y:S02]  /*b6e50*/  LDGSTS.E [R48+0x21800], [R4.64], P4 ;  /* 0x2180000004307fae */ /* 0x0003e4000a121844 */
[----:B-1----:R-:W-:Y:S01]  /*b6e60*/  MOV R4, R16 ;  /* 0x0000001000047202 */ /* 0x002fe20000000f00 */
[----:B------:R-:W-:-:S05]  /*b6e70*/  IMAD.MOV.U32 R5, RZ, RZ, R17 ;  /* 0x000000ffff057224 */ /* 0x000fca00078e0011 */
[----:B------:R1:W-:Y:S02]  /*b6e80*/  LDGSTS.E [R48+0x21a00], [R4.64], P4 ;  /* 0x21a0000004307fae */ /* 0x0003e4000a121844 */
[----:B-1----:R-:W-:Y:S01]  /*b6e90*/  MOV R4, R12 ;  /* 0x0000000c00047202 */ /* 0x002fe20000000f00 */
[----:B------:R-:W-:-:S05]  /*b6ea0*/  IMAD.MOV.U32 R5, RZ, RZ, R13 ;  /* 0x000000ffff057224 */ /* 0x000fca00078e000d */
[----:B------:R1:W-:Y:S01]  /*b6eb0*/  LDGSTS.E [R48+0x21c00], [R4.64], P4 ;  /* 0x21c0000004307fae */ /* 0x0003e2000a121844 */
[----:B--2---:R-:W-:-:S05]  /*b6ec0*/  IMAD.X R9, R9, 0x1, R0, P3 ;  /* 0x0000000109097824 */ /* 0x004fca00018e0600 */
[----:B------:R2:W-:Y:S01]  /*b6ed0*/  STL [R1+0x26b4], R9 ;  /* 0x0026b40901007387 */ /* 0x0005e20000100800 */
[----:B------:R-:W4:Y:S02]  /*b6ee0*/  LDL.LU R21, [R1+0x262c] ;  /* 0x00262c0001157983 */ /* 0x000f240000300800 */
[----:B------:R-:W4:Y:S02]  /*b6ef0*/  LDL.LU R17, [R1+0x2624] ;  /* 0x0026240001117983 */ /* 0x000f240000300800 */
[----:B------:R-:W4:Y:S02]  /*b6f00*/  LDL.LU R16, [R1+0x2630] ;  /* 0x0026300001107983 */ /* 0x000f240000300800 */
[----:B-1----:R-:W-:Y:S01]  /*b6f10*/  IMAD.MOV.U32 R4, RZ, RZ, R8 ;  /* 0x000000ffff047224 */ /* 0x002fe200078e0008 */
[----:B------:R-:W4:Y:S01]  /*b6f20*/  LDL.LU R13, [R1+0x261c] ;  /* 0x00261c00010d7983 */ /* 0x000f220000300800 */
[----:B------:R-:W4:Y:S01]  /*b6f30*/  LDL.LU R8, [R1+0x2628] ;  /* 0x0026280001087983 */ /* 0x000f220000300800 */
[----:B------:R-:W-:-:S02]  /*b6f40*/  MOV R5, R9 ;  /* 0x0000000900057202 */ /* 0x000fc40000000f00 */
[----:B--2---:R-:W2:Y:S01]  /*b6f50*/  LDL.LU R9, [R1+0x2620] ;  /* 0x0026200001097983 */ /* 0x004ea20000300800 */
[----:B------:R-:W-:-:S03]  /*b6f60*/  ISETP.GT.AND P3, PT, R3, 0x4f, PT ;  /* 0x0000004f0300780c */ /* 0x000fc60003f64270 */
[----:B------:R1:W-:Y:S01]  /*b6f70*/  LDGSTS.E [R48+0x21e00], [R4.64], P4 ;  /* 0x21e0000004307fae */ /* 0x0003e2000a121844 */
[----:B------:R-:W-:Y:S02]  /*b6f80*/  ISETP.GT.AND P5, PT, R3, 0x53, PT ;  /* 0x000000530300780c */ /* 0x000fe40003fa4270 */
[----:B-1----:R-:W-:Y:S02]  /*b6f90*/  SEL R4, RZ, 0x4, !P3 ;  /* 0x00000004ff047807 */ /* 0x002fe40005800000 */
[----:B------:R-:W-:Y:S02]  /*b6fa0*/  SEL R5, RZ, 0x4, !P5 ;  /* 0x00000004ff057807 */ /* 0x000fe40006800000 */
[----:B------:R-:W-:Y:S02]  /*b6fb0*/  SEL R4, R4, RZ, !P0 ;  /* 0x000000ff04047207 */ /* 0x000fe40004000000 */
[----:B------:R-:W-:Y:S01]  /*b6fc0*/  SEL R5, R5, RZ, !P0 ;  /* 0x000000ff05057207 */ /* 0x000fe20004000000 */
[----:B------:R-:W-:Y:S01]  /*b6fd0*/  HMMA.1688.F32.TF32 R44, R188, R46, R200 ;  /* 0x0000002ebc2c723c */ /* 0x000fe200000810c8 */
[----:B------:R-:W-:-:S02]  /*b6fe0*/  IADD3 R36, P3, R36, R252, RZ ;  /* 0x000000fc24247210 */ /* 0x000fc40007f7e0ff */
[----:B------:R-:W-:-:S03]  /*b6ff0*/  IADD3 R32, P4, R32, R252, RZ ;  /* 0x000000fc20207210 */ /* 0x000fc60007f9e0ff */
[----:B------:R1:W-:Y:S02]  /*b7000*/  STL [R1+0x2718], R36 ;  /* 0x0027182401007387 */ /* 0x0003e40000100800 */
[----:B------:R1:W-:Y:S01]  /*b7010*/  STL [R1+0x26b0], R32 ;  /* 0x0026b02001007387 */ /* 0x0003e20000100800 */
[----:B------:R-:W-:-:S05]  /*b7020*/  IADD3 R28, P5, R28, R252, RZ ;  /* 0x000000fc1c1c7210 */ /* 0x000fca0007fbe0ff */
[----:B------:R1:W-:Y:S01]  /*b7030*/  STL [R1+0x26a8], R28 ;  /* 0x0026a81c01007387 */ /* 0x0003e20000100800 */
[----:B------:R-:W-:Y:S01]  /*b7040*/  HMMA.1688.F32.TF32 R40, R188, R42, R204 ;  /* 0x0000002abc28723c */ /* 0x000fe200000810cc */
[--C-:B-----5:R-:W-:Y:S02]  /*b7050*/  IMAD.X R37, R37, 0x1, R0.reuse, P3 ;  /* 0x0000000125257824 */ /* 0x120fe400018e0600 */
[----:B------:R-:W-:-:S03]  /*b7060*/  IMAD.X R33, R33, 0x1, R0, P4 ;  /* 0x0000000121217824 */ /* 0x000fc600020e0600 */
[----:B------:R2:W-:Y:S02]  /*b7070*/  STL [R1+0x26ac], R37 ;  /* 0x0026ac2501007387 */ /* 0x0005e40000100800 */
[----:B------:R1:W-:Y:S01]  /*b7080*/  STL [R1+0x26a4], R33 ;  /* 0x0026a42101007387 */ /* 0x0003e20000100800 */
[----:B------:R-:W-:Y:S02]  /*b7090*/  ISETP.NE.U32.AND P3, PT, R4, RZ, PT ;  /* 0x000000ff0400720c */ /* 0x000fe40003f65070 */
[----:B------:R-:W-:Y:S01]  /*b70a0*/  ISETP.NE.U32.AND P4, PT, R5, RZ, PT ;  /* 0x000000ff0500720c */ /* 0x000fe20003f85070 */
[----:B------:R-:W5:Y:S01]  /*b70b0*/  LDL.LU R12, [R1+0x25b4] ;  /* 0x0025b400010c7983 */ /* 0x000f620000300800 */
[----:B------:R-:W-:Y:S02]  /*b70c0*/  IMAD.MOV.U32 R4, RZ, RZ, R36 ;  /* 0x000000ffff047224 */ /* 0x000fe400078e0024 */
[----:B------:R-:W-:Y:S01]  /*b70d0*/  IMAD.MOV.U32 R5, RZ, RZ, R37 ;  /* 0x000000ffff057224 */ /* 0x000fe200078e0025 */
[----:B------:R-:W-:-:S04]  /*b70e0*/  IADD3.X R29, R29, R0, RZ, P5, !PT ;  /* 0x000000001d1d7210 */ /* 0x000fc80002ffe4ff */
[----:B------:R1:W-:Y:S01]  /*b70f0*/  LDGSTS.E [R48+0x23800], [R4.64], P1 ;  /* 0x2380000004307fae */ /* 0x0003e20008921844 */
[----:B---3--:R-:W-:Y:S01]  /*b7100*/  IADD3 R24, P5, R24, R252, RZ ;  /* 0x000000fc18187210 */ /* 0x008fe20007fbe0ff */
[----:B-1----:R-:W-:Y:S02]  /*b7110*/  IMAD.MOV.U32 R4, RZ, RZ, R32 ;  /* 0x000000ffff047224 */ /* 0x002fe400078e0020 */
[----:B------:R-:W-:Y:S01]  /*b7120*/  IMAD.MOV.U32 R5, RZ, RZ, R33 ;  /* 0x000000ffff057224 */ /* 0x000fe200078e0021 */
[----:B----4-:R-:W-:-:S04]  /*b7130*/  IADD3.X R25, R25, R0, RZ, P5, !PT ;  /* 0x0000000019197210 */ /* 0x010fc80002ffe4ff */
[----:B------:R1:W-:Y:S04]  /*b7140*/  LDGSTS.E [R48+0x23a00], [R4.64], P1 ;  /* 0x23a0000004307fae */ /* 0x0003e80008921844 */
[----:B------:R3:W-:Y:S01]  /*b7150*/  STL [R1+0x269c], R29 ;  /* 0x00269c1d01007387 */ /* 0x0007e20000100800 */
[----:B------:R-:W-:Y:S01]  /*b7160*/  IADD3 R20, P5, R20, R252, RZ ;  /* 0x000000fc14147210 */ /* 0x000fe20007fbe0ff */
[----:B------:R-:W-:Y:S01]  /*b7170*/  STL.64 [R1+0x180], R44 ;  /* 0x0001802c01007387 */ /* 0x000fe20000100a00 */
[----:B-1----:R-:W-:Y:S01]  /*b7180*/  MOV R4, R28 ;  /* 0x0000001c00047202 */ /* 0x002fe20000000f00 */
[----:B------:R-:W-:-:S05]  /*b7190*/  IMAD.MOV.U32 R5, RZ, RZ, R29 ;  /* 0x000000ffff057224 */ /* 0x000fca00078e001d */
[----:B------:R1:W-:Y:S04]  /*b71a0*/  LDGSTS.E [R48+0x23c00], [R4.64], P1 ;  /* 0x23c0000004307fae */ /* 0x0003e80008921844 */
[----:B------:R-:W-:Y:S01]  /*b71b0*/  STL.64 [R1+0x188], R46 ;  /* 0x0001882e01007387 */ /* 0x000fe20000100a00 */
[----:B------:R4:W-:Y:S02]  /*b71c0*/  STL [R1+0x26a0], R24 ;  /* 0x0026a01801007387 */ /* 0x0009e40000100800 */
[----:B------:R2:W-:Y:S02]  /*b71d0*/  STL [R1+0x2634], R25 ;  /* 0x0026341901007387 */ /* 0x0005e40000100800 */
[----:B------:R-:W5:Y:S01]  /*b71e0*/  LDL.LU R36, [R1+0x2618] ;  /* 0x0026180001247983 */ /* 0x000f620000300800 */
[----:B------:R-:W5:Y:S01]  /*b71f0*/  LDL.LU R32, [R1+0x25b0] ;  /* 0x0025b00001207983 */ /* 0x000f620000300800 */
[----:B-1----:R-:W-:Y:S01]  /*b7200*/  IMAD.MOV.U32 R4, RZ, RZ, R24 ;  /* 0x000000ffff047224 */ /* 0x002fe200078e0018 */
[----:B------:R-:W-:Y:S01]  /*b7210*/  MOV R5, R25 ;  /* 0x0000001900057202 */ /* 0x000fe20000000f00 */
[----:B------:R-:W-:-:S04]  /*b7220*/  IMAD.X R21, R21, 0x1, R0, P5 ;  /* 0x0000000115157824 */ /* 0x000fc800028e0600 */
[----:B------:R1:W-:Y:S01]  /*b7230*/  LDGSTS.E [R48+0x23e00], [R4.64], P1 ;  /* 0x23e0000004307fae */ /* 0x0003e20008921844 */
[----:B------:R-:W-:-:S03]  /*b7240*/  IADD3 R16, P1, R16, R252, RZ ;  /* 0x000000fc10107210 */ /* 0x000fc60007f3e0ff */
[----:B------:R-:W-:Y:S01]  /*b7250*/  STL [R1+0x2698], R20 ;  /* 0x0026981401007387 */ /* 0x000fe20000100800 */
[----:B------:R-:W5:Y:S01]  /*b7260*/  LDL.LU R28, [R1+0x25a8] ;  /* 0x0025a800011c7983 */ /* 0x000f620000300800 */
[-C--:B------:R-:W-:Y:S02]  /*b7270*/  IADD3 R8, P5, R8, R252.reuse, RZ ;  /* 0x000000fc08087210 */ /* 0x080fe40007fbe0ff */
[----:B------:R-:W-:Y:S01]  /*b7280*/  STL [R1+0x2630], R16 ;  /* 0x0026301001007387 */ /* 0x000fe20000100800 */
[----:B------:R-:W-:Y:S02]  /*b7290*/  IMAD.X R17, R17, 0x1, R0, P1 ;  /* 0x0000000111117824 */ /* 0x000fe400008e0600 */
[----:B------:R-:W-:Y:S02]  /*b72a0*/  STL [R1+0x262c], R21 ;  /* 0x00262c1501007387 */ /* 0x000fe40000100800 */
[----:B------:R-:W-:Y:S01]  /*b72b0*/  STL.64 [R1+0x170], R40 ;  /* 0x0001702801007387 */ /* 0x000fe20000100a00 */
[----:B--2---:R-:W-:Y:S01]  /*b72c0*/  IADD3 R9, P1, R9, R252, RZ ;  /* 0x000000fc09097210 */ /* 0x004fe20007f3e0ff */
[----:B------:R-:W-:Y:S01]  /*b72d0*/  STL.64 [R1+0x178], R42 ;  /* 0x0001782a01007387 */ /* 0x000fe20000100a00 */
[----:B------:R-:W-:Y:S01]  /*b72e0*/  IADD3.X R13, R13, R0, RZ, P5, !PT ;  /* 0x000000000d0d7210 */ /* 0x000fe20002ffe4ff */
[----:B------:R2:W-:Y:S02]  /*b72f0*/  STL [R1+0x2628], R8 ;  /* 0x0026280801007387 */ /* 0x0005e40000100800 */
[----:B------:R2:W-:Y:S01]  /*b7300*/  STL [R1+0x2624], R17 ;  /* 0x0026241101007387 */ /* 0x0005e20000100800 */
[----:B------:R-:W5:Y:S01]  /*b7310*/  LDL.LU R37, [R1+0x25ac] ;  /* 0x0025ac0001257983 */ /* 0x000f620000300800 */
[----:B------:R2:W-:Y:S02]  /*b7320*/  STL [R1+0x2620], R9 ;  /* 0x0026200901007387 */ /* 0x0005e40000100800 */
[----:B------:R-:W-:Y:S02]  /*b7330*/  STL [R1+0x261c], R13 ;  /* 0x00261c0d01007387 */ /* 0x000fe40000100800 */
[----:B------:R-:W5:Y:S01]  /*b7340*/  LDL.LU R33, [R1+0x25a4] ;  /* 0x0025a40001217983 */ /* 0x000f620000300800 */
[----:B---3--:R-:W3:Y:S01]  /*b7350*/  LDL.LU R29, [R1+0x259c] ;  /* 0x00259c00011d7983 */ /* 0x008ee20000300800 */
[----:B-1----:R-:W-:-:S02]  /*b7360*/  IMAD.MOV.U32 R4, RZ, RZ, R20 ;  /* 0x000000ffff047224 */ /* 0x002fc400078e0014 */
[----:B------:R-:W-:Y:S02]  /*b7370*/  IMAD.MOV.U32 R5, RZ, RZ, R21 ;  /* 0x000000ffff057224 */ /* 0x000fe400078e0015 */
[----:B----4-:R-:W4:Y:S01]  /*b7380*/  LDL.LU R24, [R1+0x25a0] ;  /* 0x0025a00001187983 */ /* 0x010f220000300800 */
[----:B------:R-:W3:Y:S04]  /*b7390*/  LDL.LU R25, [R1+0x2534] ;  /* 0x0025340001197983 */ /* 0x000ee80000300800 */
[----:B------:R1:W-:Y:S02]  /*b73a0*/  LDGSTS.E [R48+0x25800], [R4.64], P2 ;  /* 0x2580000004307fae */ /* 0x0003e40009121844 */
[----:B-1----:R-:W-:Y:S01]  /*b73b0*/  MOV R4, R16 ;  /* 0x0000001000047202 */ /* 0x002fe20000000f00 */
[----:B------:R-:W-:-:S05]  /*b73c0*/  IMAD.MOV.U32 R5, RZ, RZ, R17 ;  /* 0x000000ffff057224 */ /* 0x000fca00078e0011 */
[----:B------:R1:W-:Y:S02]  /*b73d0*/  LDGSTS.E [R48+0x25a00], [R4.64], P2 ;  /* 0x25a0000004307fae */ /* 0x0003e40009121844 */
[----:B-1----:R-:W-:Y:S01]  /*b73e0*/  MOV R4, R8 ;  /* 0x0000000800047202 */ /* 0x002fe20000000f00 */
[----:B------:R-:W-:Y:S01]  /*b73f0*/  IMAD.MOV.U32 R5, RZ, RZ, R13 ;  /* 0x000000ffff057224 */ /* 0x000fe200078e000d */
[----:B--2---:R-:W2:Y:S04]  /*b7400*/  LDL.LU R8, [R1+0x2598] ;  /* 0x0025980001087983 */ /* 0x004ea80000300800 */
[----:B------:R1:W-:Y:S02]  /*b7410*/  LDGSTS.E [R48+0x25c00], [R4.64], P2 ;  /* 0x25c0000004307fae */ /* 0x0003e40009121844 */
[----:B-1----:R-:W-:Y:S01]  /*b7420*/  IMAD.MOV.U32 R4, RZ, RZ, R9 ;  /* 0x000000ffff047224 */ /* 0x002fe200078e0009 */
[----:B------:R-:W-:Y:S01]  /*b7430*/  ISETP.GT.AND P5, PT, R3, 0x5b, PT ;  /* 0x0000005b0300780c */ /* 0x000fe20003fa4270 */
[----:B-----5:R-:W-:-:S05]  /*b7440*/  IMAD.X R12, R12, 0x1, R0, P1 ;  /* 0x000000010c0c7824 */ /* 0x020fca00008e0600 */
[----:B------:R1:W-:Y:S01]  /*b7450*/  STL [R1+0x25b4], R12 ;  /* 0x0025b40c01007387 */ /* 0x0003e20000100800 */
[----:B------:R-:W5:Y:S02]  /*b7460*/  LDL.LU R21, [R1+0x252c] ;  /* 0x00252c0001157983 */ /* 0x000f640000300800 */
[----:B------:R-:W5:Y:S02]  /*b7470*/  LDL.LU R20, [R1+0x2524] ;  /* 0x0025240001147983 */ /* 0x000f640000300800 */
[----:B------:R-:W5:Y:S01]  /*b7480*/  LDL.LU R17, [R1+0x2530] ;  /* 0x0025300001117983 */ /* 0x000f620000300800 */
[----:B------:R-:W5:Y:S01]  /*b7490*/  LDL.LU R16, [R1+0x251c] ;  /* 0x00251c0001107983 */ /* 0x000f620000300800 */
[----:B------:R-:W5:Y:S01]  /*b74a0*/  LDL.LU R9, [R1+0x2528] ;  /* 0x0025280001097983 */ /* 0x000f620000300800 */
[----:B------:R-:W-:Y:S02]  /*b74b0*/  MOV R5, R12 ;  /* 0x0000000c00057202 */ /* 0x000fe40000000f00 */
[----:B-1----:R-:W5:Y:S01]  /*b74c0*/  LDL.LU R12, [R1+0x2520] ;  /* 0x00252000010c7983 */ /* 0x002f620000300800 */
[----:B------:R-:W-:-:S03]  /*b74d0*/  ISETP.GT.AND P1, PT, R3, 0x57, PT ;  /* 0x000000570300780c */ /* 0x000fc60003f24270 */
[----:B------:R1:W-:Y:S02]  /*b74e0*/  LDGSTS.E [R48+0x25e00], [R4.64], P2 ;  /* 0x25e0000004307fae */ /* 0x0003e40009121844 */
[----:B-1----:R-:W-:Y:S02]  /*b74f0*/  SEL R4, RZ, 0x4, !P1 ;  /* 0x00000004ff047807 */ /* 0x002fe40004800000 */
[----:B------:R-:W-:Y:S02]  /*b7500*/  SEL R5, RZ, 0x4, !P5 ;  /* 0x00000004ff057807 */ /* 0x000fe40006800000 */
[-C--:B------:R-:W-:Y:S02]  /*b7510*/  IADD3 R36, P1, R36, R252.reuse, RZ ;  /* 0x000000fc24247210 */ /* 0x080fe40007f3e0ff */
        /* <DEDUP_REMOVED lines=9> */
[----:B------:R-:W5:Y:S01]  /*b75b0*/  LDL.LU R13, [R1+0x24b4] ;  /* 0x0024b400010d7983 */ /* 0x000f620000300800 */
[----:B------:R-:W-:Y:S01]  /*b75c0*/  HMMA.1688.F32.TF32 R40, R188, R38, R208 ;  /* 0x00000026bc28723c */ /* 0x000fe200000810d0 */
[----:B------:R-:W-:Y:S02]  /*b75d0*/  SEL R4, R4, RZ, !P0 ;  /* 0x000000ff04047207 */ /* 0x000fe40004000000 */
[----:B------:R-:W-:Y:S02]  /*b75e0*/  SEL R5, R5, RZ, !P0 ;  /* 0x000000ff05057207 */ /* 0x000fe40004000000 */
[----:B---3--:R-:W-:-:S02]  /*b75f0*/  IADD3.X R29, R29, R0, RZ, P5, !PT ;  /* 0x000000001d1d7210 */ /* 0x008fc40002ffe4ff */
[----:B------:R-:W-:Y:S02]  /*b7600*/  ISETP.NE.U32.AND P1, PT, R4, RZ, PT ;  /* 0x000000ff0400720c */ /* 0x000fe40003f25070 */
[----:B------:R-:W-:Y:S01]  /*b7610*/  ISETP.NE.U32.AND P2, PT, R5, RZ, PT ;  /* 0x000000ff0500720c */ /* 0x000fe20003f45070 */
[----:B------:R-:W-:Y:S02]  /*b7620*/  IMAD.MOV.U32 R4, RZ, RZ, R36 ;  /* 0x000000ffff047224 */ /* 0x000fe400078e0024 */
[----:B------:R-:W-:Y:S01]  /*b7630*/  IMAD.MOV.U32 R5, RZ, RZ, R37 ;  /* 0x000000ffff057224 */ /* 0x000fe200078e0025 */
[----:B------:R-:W-:Y:S04]  /*b7640*/  STL [R1+0x259c], R29 ;  /* 0x00259c1d01007387 */ /* 0x000fe80000100800 */
[----:B------:R1:W-:Y:S01]  /*b7650*/  LDGSTS.E [R48+0x27800], [R4.64], P3 ;  /* 0x2780000004307fae */ /* 0x0003e20009921844 */
[----:B----4-:R-:W-:-:S05]  /*b7660*/  IADD3 R24, P5, R24, R252, RZ ;  /* 0x000000fc18187210 */ /* 0x010fca0007fbe0ff */
[----:B------:R-:W-:Y:S01]  /*b7670*/  STL.64 [R1+0xf0], R40 ;  /* 0x0000f02801007387 */ /* 0x000fe20000100a00 */
[----:B------:R3:W-:Y:S02]  /*b7680*/  STL.64 [R1+0xf8], R42 ;  /* 0x0000f82a01007387 */ /* 0x0007e40000100a00 */
[----:B-1----:R-:W-:Y:S02]  /*b7690*/  IMAD.MOV.U32 R4, RZ, RZ, R32 ;  /* 0x000000ffff047224 */ /* 0x002fe400078e0020 */
[----:B------:R-:W-:Y:S01]  /*b76a0*/  IMAD.MOV.U32 R5, RZ, RZ, R33 ;  /* 0x000000ffff057224 */ /* 0x000fe200078e0021 */
[----:B------:R-:W-:-:S04]  /*b76b0*/  IADD3.X R25, R25, R0, RZ, P5, !PT ;  /* 0x0000000019197210 */ /* 0x000fc80002ffe4ff */
[----:B------:R1:W-:Y:S01]  /*b76c0*/  LDGSTS.E [R48+0x27a00], [R4.64], P3 ;  /* 0x27a0000004307fae */ /* 0x0003e20009921844 */
[----:B---3--:R-:W-:Y:S01]  /*b76d0*/  HMMA.1688.F32.TF32 R40, R188, R34, R212 ;  /* 0x00000022bc28723c */ /* 0x008fe200000810d4 */
[----:B-1----:R-:W-:Y:S01]  /*b76e0*/  MOV R4, R28 ;  /* 0x0000001c00047202 */ /* 0x002fe20000000f00 */
[----:B------:R-:W-:Y:S01]  /*b76f0*/  IMAD.MOV.U32 R5, RZ, RZ, R29 ;  /* 0x000000ffff057224 */ /* 0x000fe200078e001d */
[----:B--2---:R-:W-:-:S04]  /*b7700*/  IADD3 R8, P5, R8, R252, RZ ;  /* 0x000000fc08087210 */ /* 0x004fc80007fbe0ff */
[----:B------:R1:W-:Y:S04]  /*b7710*/  LDGSTS.E [R48+0x27c00], [R4.64], P3 ;  /* 0x27c0000004307fae */ /* 0x0003e80009921844 */
[----:B------:R-:W-:Y:S01]  /*b7720*/  STL [R1+0x25a0], R24 ;  /* 0x0025a01801007387 */ /* 0x000fe20000100800 */
[----:B------:R-:W-:Y:S02]  /*b7730*/  STL [R1+0x2534], R25 ;  /* 0x0025341901007387 */ /* 0x000fe40000100800 */
[----:B------:R-:W2:Y:S02]  /*b7740*/  LDL.LU R36, [R1+0x2518] ;  /* 0x0025180001247983 */ /* 0x000ea40000300800 */
[----:B------:R-:W3:Y:S02]  /*b7750*/  LDL.LU R32, [R1+0x24b0] ;  /* 0x0024b00001207983 */ /* 0x000ee40000300800 */
[----:B-1----:R-:W-:Y:S01]  /*b7760*/  IMAD.MOV.U32 R4, RZ, RZ, R24 ;  /* 0x000000ffff047224 */ /* 0x002fe200078e0018 */
[----:B------:R-:W-:Y:S01]  /*b7770*/  MOV R5, R25 ;  /* 0x0000001900057202 */ /* 0x000fe20000000f00 */
[----:B------:R1:W-:Y:S01]  /*b7780*/  STL [R1+0x2598], R8 ;  /* 0x0025980801007387 */ /* 0x0003e20000100800 */
[----:B------:R-:W3:Y:S03]  /*b7790*/  LDL.LU R28, [R1+0x24a8] ;  /* 0x0024a800011c7983 */ /* 0x000ee60000300800 */
[----:B------:R1:W-:Y:S02]  /*b77a0*/  LDGSTS.E [R48+0x27e00], [R4.64], P3 ;  /* 0x27e0000004307fae */ /* 0x0003e40009921844 */
[----:B-1----:R-:W-:-:S02]  /*b77b0*/  IMAD.MOV.U32 R4, RZ, RZ, R8 ;  /* 0x000000ffff047224 */ /* 0x002fc400078e0008 */
[----:B-----5:R-:W-:Y:S01]  /*b77c0*/  IMAD.X R21, R21, 0x1, R0, P5 ;  /* 0x0000000115157824 */ /* 0x020fe200028e0600 */
[-C--:B------:R-:W-:Y:S02]  /*b77d0*/  IADD3 R17, P3, R17, R252.reuse, RZ ;  /* 0x000000fc11117210 */ /* 0x080fe40007f7e0ff */
[----:B------:R-:W-:-:S03]  /*b77e0*/  IADD3 R9, P5, R9, R252, RZ ;  /* 0x000000fc09097210 */ /* 0x000fc60007fbe0ff */
[----:B------:R1:W-:Y:S01]  /*b77f0*/  STL [R1+0x2530], R17 ;  /* 0x0025301101007387 */ /* 0x0003e20000100800 */
[----:B------:R-:W-:Y:S02]  /*b7800*/  IMAD.X R20, R20, 0x1, R0, P3 ;  /* 0x0000000114147824 */ /* 0x000fe400018e0600 */
[----:B------:R-:W-:Y:S02]  /*b7810*/  STL [R1+0x252c], R21 ;  /* 0x00252c1501007387 */ /* 0x000fe40000100800 */
[----:B------:R-:W-:Y:S01]  /*b7820*/  STL.64 [R1+0x90], R40 ;  /* 0x0000902801007387 */ /* 0x000fe20000100a00 */
[----:B------:R-:W-:Y:S01]  /*b7830*/  IADD3 R12, P3, R12, R252, RZ ;  /* 0x000000fc0c0c7210 */ /* 0x000fe20007f7e0ff */
[----:B------:R-:W-:Y:S01]  /*b7840*/  STL.64 [R1+0x98], R42 ;  /* 0x0000982a01007387 */ /* 0x000fe20000100a00 */
[----:B------:R-:W-:Y:S01]  /*b7850*/  IADD3.X R16, R16, R0, RZ, P5, !PT ;  /* 0x0000000010107210 */ /* 0x000fe20002ffe4ff */
[----:B------:R5:W-:Y:S02]  /*b7860*/  STL [R1+0x2528], R9 ;  /* 0x0025280901007387 */ /* 0x000be40000100800 */
[----:B------:R1:W-:Y:S01]  /*b7870*/  STL [R1+0x2524], R20 ;  /* 0x0025241401007387 */ /* 0x0003e20000100800 */
[----:B------:R-:W4:Y:S01]  /*b7880*/  LDL.LU R34, [R1+0x24ac] ;  /* 0x0024ac0001227983 */ /* 0x000f220000300800 */
[----:B------:R-:W-:Y:S02]  /*b7890*/  STL [R1+0x2520], R12 ;  /* 0x0025200c01007387 */ /* 0x000fe40000100800 */
[----:B------:R1:W-:Y:S02]  /*b78a0*/  STL [R1+0x251c], R16 ;  /* 0x00251c1001007387 */ /* 0x0003e40000100800 */
[----:B------:R-:W4:Y:S01]  /*b78b0*/  LDL.LU R33, [R1+0x24a4] ;  /* 0x0024a40001217983 */ /* 0x000f220000300800 */
[----:B------:R-:W4:Y:S01]  /*b78c0*/  LDL.LU R29, [R1+0x249c] ;  /* 0x00249c00011d7983 */ /* 0x000f220000300800 */
[----:B------:R-:W-:-:S02]  /*b78d0*/  IMAD.MOV.U32 R5, RZ, RZ, R21 ;  /* 0x000000ffff057224 */ /* 0x000fc400078e0015 */
[----:B------:R-:W4:Y:S03]  /*b78e0*/  LDL.LU R8, [R1+0x24a0] ;  /* 0x0024a00001087983 */ /* 0x000f260000300800 */
[----:B------:R1:W-:Y:S02]  /*b78f0*/  LDGSTS.E [R48+0x29800], [R4.64], P4 ;  /* 0x2980000004307fae */ /* 0x0003e4000a121844 */
[----:B-1----:R-:W-:Y:S01]  /*b7900*/  MOV R4, R17 ;  /* 0x0000001100047202 */ /* 0x002fe20000000f00 */
[----:B------:R-:W-:Y:S01]  /*b7910*/  IMAD.MOV.U32 R5, RZ, RZ, R20 ;  /* 0x000000ffff057224 */ /* 0x000fe200078e0014 */
[----:B------:R-:W4:Y:S04]  /*b7920*/  LDL.LU R17, [R1+0x1f90] ;  /* 0x001f900001117983 */ /* 0x000f280000300800 */
[----:B------:R1:W-:Y:S02]  /*b7930*/  LDGSTS.E [R48+0x29a00], [R4.64], P4 ;  /* 0x29a0000004307fae */ /* 0x0003e4000a121844 */
[----:B-1----:R-:W-:-:S02]  /*b7940*/  MOV R4, R9 ;  /* 0x0000000900047202 */ /* 0x002fc40000000f00 */
[----:B-----5:R-:W5:Y:S01]  /*b7950*/  LDL.LU R9, [R1+0x1ff8] ;  /* 0x001ff80001097983 */ /* 0x020f620000300800 */
[----:B------:R-:W-:-:S05]  /*b7960*/  IMAD.MOV.U32 R5, RZ, RZ, R16 ;  /* 0x000000ffff057224 */ /* 0x000fca00078e0010 */
[----:B------:R1:W-:Y:S01]  /*b7970*/  LDGSTS.E [R48+0x29c00], [R4.64], P4 ;  /* 0x29c0000004307fae */ /* 0x0003e2000a121844 */
[----:B------:R-:W-:-:S05]  /*b7980*/  IMAD.X R13, R13, 0x1, R0, P3 ;  /* 0x000000010d0d7824 */ /* 0x000fca00018e0600 */
[----:B------:R2:W-:Y:S01]  /*b7990*/  STL [R1+0x24b4], R13 ;  /* 0x0024b40d01007387 */ /* 0x0005e20000100800 */
[----:B------:R-:W5:Y:S02]  /*b79a0*/  LDL.LU R25, [R1+0x1ff4] ;  /* 0x001ff40001197983 */ /* 0x000f640000300800 */
[----:B------:R-:W5:Y:S02]  /*b79b0*/  LDL.LU R24, [R1+0x1ffc] ;  /* 0x001ffc0001187983 */ /* 0x000f640000300800 */
[----:B------:R-:W5:Y:S01]  /*b79c0*/  LDL.LU R21, [R1+0x2000] ;  /* 0x0020000001157983 */ /* 0x000f620000300800 */
[----:B------:R-:W5:Y:S01]  /*b79d0*/  LDL.LU R20, [R1+0x2004] ;  /* 0x0020040001147983 */ /* 0x000f620000300800 */
[----:B------:R-:W5:Y:S02]  /*b79e0*/  LDL.LU R16, [R1+0x2008] ;  /* 0x0020080001107983 */ /* 0x000f640000300800 */
[----:B-1----:R-:W-:Y:S02]  /*b79f0*/  IMAD.MOV.U32 R4, RZ, RZ, R12 ;  /* 0x000000ffff047224 */ /* 0x002fe400078e000c */
[----:B------:R-:W5:Y:S01]  /*b7a00*/  LDL.LU R12, [R1+0x2010] ;  /* 0x00201000010c7983 */ /* 0x000f620000300800 */
[----:B------:R-:W-:-:S02]  /*b7a10*/  MOV R5, R13 ;  /* 0x0000000d00057202 */ /* 0x000fc40000000f00 */
[C---:B------:R-:W-:Y:S02]  /*b7a20*/  ISETP.GT.AND P3, PT, R3.reuse, 0x5f, PT ;  /* 0x0000005f0300780c */ /* 0x040fe40003f64270 */
        /* <DEDUP_REMOVED lines=8> */
[----:B---3--:R-:W-:-:S03]  /*b7ab0*/  IADD3 R32, P4, R32, R252, RZ ;  /* 0x000000fc20207210 */ /* 0x008fc60007f9e0ff */
[----:B------:R-:W-:Y:S02]  /*b7ac0*/  STL [R1+0x2518], R36 ;  /* 0x0025182401007387 */ /* 0x000fe40000100800 */
[----:B------:R-:W-:Y:S01]  /*b7ad0*/  STL [R1+0x24b0], R32 ;  /* 0x0024b02001007387 */ /* 0x000fe20000100800 */
[----:B------:R-:W-:-:S05]  /*b7ae0*/  IADD3 R28, P5, R28, R252, RZ ;  /* 0x000000fc1c1c7210 */ /* 0x000fca0007fbe0ff */
[----:B------:R-:W-:Y:S01]  /*b7af0*/  STL [R1+0x24a8], R28 ;  /* 0x0024a81c01007387 */ /* 0x000fe20000100800 */
[--C-:B----4-:R-:W-:Y:S01]  /*b7b00*/  IMAD.X R34, R34, 0x1, R0.reuse, P3 ;  /* 0x0000000122227824 */ /* 0x110fe200018e0600 */
[----:B------:R-:W-:Y:S01]  /*b7b10*/  ISETP.NE.U32.AND P3, PT, R4, RZ, PT ;  /* 0x000000ff0400720c */ /* 0x000fe20003f65070 */
[----:B------:R-:W-:Y:S01]  /*b7b20*/  IMAD.X R33, R33, 0x1, R0, P4 ;  /* 0x0000000121217824 */ /* 0x000fe200020e0600 */
[----:B------:R-:W-:Y:S01]  /*b7b30*/  ISETP.NE.U32.AND P4, PT, R5, RZ, PT ;  /* 0x000000ff0500720c */ /* 0x000fe20003f85070 */
[----:B------:R-:W-:Y:S02]  /*b7b40*/  IMAD.MOV.U32 R4, RZ, RZ, R36 ;  /* 0x000000ffff047224 */ /* 0x000fe400078e0024 */
[----:B------:R-:W-:Y:S01]  /*b7b50*/  IMAD.MOV.U32 R5, RZ, RZ, R34 ;  /* 0x000000ffff057224 */ /* 0x000fe200078e0022 */
[----:B------:R-:W-:-:S04]  /*b7b60*/  IADD3.X R29, R29, R0, RZ, P5, !PT ;  /* 0x000000001d1d7210 */ /* 0x000fc80002ffe4ff */
[----:B------:R1:W-:Y:S04]  /*b7b70*/  LDGSTS.E [R48+0x2b800], [R4.64], P1 ;  /* 0x2b80000004307fae */ /* 0x0003e80008921844 */
[----:B------:R-:W-:Y:S01]  /*b7b80*/  STL [R1+0x24ac], R34 ;  /* 0x0024ac2201007387 */ /* 0x000fe20000100800 */
[----:B------:R-:W-:Y:S02]  /*b7b90*/  STL [R1+0x24a4], R33 ;  /* 0x0024a42101007387 */ /* 0x000fe40000100800 */
[----:B------:R-:W2:Y:S02]  /*b7ba0*/  LDL.LU R13, [R1+0x200c] ;  /* 0x00200c00010d7983 */ /* 0x000ea40000300800 */
[----:B------:R3:W-:Y:S02]  /*b7bb0*/  STL [R1+0x249c], R29 ;  /* 0x00249c1d01007387 */ /* 0x0007e40000100800 */
[----:B-1----:R-:W-:-:S02]  /*b7bc0*/  IMAD.MOV.U32 R4, RZ, RZ, R32 ;  /* 0x000000ffff047224 */ /* 0x002fc400078e0020 */
[----:B------:R-:W-:Y:S01]  /*b7bd0*/  IMAD.MOV.U32 R5, RZ, RZ, R33 ;  /* 0x000000ffff057224 */ /* 0x000fe200078e0021 */
[----:B------:R-:W-:-:S04]  /*b7be0*/  IADD3 R8, P5, R8, R252, RZ ;  /* 0x000000fc08087210 */ /* 0x000fc80007fbe0ff */
[----:B------:R1:W-:Y:S01]  /*b7bf0*/  LDGSTS.E [R48+0x2ba00], [R4.64], P1 ;  /* 0x2ba0000004307fae */ /* 0x0003e20008921844 */
[----:B------:R-:W-:Y:S02]  /*b7c00*/  IADD3.X R17, R17, R0, RZ, P5, !PT ;  /* 0x0000000011117210 */ /* 0x000fe40002ffe4ff */
[----:B-1----:R-:W-:Y:S01]  /*b7c10*/  MOV R4, R28 ;  /* 0x0000001c00047202 */ /* 0x002fe20000000f00 */
[----:B------:R-:W-:Y:S02]  /*b7c20*/  IMAD.MOV.U32 R5, RZ, RZ, R29 ;  /* 0x000000ffff057224 */ /* 0x000fe400078e001d */
[----:B---3--:R-:W-:Y:S03]  /*b7c30*/  HMMA.1688.F32.TF32 R28, R188, R26, R152 ;  /* 0x0000001abc1c723c */ /* 0x008fe60000081098 */
[----:B------:R1:W-:Y:S01]  /*b7c40*/  LDGSTS.E [R48+0x2bc00], [R4.64], P1 ;  /* 0x2bc0000004307fae */ /* 0x0003e20008921844 */
[----:B-----5:R-:W-:-:S03]  /*b7c50*/  IADD3 R9, P5, R9, R252, RZ ;  /* 0x000000fc09097210 */ /* 0x020fc60007fbe0ff */
[----:B------:R-:W-:Y:S01]  /*b7c60*/  STL.64 [R1+0x80], R40 ;  /* 0x0000802801007387 */ /* 0x000fe20000100a00 */
[----:B------:R-:W-:Y:S02]  /*b7c70*/  STL.64 [R1+0x88], R42 ;  /* 0x0000882a01007387 */ /* 0x000fe40000100a00 */
[----:B------:R-:W-:Y:S02]  /*b7c80*/  STL [R1+0x24a0], R8 ;  /* 0x0024a00801007387 */ /* 0x000fe40000100800 */
[----:B-1----:R-:W-:Y:S01]  /*b7c90*/  IMAD.MOV.U32 R4, RZ, RZ, R8 ;  /* 0x000000ffff047224 */ /* 0x002fe200078e0008 */
[----:B------:R-:W-:Y:S01]  /*b7ca0*/  MOV R5, R17 ;  /* 0x0000001100057202 */ /* 0x000fe20000000f00 */
[----:B------:R1:W-:Y:S04]  /*b7cb0*/  STL [R1+0x1f90], R17 ;  /* 0x001f901101007387 */ /* 0x0003e80000100800 */
[----:B------:R3:W-:Y:S01]  /*b7cc0*/  LDGSTS.E [R48+0x2be00], [R4.64], P1 ;  /* 0x2be0000004307fae */ /* 0x0007e20008921844 */
[----:B------:R-:W-:Y:S01]  /*b7cd0*/  IMAD.X R25, R25, 0x1, R0, P5 ;  /* 0x0000000119197824 */ /* 0x000fe200028e0600 */
[----:B------:R-:W-:-:S02]  /*b7ce0*/  IADD3 R21, P1, R21, R252, RZ ;  /* 0x000000fc15157210 */ /* 0x000fc40007f3e0ff */
[----:B------:R-:W-:Y:S01]  /*b7cf0*/  STL [R1+0x1ff8], R9 ;  /* 0x001ff80901007387 */ /* 0x000fe20000100800 */
[----:B------:R-:W-:-:S03]  /*b7d00*/  IADD3 R16, P5, R16, R252, RZ ;  /* 0x000000fc10107210 */ /* 0x000fc60007fbe0ff */
[----:B------:R-:W-:Y:S01]  /*b7d10*/  STL [R1+0x2000], R21 ;  /* 0x0020001501007387 */ /* 0x000fe20000100800 */
[----:B------:R-:W-:Y:S02]  /*b7d20*/  STL [R1+0x1ff4], R25 ;  /* 0x001ff41901007387 */ /* 0x000fe40000100800 */
[----:B------:R4:W-:Y:S02]  /*b7d30*/  STL.64 [R1+0x60], R28 ;  /* 0x0000601c01007387 */ /* 0x0009e40000100a00 */
[----:B------:R5:W-:Y:S02]  /*b7d40*/  STL.64 [R1+0x68], R30 ;  /* 0x0000681e01007387 */ /* 0x000be40000100a00 */
[----:B------:R-:W-:Y:S01]  /*b7d50*/  IMAD.X R24, R24, 0x1, R0, P1 ;  /* 0x0000000118187824 */ /* 0x000fe200008e0600 */
[----:B-1----:R-:W2:Y:S01]  /*b7d60*/  LDL.LU R17, [R1+0x2078] ;  /* 0x0020780001117983 */ /* 0x002ea20000300800 */
[----:B------:R-:W-:Y:S02]  /*b7d70*/  IADD3 R12, P1, R12, R252, RZ ;  /* 0x000000fc0c0c7210 */ /* 0x000fe40007f3e0ff */
[----:B------:R-:W-:Y:S01]  /*b7d80*/  IADD3.X R20, R20, R0, RZ, P5, !PT ;  /* 0x0000000014147210 */ /* 0x000fe20002ffe4ff */
[----:B---3--:R-:W-:-:S02]  /*b7d90*/  IMAD.MOV.U32 R4, RZ, RZ, R9 ;  /* 0x000000ffff047224 */ /* 0x008fc400078e0009 */
[----:B------:R-:W-:Y:S01]  /*b7da0*/  IMAD.MOV.U32 R5, RZ, RZ, R25 ;  /* 0x000000ffff057224 */ /* 0x000fe200078e0019 */
[----:B----4-:R-:W3:Y:S01]  /*b7db0*/  LDL.LU R29, [R1+0x2080] ;  /* 0x00208000011d7983 */ /* 0x010ee20000300800 */
[----:B------:R-:W-:Y:S02]  /*b7dc0*/  STL [R1+0x2008], R16 ;  /* 0x0020081001007387 */ /* 0x000fe40000100800 */
[----:B------:R-:W4:Y:S02]  /*b7dd0*/  LDL.LU R8, [R1+0x2088] ;  /* 0x0020880001087983 */ /* 0x000f240000300800 */
[----:B------:R-:W-:Y:S01]  /*b7de0*/  STL [R1+0x1ffc], R24 ;  /* 0x001ffc1801007387 */ /* 0x000fe20000100800 */
[----:B-----5:R-:W5:Y:S01]  /*b7df0*/  LDL.LU R31, [R1+0x2074] ;  /* 0x00207400011f7983 */ /* 0x020f620000300800 */
[----:B------:R-:W-:Y:S02]  /*b7e00*/  STL [R1+0x2010], R12 ;  /* 0x0020100c01007387 */ /* 0x000fe40000100800 */
[----:B------:R1:W-:Y:S01]  /*b7e10*/  STL [R1+0x2004], R20 ;  /* 0x0020041401007387 */ /* 0x0003e20000100800 */
[----:B------:R1:W-:Y:S01]  /*b7e20*/  LDGSTS.E [R48+0x2d800], [R4.64], P2 ;  /* 0x2d80000004307fae */ /* 0x0003e20009121844 */
[----:B------:R-:W5:Y:S02]  /*b7e30*/  LDL.LU R9, [R1+0x2090] ;  /* 0x0020900001097983 */ /* 0x000f640000300800 */
[----:B------:R-:W5:Y:S02]  /*b7e40*/  LDL.LU R30, [R1+0x207c] ;  /* 0x00207c00011e7983 */ /* 0x000f640000300800 */
[----:B------:R-:W5:Y:S01]  /*b7e50*/  LDL.LU R28, [R1+0x2084] ;  /* 0x00208400011c7983 */ /* 0x000f620000300800 */
[----:B-1----:R-:W-:Y:S01]  /*b7e60*/  MOV R4, R21 ;  /* 0x0000001500047202 */ /* 0x002fe20000000f00 */
[----:B------:R-:W-:-:S05]  /*b7e70*/  IMAD.MOV.U32 R5, RZ, RZ, R24 ;  /* 0x000000ffff057224 */ /* 0x000fca00078e0018 */
[----:B------:R1:W-:Y:S02]  /*b7e80*/  LDGSTS.E [R48+0x2da00], [R4.64], P2 ;  /* 0x2da0000004307fae */ /* 0x0003e40009121844 */
[----:B-1----:R-:W-:Y:S02]  /*b7e90*/  IMAD.MOV.U32 R5, RZ, RZ, R20 ;  /* 0x000000ffff057224 */ /* 0x002fe400078e0014 */
[----:B------:R-:W5:Y:S01]  /*b7ea0*/  LDL.LU R20, [R1+0x208c] ;  /* 0x00208c0001147983 */ /* 0x000f620000300800 */
[----:B------:R-:W5:Y:S01]  /*b7eb0*/  LDL.LU R26, [R1+0x20f8] ;  /* 0x0020f800011a7983 */ /* 0x000f620000300800 */
[----:B------:R-:W-:Y:S02]  /*b7ec0*/  MOV R4, R16 ;  /* 0x0000001000047202 */ /* 0x000fe40000000f00 */
[----:B------:R-:W-:-:S03]  /*b7ed0*/  ISETP.GT.AND P5, PT, R3, 0x6b, PT ;  /* 0x0000006b0300780c */ /* 0x000fc60003fa4270 */
[----:B------:R1:W-:Y:S02]  /*b7ee0*/  LDGSTS.E [R48+0x2dc00], [R4.64], P2 ;  /* 0x2dc0000004307fae */ /* 0x0003e40009121844 */
[----:B-1----:R-:W-:Y:S01]  /*b7ef0*/  IMAD.MOV.U32 R4, RZ, RZ, R12 ;  /* 0x000000ffff047224 */ /* 0x002fe200078e000c */
[----:B------:R-:W-:Y:S01]  /*b7f00*/  HMMA.1688.F32.TF32 R40, R188, R22, R148 ;  /* 0x00000016bc28723c */ /* 0x000fe20000081094 */
[----:B--2---:R-:W-:Y:S01]  /*b7f10*/  IMAD.X R13, R13, 0x1, R0, P1 ;  /* 0x000000010d0d7824 */ /* 0x004fe200008e0600 */
[----:B------:R-:W-:-:S04]  /*b7f20*/  ISETP.GT.AND P1, PT, R3, 0x67, PT ;  /* 0x000000670300780c */ /* 0x000fc80003f24270 */
[----:B------:R1:W-:Y:S01]  /*b7f30*/  STL [R1+0x200c], R13 ;  /* 0x00200c0d01007387 */ /* 0x0003e20000100800 */
[----:B------:R-:W-:Y:S01]  /*b7f40*/  MOV R5, R13 ;  /* 0x0000000d00057202 */ /* 0x000fe20000000f00 */
[----:B------:R-:W2:Y:S02]  /*b7f50*/  LDL.LU R27, [R1+0x20f4] ;  /* 0x0020f400011b7983 */ /* 0x000ea40000300800 */
[----:B------:R-:W2:Y:S01]  /*b7f60*/  LDL.LU R21, [R1+0x20fc] ;  /* 0x0020fc0001157983 */ /* 0x000ea20000300800 */
[----:B------:R-:W2:Y:S04]  /*b7f70*/  LDL.LU R16, [R1+0x2100] ;  /* 0x0021000001107983 */ /* 0x000ea80000300800 */
[----:B------:R1:W-:Y:S01]  /*b7f80*/  LDGSTS.E [R48+0x2de00], [R4.64], P2 ;  /* 0x2de0000004307fae */ /* 0x0003e20009121844 */
[----:B------:R-:W2:Y:S02]  /*b7f90*/  LDL.LU R25, [R1+0x2104] ;  /* 0x0021040001197983 */ /* 0x000ea40000300800 */
[----:B------:R-:W2:Y:S01]  /*b7fa0*/  LDL.LU R12, [R1+0x2108] ;  /* 0x00210800010c7983 */ /* 0x000ea20000300800 */
[----:B-1----:R-:W2:Y:S01]  /*b7fb0*/  LDL.LU R13, [R1+0x2110] ;  /* 0x00211000010d7983 */ /* 0x002ea20000300800 */
[----:B------:R-:W2:Y:S01]  /*b7fc0*/  LDL.LU R24, [R1+0x2178] ;  /* 0x0021780001187983 */ /* 0x000ea20000300800 */
[----:B------:R-:W-:-:S02]  /*b7fd0*/  SEL R5, RZ, 0x4, !P5 ;  /* 0x00000004ff057807 */ /* 0x000fc40006800000 */
[----:B------:R-:W-:-:S04]  /*b7fe0*/  SEL R4, RZ, 0x4, !P1 ;  /* 0x00000004ff047807 */ /* 0x000fc80004800000 */
[----:B------:R-:W-:Y:S02]  /*b7ff0*/  SEL R4, R4, RZ, !P0 ;  /* 0x000000ff04047207 */ /* 0x000fe40004000000 */
[-C--:B------:R-:W-:Y:S02]  /*b8000*/  IADD3 R17, P2, R17, R252.reuse, RZ ;  /* 0x000000fc11117210 */ /* 0x080fe40007f5e0ff */
[-C--:B---3--:R-:W-:Y:S02]  /*b8010*/  IADD3 R29, P5, R29, R252.reuse, RZ ;  /* 0x000000fc1d1d7210 */ /* 0x088fe40007fbe0ff */
[----:B----4-:R-:W-:Y:S01]  /*b8020*/  IADD3 R8, P1, R8, R252, RZ ;  /* 0x000000fc08087210 */ /* 0x010fe20007f3e0ff */
[--C-:B-----5:R-:W-:Y:S01]  /*b8030*/  IMAD.X R31, R31, 0x1, R0.reuse, P2 ;  /* 0x000000011f1f7824 */ /* 0x120fe200010e0600 */
[----:B------:R1:W-:Y:S01]  /*b8040*/  STL [R1+0x2078], R17 ;  /* 0x0020781101007387 */ /* 0x0003e20000100800 */
[----:B------:R-:W-:Y:S02]  /*b8050*/  STL [R1+0x2080], R29 ;  /* 0x0020801d01007387 */ /* 0x000fe40000100800 */
[----:B------:R-:W-:Y:S01]  /*b8060*/  IMAD.X R30, R30, 0x1, R0, P5 ;  /* 0x000000011e1e7824 */ /* 0x000fe200028e0600 */
[----:B------:R-:W-:Y:S01]  /*b8070*/  IADD3.X R28, R28, R0, RZ, P1, !PT ;  /* 0x000000001c1c7210 */ /* 0x000fe20000ffe4ff */
[----:B------:R-:W-:Y:S01]  /*b8080*/  IADD3 R9, P1, R9, R252, RZ ;  /* 0x000000fc09097210 */ /* 0x000fe20007f3e0ff */
[----:B------:R3:W-:Y:S01]  /*b8090*/  STL [R1+0x2088], R8 ;  /* 0x0020880801007387 */ /* 0x0007e20000100800 */
[----:B------:R-:W-:Y:S02]  /*b80a0*/  STL [R1+0x2074], R31 ;  /* 0x0020741f01007387 */ /* 0x000fe40000100800 */
[----:B------:R-:W-:Y:S02]  /*b80b0*/  STL [R1+0x207c], R30 ;  /* 0x00207c1e01007387 */ /* 0x000fe40000100800 */
[----:B------:R-:W-:Y:S01]  /*b80c0*/  STL [R1+0x2084], R28 ;  /* 0x0020841c01007387 */ /* 0x000fe20000100800 */
[----:B------:R-:W-:Y:S01]  /*b80d0*/  ISETP.NE.U32.AND P2, PT, R4, RZ, PT ;  /* 0x000000ff0400720c */ /* 0x000fe20003f45070 */
[----:B------:R-:W4:Y:S01]  /*b80e0*/  LDL.LU R23, [R1+0x210c] ;  /* 0x00210c0001177983 */ /* 0x000f220000300800 */
[----:B------:R-:W-:-:S02]  /*b80f0*/  IMAD.MOV.U32 R4, RZ, RZ, R17 ;  /* 0x000000ffff047224 */ /* 0x000fc400078e0011 */
[----:B------:R-:W-:Y:S02]  /*b8100*/  STL [R1+0x2090], R9 ;  /* 0x0020900901007387 */ /* 0x000fe40000100800 */
[----:B-1----:R-:W5:Y:S01]  /*b8110*/  LDL.LU R17, [R1+0x2180] ;  /* 0x0021800001117983 */ /* 0x002f620000300800 */
[----:B------:R-:W-:Y:S01]  /*b8120*/  IADD3.X R20, R20, R0, RZ, P1, !PT ;  /* 0x0000000014147210 */ /* 0x000fe20000ffe4ff */
[----:B------:R-:W-:-:S04]  /*b8130*/  IADD3 R26, P1, R26, R252, RZ ;  /* 0x000000fc1a1a7210 */ /* 0x000fc80007f3e0ff */
[----:B------:R1:W-:Y:S01]  /*b8140*/  STL [R1+0x208c], R20 ;  /* 0x00208c1401007387 */ /* 0x0003e20000100800 */
[----:B------:R1:W-:Y:S02]  /*b8150*/  STL [R1+0x20f8], R26 ;  /* 0x0020f81a01007387 */ /* 0x0003e40000100800 */
[----:B------:R-:W5:Y:S01]  /*b8160*/  LDL.LU R22, [R1+0x2174] ;  /* 0x0021740001167983 */ /* 0x000f620000300800 */
[----:B------:R-:W-:-:S04]  /*b8170*/  SEL R5, R5, RZ, !P0 ;  /* 0x000000ff05057207 */ /* 0x000fc80004000000 */
[----:B------:R-:W-:Y:S01]  /*b8180*/  ISETP.NE.U32.AND P5, PT, R5, RZ, PT ;  /* 0x000000ff0500720c */ /* 0x000fe20003fa5070 */
[----:B------:R-:W-:-:S05]  /*b8190*/  IMAD.MOV.U32 R5, RZ, RZ, R31 ;  /* 0x000000ffff057224 */ /* 0x000fca00078e001f */
[----:B------:R1:W-:Y:S02]  /*b81a0*/  LDGSTS.E [R48+0x2f800], [R4.64], P3 ;  /* 0x2f80000004307fae */ /* 0x0003e40009921844 */
[----:B-1----:R-:W-:Y:S02]  /*b81b0*/  IMAD.MOV.U32 R4, RZ, RZ, R29 ;  /* 0x000000ffff047224 */ /* 0x002fe400078e001d */
[----:B------:R-:W-:-:S05]  /*b81c0*/  IMAD.MOV.U32 R5, RZ, RZ, R30 ;  /* 0x000000ffff057224 */ /* 0x000fca00078e001e */
[----:B------:R1:W-:Y:S02]  /*b81d0*/  LDGSTS.E [R48+0x2fa00], [R4.64], P3 ;  /* 0x2fa0000004307fae */ /* 0x0003e40009921844 */
[----:B-1----:R-:W-:Y:S01]  /*b81e0*/  MOV R4, R8 ;  /* 0x0000000800047202 */ /* 0x002fe20000000f00 */
[----:B------:R-:W-:Y:S01]  /*b81f0*/  IMAD.MOV.U32 R5, RZ, RZ, R28 ;  /* 0x000000ffff057224 */ /* 0x000fe200078e001c */
[----:B---3--:R-:W3:Y:S04]  /*b8200*/  LDL.LU R8, [R1+0x2188] ;  /* 0x0021880001087983 */ /* 0x008ee80000300800 */
[----:B------:R1:W-:Y:S02]  /*b8210*/  LDGSTS.E [R48+0x2fc00], [R4.64], P3 ;  /* 0x2fc0000004307fae */ /* 0x0003e40009921844 */
[----:B-1----:R-:W-:Y:S01]  /*b8220*/  MOV R4, R9 ;  /* 0x0000000900047202 */ /* 0x002fe20000000f00 */
[----:B------:R-:W-:-:S02]  /*b8230*/  IMAD.MOV.U32 R5, RZ, RZ, R20 ;  /* 0x000000ffff057224 */ /* 0x000fc400078e0014 */
[----:B------:R-:W3:Y:S04]  /*b8240*/  LDL.LU R20, [R1+0x217c] ;  /* 0x00217c0001147983 */ /* 0x000ee80000300800 */
[----:B------:R1:W-:Y:S02]  /*b8250*/  LDGSTS.E [R48+0x2fe00], [R4.64], P3 ;  /* 0x2fe0000004307fae */ /* 0x0003e40009921844 */
[----:B-1----:R-:W-:Y:S01]  /*b8260*/  MOV R4, R26 ;  /* 0x0000001a00047202 */ /* 0x002fe20000000f00 */
[----:B--2---:R-:W-:Y:S01]  /*b8270*/  IMAD.X R27, R27, 0x1, R0, P1 ;  /* 0x000000011b1b7824 */ /* 0x004fe200008e0600 */
[----:B------:R-:W-:-:S04]  /*b8280*/  IADD3 R16, P1, R16, R252, RZ ;  /* 0x000000fc10107210 */ /* 0x000fc80007f3e0ff */
[----:B------:R-:W-:Y:S01]  /*b8290*/  STL [R1+0x20f4], R27 ;  /* 0x0020f41b01007387 */ /* 0x000fe20000100800 */
[----:B------:R-:W2:Y:S02]  /*b82a0*/  LDL.LU R9, [R1+0x2184] ;  /* 0x0021840001097983 */ /* 0x000ea40000300800 */
[----:B------:R1:W-:Y:S01]  /*b82b0*/  STL [R1+0x2100], R16 ;  /* 0x0021001001007387 */ /* 0x0003e20000100800 */
[-C--:B------:R-:W-:Y:S01]  /*b82c0*/  IADD3 R12, P3, R12, R252.reuse, RZ ;  /* 0x000000fc0c0c7210 */ /* 0x080fe20007f7e0ff */
[----:B------:R-:W2:Y:S01]  /*b82d0*/  LDL.LU R30, [R1+0x2190] ;  /* 0x00219000011e7983 */ /* 0x000ea20000300800 */
[--C-:B------:R-:W-:Y:S02]  /*b82e0*/  IMAD.X R21, R21, 0x1, R0.reuse, P1 ;  /* 0x0000000115157824 */ /* 0x100fe400008e0600 */
[----:B------:R-:W-:Y:S02]  /*b82f0*/  IMAD.MOV.U32 R5, RZ, RZ, R27 ;  /* 0x000000ffff057224 */ /* 0x000fe400078e001b */
[----:B------:R-:W2:Y:S01]  /*b8300*/  LDL.LU R26, [R1+0x21f8] ;  /* 0x0021f800011a7983 */ /* 0x000ea20000300800 */
[----:B------:R-:W-:Y:S01]  /*b8310*/  STL [R1+0x2108], R12 ;  /* 0x0021080c01007387 */ /* 0x000fe20000100800 */
[----:B------:R1:W-:Y:S01]  /*b8320*/  STL [R1+0x20fc], R21 ;  /* 0x0020fc1501007387 */ /* 0x0003e20000100800 */
[-C--:B------:R-:W-:Y:S01]  /*b8330*/  IADD3 R13, P1, R13, R252.reuse, RZ ;  /* 0x000000fc0d0d7210 */ /* 0x080fe20007f3e0ff */
[----:B------:R-:W-:Y:S01]  /*b8340*/  IMAD.X R25, R25, 0x1, R0, P3 ;  /* 0x0000000119197824 */ /* 0x000fe200018e0600 */
[----:B------:R-:W2:Y:S04]  /*b8350*/  LDL.LU R31, [R1+0x218c] ;  /* 0x00218c00011f7983 */ /* 0x000ea80000300800 */
[----:B------:R1:W-:Y:S01]  /*b8360*/  LDGSTS.E [R48+0x31800], [R4.64], P4 ;  /* 0x3180000004307fae */ /* 0x0003e2000a121844 */
[----:B------:R-:W-:Y:S01]  /*b8370*/  STL [R1+0x2110], R13 ;  /* 0x0021100d01007387 */ /* 0x000fe20000100800 */
[----:B------:R-:W-:Y:S01]  /*b8380*/  IADD3 R24, P3, R24, R252, RZ ;  /* 0x000000fc18187210 */ /* 0x000fe20007f7e0ff */
[----:B------:R4:W-:Y:S01]  /*b8390*/  STL [R1+0x2104], R25 ;  /* 0x0021041901007387 */ /* 0x0009e20000100800 */
[----:B-1----:R-:W-:Y:S01]  /*b83a0*/  MOV R4, R16 ;  /* 0x0000001000047202 */ /* 0x002fe20000000f00 */
[----:B------:R-:W-:Y:S01]  /*b83b0*/  IMAD.MOV.U32 R5, RZ, RZ, R21 ;  /* 0x000000ffff057224 */ /* 0x000fe200078e0015 */
[----:B------:R-:W2:Y:S01]  /*b83c0*/  LDL.LU R16, [R1+0x2200] ;  /* 0x0022000001107983 */ /* 0x000ea20000300800 */
[----:B------:R-:W2:Y:S02]  /*b83d0*/  LDL.LU R21, [R1+0x2208] ;  /* 0x0022080001157983 */ /* 0x000ea40000300800 */
[----:B------:R-:W2:Y:S01]  /*b83e0*/  LDL.LU R28, [R1+0x21f4] ;  /* 0x0021f400011c7983 */ /* 0x000ea20000300800 */
[----:B------:R1:W-:Y:S01]  /*b83f0*/  LDGSTS.E [R48+0x31a00], [R4.64], P4 ;  /* 0x31a0000004307fae */ /* 0x0003e2000a121844 */
[----:B------:R-:W-:Y:S01]  /*b8400*/  STL [R1+0x2178], R24 ;  /* 0x0021781801007387 */ /* 0x000fe20000100800 */
[----:B-1----:R-:W-:Y:S01]  /*b8410*/  MOV R4, R12 ;  /* 0x0000000c00047202 */ /* 0x002fe20000000f00 */
[----:B------:R-:W-:-:S05]  /*b8420*/  IMAD.MOV.U32 R5, RZ, RZ, R25 ;  /* 0x000000ffff057224 */ /* 0x000fca00078e0019 */
[----:B------:R1:W-:Y:S02]  /*b8430*/  LDGSTS.E [R48+0x31c00], [R4.64], P4 ;  /* 0x31c0000004307fae */ /* 0x0003e4000a121844 */
[----:B-1----:R-:W-:Y:S01]  /*b8440*/  MOV R4, R13 ;  /* 0x0000000d00047202 */ /* 0x002fe20000000f00 */
[----:B----4-:R-:W-:Y:S01]  /*b8450*/  IMAD.X R23, R23, 0x1, R0, P1 ;  /* 0x0000000117177824 */ /* 0x010fe200008e0600 */
[----:B-----5:R-:W-:-:S04]  /*b8460*/  IADD3 R17, P1, R17, R252, RZ ;  /* 0x000000fc11117210 */ /* 0x020fc80007f3e0ff */
[----:B------:R1:W-:Y:S01]  /*b8470*/  STL [R1+0x210c], R23 ;  /* 0x00210c1701007387 */ /* 0x0003e20000100800 */
[----:B------:R-:W4:Y:S02]  /*b8480*/  LDL.LU R12, [R1+0x2210] ;  /* 0x00221000010c7983 */ /* 0x000f240000300800 */
[----:B------:R-:W5:Y:S02]  /*b8490*/  LDL.LU R25, [R1+0x21fc] ;  /* 0x0021fc0001197983 */ /* 0x000f640000300800 */
[----:B------:R-:W-:Y:S02]  /*b84a0*/  STL [R1+0x2180], R17 ;  /* 0x0021801101007387 */ /* 0x000fe40000100800 */
[----:B------:R-:W-:-:S05]  /*b84b0*/  IMAD.MOV.U32 R5, RZ, RZ, R23 ;  /* 0x000000ffff057224 */ /* 0x000fca00078e0017 */
[----:B------:R1:W-:Y:S01]  /*b84c0*/  LDGSTS.E [R48+0x31e00], [R4.64], P4 ;  /* 0x31e0000004307fae */ /* 0x0003e2000a121844 */
[----:B------:R-:W-:-:S05]  /*b84d0*/  IMAD.X R22, R22, 0x1, R0, P3 ;  /* 0x0000000116167824 */ /* 0x000fca00018e0600 */
[----:B------:R3:W-:Y:S01]  /*b84e0*/  STL [R1+0x2174], R22 ;  /* 0x0021741601007387 */ /* 0x0007e20000100800 */
[----:B-1----:R-:W5:Y:S03]  /*b84f0*/  LDL.LU R23, [R1+0x2204] ;  /* 0x0022040001177983 */ /* 0x002f660000300800 */
[----:B------:R-:W5:Y:S01]  /*b8500*/  LDL.LU R13, [R1+0x220c] ;  /* 0x00220c00010d7983 */ /* 0x000f620000300800 */
[----:B------:R-:W-:Y:S01]  /*b8510*/  MOV R4, R24 ;  /* 0x0000001800047202 */ /* 0x000fe20000000f00 */
[----:B------:R-:W-:-:S05]  /*b8520*/  IMAD.MOV.U32 R5, RZ, RZ, R22 ;  /* 0x000000ffff057224 */ /* 0x000fca00078e0016 */
[----:B------:R1:W-:Y:S02]  /*b8530*/  LDGSTS.E [R48+0x33800], [R4.64], P2 ;  /* 0x3380000004307fae */ /* 0x0003e40009121844 */
[----:B-1----:R-:W-:Y:S02]  /*b8540*/  MOV R4, R17 ;  /* 0x0000001100047202 */ /* 0x002fe40000000f00 */
[----:B---3--:R-:W-:-:S05]  /*b8550*/  IADD3 R8, P3, R8, R252, RZ ;  /* 0x000000fc08087210 */ /* 0x008fca0007f7e0ff */
[----:B------:R-:W-:Y:S01]  /*b8560*/  STL [R1+0x2188], R8 ;  /* 0x0021880801007387 */ /* 0x000fe20000100800 */
[----:B------:R-:W-:-:S04]  /*b8570*/  IMAD.X R20, R20, 0x1, R0, P1 ;  /* 0x0000000114147824 */ /* 0x000fc800008e0600 */
[----:B------:R-:W-:Y:S01]  /*b8580*/  IMAD.MOV.U32 R5, RZ, RZ, R20 ;  /* 0x000000ffff057224 */ /* 0x000fe200078e0014 */
[----:B------:R-:W-:Y:S01]  /*b8590*/  STL [R1+0x217c], R20 ;  /* 0x00217c1401007387 */ /* 0x000fe20000100800 */
[----:B------:R-:W3:Y:S03]  /*b85a0*/  LDL.LU R22, [R1+0x2278] ;  /* 0x0022780001167983 */ /* 0x000ee60000300800 */
[----:B------:R1:W-:Y:S02]  /*b85b0*/  LDGSTS.E [R48+0x33a00], [R4.64], P2 ;  /* 0x33a0000004307fae */ /* 0x0003e40009121844 */
[----:B-1----:R-:W-:Y:S01]  /*b85c0*/  MOV R4, R8 ;  /* 0x0000000800047202 */ /* 0x002fe20000000f00 */
[----:B--2---:R-:W-:Y:S01]  /*b85d0*/  IMAD.X R9, R9, 0x1, R0, P3 ;  /* 0x0000000109097824 */ /* 0x004fe200018e0600 */
[----:B------:R-:W-:-:S03]  /*b85e0*/  IADD3 R30, P1, R30, R252, RZ ;  /* 0x000000fc1e1e7210 */ /* 0x000fc60007f3e0ff */
[----:B------:R-:W-:Y:S01]  /*b85f0*/  IMAD.MOV.U32 R5, RZ, RZ, R9 ;  /* 0x000000ffff057224 */ /* 0x000fe200078e0009 */
[----:B------:R-:W-:Y:S01]  /*b8600*/  IADD3 R26, P3, R26, R252, RZ ;  /* 0x000000fc1a1a7210 */ /* 0x000fe20007f7e0ff */
[----:B------:R-:W-:Y:S01]  /*b8610*/  STL [R1+0x2190], R30 ;  /* 0x0021901e01007387 */ /* 0x000fe20000100800 */
[----:B------:R1:W-:Y:S02]  /*b8620*/  STL [R1+0x2184], R9 ;  /* 0x0021840901007387 */ /* 0x0003e40000100800 */
[----:B------:R-:W2:Y:S02]  /*b8630*/  LDL.LU R27, [R1+0x2280] ;  /* 0x00228000011b7983 */ /* 0x000ea40000300800 */
[--C-:B------:R-:W-:Y:S01]  /*b8640*/  IMAD.X R31, R31, 0x1, R0.reuse, P1 ;  /* 0x000000011f1f7824 */ /* 0x100fe200008e0600 */
[----:B------:R-:W2:Y:S04]  /*b8650*/  LDL.LU R17, [R1+0x2288] ;  /* 0x0022880001117983 */ /* 0x000ea80000300800 */
[----:B------:R1:W-:Y:S04]  /*b8660*/  LDGSTS.E [R48+0x33c00], [R4.64], P2 ;  /* 0x33c0000004307fae */ /* 0x0003e80009121844 */
[----:B-1----:R-:W2:Y:S01]  /*b8670*/  LDL.LU.64 R8, [R1+0x1bf0] ;  /* 0x001bf00001087983 */ /* 0x002ea20000300a00 */
[----:B------:R-:W-:Y:S02]  /*b8680*/  STL [R1+0x21f8], R26 ;  /* 0x0021f81a01007387 */ /* 0x000fe40000100800 */
[----:B------:R-:W-:Y:S02]  /*b8690*/  STL [R1+0x218c], R31 ;  /* 0x00218c1f01007387 */ /* 0x000fe40000100800 */
[----:B------:R-:W2:Y:S01]  /*b86a0*/  LDL.LU R24, [R1+0x2274] ;  /* 0x0022740001187983 */ /* 0x000ea20000300800 */
[----:B------:R-:W2:Y:S01]  /*b86b0*/  LDL.LU R29, [R1+0x227c] ;  /* 0x00227c00011d7983 */ /* 0x000ea20000300800 */
[----:B------:R-:W2:Y:S01]  /*b86c0*/  LDL.LU R20, [R1+0x2284] ;  /* 0x0022840001147983 */ /* 0x000ea20000300800 */
[----:B------:R-:W-:Y:S01]  /*b86d0*/  MOV R4, R30 ;  /* 0x0000001e00047202 */ /* 0x000fe20000000f00 */
[----:B------:R-:W-:Y:S01]  /*b86e0*/  IMAD.MOV.U32 R5, RZ, RZ, R31 ;  /* 0x000000ffff057224 */ /* 0x000fe200078e001f */
[-C--:B------:R-:W-:Y:S01]  /*b86f0*/  IADD3 R16, P1, R16, R252.reuse, RZ ;  /* 0x000000fc10107210 */ /* 0x080fe20007f3e0ff */
[----:B------:R-:W-:Y:S01]  /*b8700*/  IMAD.X R28, R28, 0x1, R0, P3 ;  /* 0x000000011c1c7824 */ /* 0x000fe200018e0600 */
[----:B------:R-:W-:-:S02]  /*b8710*/  IADD3 R21, P4, R21, R252, RZ ;  /* 0x000000fc15157210 */ /* 0x000fc40007f9e0ff */
[----:B------:R1:W-:Y:S04]  /*b8720*/  LDGSTS.E [R48+0x33e00], [R4.64], P2 ;  /* 0x33e0000004307fae */ /* 0x0003e80009121844 */
[----:B------:R1:W-:Y:S01]  /*b8730*/  STL [R1+0x2200], R16 ;  /* 0x0022001001007387 */ /* 0x0003e20000100800 */
[----:B------:R-:W-:Y:S02]  /*b8740*/  STL [R1+0x21f4], R28 ;  /* 0x0021f41c01007387 */ /* 0x000fe40000100800 */
[----:B------:R-:W-:Y:S02]  /*b8750*/  STL [R1+0x2208], R21 ;  /* 0x0022081501007387 */ /* 0x000fe40000100800 */
[----:B-1----:R-:W-:Y:S02]  /*b8760*/  IMAD.MOV.U32 R4, RZ, RZ, R26 ;  /* 0x000000ffff047224 */ /* 0x002fe400078e001a */
[----:B------:R-:W-:-:S05]  /*b8770*/  IMAD.MOV.U32 R5, RZ, RZ, R28 ;  /* 0x000000ffff057224 */ /* 0x000fca00078e001c */
[----:B------:R1:W-:Y:S02]  /*b8780*/  LDGSTS.E [R48+0x35800], [R4.64], P5 ;  /* 0x3580000004307fae */ /* 0x0003e4000a921844 */
[----:B-1----:R-:W-:Y:S01]  /*b8790*/  IMAD.MOV.U32 R4, RZ, RZ, R16 ;  /* 0x000000ffff047224 */ /* 0x002fe200078e0010 */
[----:B----4-:R-:W-:Y:S01]  /*b87a0*/  IADD3 R12, P2, R12, R252, RZ ;  /* 0x000000fc0c0c7210 */ /* 0x010fe20007f5e0ff */
[----:B-----5:R-:W-:-:S04]  /*b87b0*/  IMAD.X R25, R25, 0x1, R0, P1 ;  /* 0x0000000119197824 */ /* 0x020fc800008e0600 */
[----:B------:R-:W-:Y:S01]  /*b87c0*/  STL [R1+0x2210], R12 ;  /* 0x0022100c01007387 */ /* 0x000fe20000100800 */
[----:B------:R1:W-:Y:S02]  /*b87d0*/  STL [R1+0x21fc], R25 ;  /* 0x0021fc1901007387 */ /* 0x0003e40000100800 */
[----:B------:R-:W-:Y:S02]  /*b87e0*/  IMAD.MOV.U32 R5, RZ, RZ, R25 ;  /* 0x000000ffff057224 */ /* 0x000fe400078e0019 */
[----:B------:R-:W-:-:S03]  /*b87f0*/  IMAD.MOV.U32 R242, RZ, RZ, c[0x0][0x18c] ;  /* 0x00006300fff27624 */ /* 0x000fc600078e00ff */
[----:B------:R4:W-:Y:S01]  /*b8800*/  LDGSTS.E [R48+0x35a00], [R4.64], P5 ;  /* 0x35a0000004307fae */ /* 0x0009e2000a921844 */
[-C--:B------:R-:W-:Y:S02]  /*b8810*/  IADD3.X R23, R23, R0.reuse, RZ, P4, !PT ;  /* 0x0000000017177210 */ /* 0x080fe400027fe4ff */
[----:B------:R-:W-:-:S03]  /*b8820*/  IADD3.X R13, R13, R0, RZ, P2, !PT ;  /* 0x000000000d0d7210 */ /* 0x000fc600017fe4ff */
[----:B------:R-:W-:Y:S01]  /*b8830*/  STL [R1+0x2204], R23 ;  /* 0x0022041701007387 */ /* 0x000fe20000100800 */
[----:B------:R-:W5:Y:S02]  /*b8840*/  LDL.LU R16, [R1+0x2290] ;  /* 0x0022900001107983 */ /* 0x000f640000300800 */
[----:B------:R2:W-:Y:S02]  /*b8850*/  STL [R1+0x220c], R13 ;  /* 0x00220c0d01007387 */ /* 0x0005e40000100800 */
[----:B------:R-:W5:Y:S01]  /*b8860*/  LDL.LU.64 R30, [R1+0x1c00] ;  /* 0x001c0000011e7983 */ /* 0x000f620000300a00 */
[----:B-1----:R-:W5:Y:S01]  /*b8870*/  LDL.LU R25, [R1+0x228c] ;  /* 0x00228c0001197983 */ /* 0x002f620000300800 */
[----:B----4-:R-:W-:Y:S01]  /*b8880*/  MOV R4, R21 ;  /* 0x0000001500047202 */ /* 0x010fe20000000f00 */
[----:B------:R-:W-:Y:S02]  /*b8890*/  IMAD.MOV.U32 R5, RZ, RZ, R23 ;  /* 0x000000ffff057224 */ /* 0x000fe400078e0017 */
[----:B------:R-:W-:-:S03]  /*b88a0*/  IMAD.SHL.U32 R242, R242, 0x80, RZ ;  /* 0x00000080f2f27824 */ /* 0x000fc600078e00ff */
[----:B------:R1:W-:Y:S02]  /*b88b0*/  LDGSTS.E [R48+0x35c00], [R4.64], P5 ;  /* 0x35c0000004307fae */ /* 0x0003e4000a921844 */
[----:B------:R-:W-:Y:S02]  /*b88c0*/  SHF.L.U32 R242, R242, 0x2, RZ ;  /* 0x00000002f2f27819 */ /* 0x000fe400000006ff */
[----:B------:R-:W-:Y:S02]  /*b88d0*/  LOP3.LUT R55, R244, 0x7f, RZ, 0xc0, !PT ;  /* 0x0000007ff4377812 */ /* 0x000fe400078ec0ff */
[----:B------:R-:W-:Y:S01]  /*b88e0*/  ISETP.GT.AND P6, PT, R3, 0x73, PT ;  /* 0x000000730300780c */ /* 0x000fe20003fc4270 */
[----:B-1----:R-:W-:Y:S01]  /*b88f0*/  IMAD.MOV.U32 R4, RZ, RZ, R12 ;  /* 0x000000ffff047224 */ /* 0x002fe200078e000c */
[----:B------:R-:W-:-:S05]  /*b8900*/  MOV R5, R13 ;  /* 0x0000000d00057202 */ /* 0x000fca0000000f00 */
[----:B------:R1:W-:Y:S01]  /*b8910*/  LDGSTS.E [R48+0x35e00], [R4.64], P5 ;  /* 0x35e0000004307fae */ /* 0x0003e2000a921844 */
[----:B------:R-:W-:Y:S02]  /*b8920*/  ISETP.GT.AND P5, PT, R3, 0x7b, PT ;  /* 0x0000007b0300780c */ /* 0x000fe40003fa4270 */
[----:B---3--:R-:W-:-:S05]  /*b8930*/  IADD3 R22, P1, R22, R252, RZ ;  /* 0x000000fc16167210 */ /* 0x008fca0007f3e0ff */
[----:B------:R-:W-:Y:S01]  /*b8940*/  STL [R1+0x2278], R22 ;  /* 0x0022781601007387 */ /* 0x000fe20000100800 */
[C---:B------:R-:W-:Y:S08]  /*b8950*/  HMMA.1688.F32.TF32 R68, R188.reuse, R18, R144 ;  /* 0x00000012bc44723c */ /* 0x040ff00000081090 */
[----:B------:R-:W-:Y:S01]  /*b8960*/  HMMA.1688.F32.TF32 R72, R188, R14, R140 ;  /* 0x0000000ebc48723c */ /* 0x000fe2000008108c */
[----:B--2---:R-:W-:-:S02]  /*b8970*/  IADD3 R27, P2, R27, R252, RZ ;  /* 0x000000fc1b1b7210 */ /* 0x004fc40007f5e0ff */
[----:B------:R-:W-:Y:S01]  /*b8980*/  IADD3 R17, P4, R17, R252, RZ ;  /* 0x000000fc11117210 */ /* 0x000fe20007f9e0ff */
[--C-:B------:R-:W-:Y:S01]  /*b8990*/  IMAD.X R24, R24, 0x1, R0.reuse, P1 ;  /* 0x0000000118187824 */ /* 0x100fe200008e0600 */
[----:B------:R-:W-:Y:S02]  /*b89a0*/  ISETP.GT.AND P1, PT, R3, 0x6f, PT ;  /* 0x0000006f0300780c */ /* 0x000fe40003f24270 */
[----:B------:R-:W-:Y:S02]  /*b89b0*/  IADD3 R13, P3, R8, R242, RZ ;  /* 0x000000f2080d7210 */ /* 0x000fe40007f7e0ff */
[----:B-1----:R-:W-:Y:S02]  /*b89c0*/  SEL R4, RZ, 0x4, !P1 ;  /* 0x00000004ff047807 */ /* 0x002fe40004800000 */
[----:B------:R-:W-:Y:S01]  /*b89d0*/  IADD3.X R20, R20, R0, RZ, P4, !PT ;  /* 0x0000000014147210 */ /* 0x000fe200027fe4ff */
[----:B------:R-:W-:Y:S01]  /*b89e0*/  IMAD.X R29, R29, 0x1, R0, P2 ;  /* 0x000000011d1d7824 */ /* 0x000fe200010e0600 */
[----:B------:R-:W-:-:S02]  /*b89f0*/  ISETP.GT.AND P4, PT, R3, 0x77, PT ;  /* 0x000000770300780c */ /* 0x000fc40003f84270 */
[----:B------:R-:W-:Y:S02]  /*b8a00*/  SEL R4, R4, RZ, !P0 ;  /* 0x000000ff04047207 */ /* 0x000fe40004000000 */
[----:B------:R-:W-:Y:S02]  /*b8a10*/  ISETP.GE.AND P2, PT, R55, R3, PT ;  /* 0x000000033700720c */ /* 0x000fe40003f46270 */
[----:B------:R-:W-:Y:S01]  /*b8a20*/  ISETP.GT.AND P1, PT, R3, 0x7f, PT ;  /* 0x0000007f0300780c */ /* 0x000fe20003f24270 */
[----:B------:R-:W-:Y:S01]  /*b8a30*/  IMAD.X R12, R9, 0x1, R2, P3 ;  /* 0x00000001090c7824 */ /* 0x000fe200018e0602 */
[----:B------:R-:W-:Y:S02]  /*b8a40*/  SEL R3, RZ, 0x4, !P6 ;  /* 0x00000004ff037807 */ /* 0x000fe40007000000 */
[----:B------:R-:W-:Y:S01]  /*b8a50*/  ISETP.NE.U32.AND P3, PT, R4, RZ, PT ;  /* 0x000000ff0400720c */ /* 0x000fe20003f65070 */
[----:B------:R-:W-:Y:S01]  /*b8a60*/  SEL R4, RZ, 0x4, !P4 ;  /* 0x00000004ff047807 */ /* 0x000fe20006000000 */
[----:B------:R-:W-:Y:S01]  /*b8a70*/  STL [R1+0x2280], R27 ;  /* 0x0022801b01007387 */ /* 0x000fe20000100800 */
[----:B------:R-:W-:Y:S01]  /*b8a80*/  SEL R3, R3, RZ, !P0 ;  /* 0x000000ff03037207 */ /* 0x000fe20004000000 */
[----:B------:R-:W-:Y:S01]  /*b8a90*/  STL [R1+0x2288], R17 ;  /* 0x0022881101007387 */ /* 0x000fe20000100800 */
[----:B------:R-:W-:Y:S01]  /*b8aa0*/  SEL R4, R4, RZ, !P0 ;  /* 0x000000ff04047207 */ /* 0x000fe20004000000 */
[----:B------:R1:W-:Y:S01]  /*b8ab0*/  STL [R1+0x2274], R24 ;  /* 0x0022741801007387 */ /* 0x0003e20000100800 */
[----:B------:R-:W-:Y:S02]  /*b8ac0*/  STL [R1+0x227c], R29 ;  /* 0x00227c1d01007387 */ /* 0x000fe40000100800 */
[----:B------:R2:W-:Y:S02]  /*b8ad0*/  STL [R1+0x2284], R20 ;  /* 0x0022841401007387 */ /* 0x0005e40000100800 */
[----:B------:R-:W3:Y:S02]  /*b8ae0*/  LDL.LU R26, [R1+0x22f8] ;  /* 0x0022f800011a7983 */ /* 0x000ee40000300800 */
[----:B------:R-:W-:Y:S01]  /*b8af0*/  IMAD.MOV.U32 R5, RZ, RZ, R24 ;  /* 0x000000ffff057224 */ /* 0x000fe200078e0018 */
[----:B-----5:R-:W-:-:S04]  /*b8b00*/  IADD3 R16, P4, R16, R252, RZ ;  /* 0x000000fc10107210 */ /* 0x020fc80007f9e0ff */
[----:B------:R-:W-:Y:S01]  /*b8b10*/  IADD3.X R25, R25, R0, RZ, P4, !PT ;  /* 0x0000000019197210 */ /* 0x000fe200027fe4ff */
[----:B------:R-:W-:Y:S01]  /*b8b20*/  ISETP.NE.U32.AND P4, PT, R3, RZ, PT ;  /* 0x000000ff0300720c */ /* 0x000fe20003f85070 */
[----:B------:R-:W-:Y:S01]  /*b8b30*/  SEL R3, RZ, 0x4, !P5 ;  /* 0x00000004ff037807 */ /* 0x000fe20006800000 */
[----:B------:R-:W-:Y:S01]  /*b8b40*/  ISETP.NE.U32.AND P5, PT, R4, RZ, PT ;  /* 0x000000ff0400720c */ /* 0x000fe20003fa5070 */
[----:B------:R4:W-:Y:S01]  /*b8b50*/  STL [R1+0x2290], R16 ;  /* 0x0022901001007387 */ /* 0x0009e20000100800 */
[----:B------:R-:W-:Y:S02]  /*b8b60*/  IMAD.MOV.U32 R4, RZ, RZ, R22 ;  /* 0x000000ffff047224 */ /* 0x000fe400078e0016 */
[----:B------:R-:W5:Y:S02]  /*b8b70*/  LDL.LU R23, [R1+0x2300] ;  /* 0x0023000001177983 */ /* 0x000f640000300800 */
[----:B------:R-:W5:Y:S01]  /*b8b80*/  LDL.LU R21, [R1+0x2308] ;  /* 0x0023080001157983 */ /* 0x000f620000300800 */
[----:B------:R2:W-:Y:S01]  /*b8b90*/  STL [R1+0x228c], R25 ;  /* 0x00228c1901007387 */ /* 0x0005e20000100800 */
[----:B------:R-:W5:Y:S03]  /*b8ba0*/  LDL.LU R28, [R1+0x22f4] ;  /* 0x0022f400011c7983 */ /* 0x000f660000300800 */
[----:B------:R2:W-:Y:S01]  /*b8bb0*/  LDGSTS.E [R48+0x37800], [R4.64], P3 ;  /* 0x3780000004307fae */ /* 0x0005e20009921844 */
[----:B-1----:R-:W5:Y:S02]  /*b8bc0*/  LDL.LU R24, [R1+0x22fc] ;  /* 0x0022fc0001187983 */ /* 0x002f640000300800 */
[----:B------:R-:W5:Y:S02]  /*b8bd0*/  LDL.LU R22, [R1+0x2304] ;  /* 0x0023040001167983 */ /* 0x000f640000300800 */
[----:B------:R-:W5:Y:S01]  /*b8be0*/  LDL.LU R19, [R1+0x2310] ;  /* 0x0023100001137983 */ /* 0x000f620000300800 */
[----:B--2---:R-:W-:Y:S01]  /*b8bf0*/  MOV R4, R27 ;  /* 0x0000001b00047202 */ /* 0x004fe20000000f00 */
[----:B------:R-:W-:-:S05]  /*b8c00*/  IMAD.MOV.U32 R5, RZ, RZ, R29 ;  /* 0x000000ffff057224 */ /* 0x000fca00078e001d */
[----:B------:R1:W-:Y:S02]  /*b8c10*/  LDGSTS.E [R48+0x37a00], [R4.64], P3 ;  /* 0x37a0000004307fae */ /* 0x0003e40009921844 */
[----:B-1----:R-:W-:Y:S01]  /*b8c20*/  MOV R5, R20 ;  /* 0x0000001400057202 */ /* 0x002fe20000000f00 */
[----:B------:R-:W-:Y:S01]  /*b8c30*/  IMAD.MOV.U32 R4, RZ, RZ, R17 ;  /* 0x000000ffff047224 */ /* 0x000fe200078e0011 */
[----:B------:R-:W2:Y:S01]  /*b8c40*/  LDL.LU R20, [R1+0x230c] ;  /* 0x00230c0001147983 */ /* 0x000ea20000300800 */
[----:B------:R-:W2:Y:S02]  /*b8c50*/  LDL.LU R17, [R1+0x2378] ;  /* 0x0023780001117983 */ /* 0x000ea40000300800 */
[----:B------:R-:W2:Y:S01]  /*b8c60*/  LDL.LU R18, [R1+0x2374] ;  /* 0x0023740001127983 */ /* 0x000ea20000300800 */
[----:B------:R1:W-:Y:S02]  /*b8c70*/  LDGSTS.E [R48+0x37c00], [R4.64], P3 ;  /* 0x37c0000004307fae */ /* 0x0003e40009921844 */
[----:B-1----:R-:W-:-:S02]  /*b8c80*/  IMAD.MOV.U32 R4, RZ, RZ, R16 ;  /* 0x000000ffff047224 */ /* 0x002fc400078e0010 */
[----:B----4-:R-:W5:Y:S01]  /*b8c90*/  LDL.LU R16, [R1+0x237c] ;  /* 0x00237c0001107983 */ /* 0x010f620000300800 */
[----:B------:R-:W5:Y:S02]  /*b8ca0*/  LDL.LU R14, [R1+0x2380] ;  /* 0x00238000010e7983 */ /* 0x000f640000300800 */
[----:B------:R-:W5:Y:S02]  /*b8cb0*/  LDL.LU R27, [R1+0x2384] ;  /* 0x00238400011b7983 */ /* 0x000f640000300800 */
[----:B------:R-:W5:Y:S02]  /*b8cc0*/  LDL.LU R15, [R1+0x2388] ;  /* 0x00238800010f7983 */ /* 0x000f640000300800 */
[----:B------:R-:W-:Y:S02]  /*b8cd0*/  IMAD.MOV.U32 R5, RZ, RZ, R25 ;  /* 0x000000ffff057224 */ /* 0x000fe400078e0019 */
[----:B------:R-:W5:Y:S01]  /*b8ce0*/  LDL.LU R25, [R1+0x2390] ;  /* 0x0023900001197983 */ /* 0x000f620000300800 */
[----:B------:R-:W-:-:S03]  /*b8cf0*/  SEL R3, R3, RZ, !P0 ;  /* 0x000000ff03037207 */ /* 0x000fc60004000000 */
[----:B------:R1:W-:Y:S01]  /*b8d00*/  LDGSTS.E [R48+0x37e00], [R4.64], P3 ;  /* 0x37e0000004307fae */ /* 0x0003e20009921844 */
[----:B------:R-:W-:Y:S01]  /*b8d10*/  ISETP.NE.U32.AND P3, PT, R3, RZ, PT ;  /* 0x000000ff0300720c */ /* 0x000fe20003f65070 */
[----:B------:R-:W-:-:S04]  /*b8d20*/  SEL R3, RZ, 0x4, !P1 ;  /* 0x00000004ff037807 */ /* 0x000fc80004800000 */
[----:B------:R-:W-:Y:S02]  /*b8d30*/  SEL R3, R3, RZ, !P0 ;  /* 0x000000ff03037207 */ /* 0x000fe40004000000 */
[----:B-1----:R-:W-:-:S04]  /*b8d40*/  SEL R4, RZ, 0x4, P2 ;  /* 0x00000004ff047807 */ /* 0x002fc80001000000 */
[----:B------:R-:W-:Y:S01]  /*b8d50*/  SEL R4, R4, RZ, !P0 ;  /* 0x000000ff04047207 */ /* 0x000fe20004000000 */
[C---:B------:R-:W-:Y:S08]  /*b8d60*/  HMMA.1688.F32.TF32 R76, R188.reuse, R10, R136 ;  /* 0x0000000abc4c723c */ /* 0x040ff00000081088 */
[----:B------:R-:W-:Y:S01]  /*b8d70*/  HMMA.1688.F32.TF32 R84, R188, R6, R172 ;  /* 0x00000006bc54723c */ /* 0x000fe200000810ac */
[----:B---3--:R-:W-:-:S05]  /*b8d80*/  IADD3 R26, P2, R26, R252, RZ ;  /* 0x000000fc1a1a7210 */ /* 0x008fca0007f5e0ff */
[----:B------:R1:W-:Y:S01]  /*b8d90*/  STL [R1+0x22f8], R26 ;  /* 0x0022f81a01007387 */ /* 0x0003e20000100800 */
[-C--:B-----5:R-:W-:Y:S02]  /*b8da0*/  IADD3 R21, P0, R21, R252.reuse, RZ ;  /* 0x000000fc15157210 */ /* 0x0a0fe40007f1e0ff */
[----:B------:R-:W-:Y:S02]  /*b8db0*/  IADD3 R23, P1, R23, R252, RZ ;  /* 0x000000fc17177210 */ /* 0x000fe40007f3e0ff */
[----:B------:R-:W-:Y:S01]  /*b8dc0*/  IADD3.X R28, R28, R0, RZ, P2, !PT ;  /* 0x000000001c1c7210 */ /* 0x000fe200017fe4ff */
[--C-:B------:R-:W-:Y:S01]  /*b8dd0*/  IMAD.X R22, R22, 0x1, R0.reuse, P0 ;  /* 0x0000000116167824 */ /* 0x100fe200000e0600 */
[----:B------:R-:W-:Y:S01]  /*b8de0*/  IADD3 R19, P0, R19, R252, RZ ;  /* 0x000000fc13137210 */ /* 0x000fe20007f1e0ff */
[----:B------:R-:W-:Y:S01]  /*b8df0*/  IMAD.X R24, R24, 0x1, R0, P1 ;  /* 0x0000000118187824 */ /* 0x000fe200008e0600 */
[----:B------:R3:W-:Y:S01]  /*b8e00*/  STL [R1+0x2300], R23 ;  /* 0x0023001701007387 */ /* 0x0007e20000100800 */
[----:B------:R5:W-:Y:S01]  /*b8e10*/  STL [R1+0x2308], R21 ;  /* 0x0023081501007387 */ /* 0x000be20000100800 */
[----:B------:R-:W-:Y:S01]  /*b8e20*/  ISETP.NE.U32.AND P1, PT, R4, RZ, PT ;  /* 0x000000ff0400720c */ /* 0x000fe20003f25070 */
[----:B------:R-:W-:Y:S01]  /*b8e30*/  STL [R1+0x22f4], R28 ;  /* 0x0022f41c01007387 */ /* 0x000fe20000100800 */
[----:B------:R-:W-:Y:S01]  /*b8e40*/  MOV R4, R26 ;  /* 0x0000001a00047202 */ /* 0x000fe20000000f00 */
[----:B------:R-:W-:Y:S01]  /*b8e50*/  IMAD.MOV.U32 R5, RZ, RZ, R28 ;  /* 0x000000ffff057224 */ /* 0x000fe200078e001c */
[----:B------:R1:W-:Y:S01]  /*b8e60*/  STL [R1+0x22fc], R24 ;  /* 0x0022fc1801007387 */ /* 0x0003e20000100800 */
[----:B------:R-:W-:Y:S02]  /*b8e70*/  STL [R1+0x2304], R22 ;  /* 0x0023041601007387 */ /* 0x000fe40000100800 */
[----:B------:R-:W4:Y:S02]  /*b8e80*/  LDL.LU R10, [R1+0x23f8] ;  /* 0x0023f800010a7983 */ /* 0x000f240000300800 */
[----:B------:R1:W-:Y:S01]  /*b8e90*/  STL [R1+0x2310], R19 ;  /* 0x0023101301007387 */ /* 0x0003e20000100800 */
[----:B------:R1:W-:Y:S01]  /*b8ea0*/  LDGSTS.E [R48+0x39800], [R4.64], P4 ;  /* 0x3980000004307fae */ /* 0x0003e2000a121844 */
[----:B--2---:R-:W-:Y:S01]  /*b8eb0*/  IMAD.X R20, R20, 0x1, R0, P0 ;  /* 0x0000000114147824 */ /* 0x004fe200000e0600 */
[----:B------:R-:W-:-:S02]  /*b8ec0*/  IADD3 R17, P0, R17, R252, RZ ;  /* 0x000000fc11117210 */ /* 0x000fc40007f1e0ff */
[----:B-1----:R-:W-:Y:S01]  /*b8ed0*/  MOV R4, R23 ;  /* 0x0000001700047202 */ /* 0x002fe20000000f00 */
[----:B------:R-:W-:Y:S01]  /*b8ee0*/  IMAD.MOV.U32 R5, RZ, RZ, R24 ;  /* 0x000000ffff057224 */ /* 0x000fe200078e0018 */
[----:B------:R1:W-:Y:S01]  /*b8ef0*/  STL [R1+0x230c], R20 ;  /* 0x00230c1401007387 */ /* 0x0003e20000100800 */
[----:B------:R2:W-:Y:S02]  /*b8f00*/  STL [R1+0x2378], R17 ;  /* 0x0023781101007387 */ /* 0x0005e40000100800 */
[----:B------:R-:W4:Y:S01]  /*b8f10*/  LDL.LU R26, [R1+0x238c] ;  /* 0x00238c00011a7983 */ /* 0x000f220000300800 */
[----:B------:R1:W-:Y:S01]  /*b8f20*/  LDGSTS.E [R48+0x39a00], [R4.64], P4 ;  /* 0x39a0000004307fae */ /* 0x0003e2000a121844 */
[----:B------:R-:W4:Y:S02]  /*b8f30*/  LDL.LU R11, [R1+0x23f4] ;  /* 0x0023f400010b7983 */ /* 0x000f240000300800 */
[----:B---3--:R-:W3:Y:S02]  /*b8f40*/  LDL.LU R23, [R1+0x2400] ;  /* 0x0024000001177983 */ /* 0x008ee40000300800 */
[----:B------:R-:W-:-:S02]  /*b8f50*/  IMAD.X R18, R18, 0x1, R0, P0 ;  /* 0x0000000112127824 */ /* 0x000fc400000e0600 */
[----:B-1----:R-:W-:Y:S01]  /*b8f60*/  IMAD.MOV.U32 R4, RZ, RZ, R21 ;  /* 0x000000ffff047224 */ /* 0x002fe200078e0015 */
[----:B------:R-:W-:Y:S01]  /*b8f70*/  MOV R5, R22 ;  /* 0x0000001600057202 */ /* 0x000fe20000000f00 */
[----:B-----5:R-:W5:Y:S01]  /*b8f80*/  LDL.LU R21, [R1+0x2408] ;  /* 0x0024080001157983 */ /* 0x020f620000300800 */
[----:B------:R-:W-:Y:S01]  /*b8f90*/  IADD3 R14, P0, R14, R252, RZ ;  /* 0x000000fc0e0e7210 */ /* 0x000fe20007f1e0ff */
[----:B------:R-:W5:Y:S02]  /*b8fa0*/  LDL.LU R24, [R1+0x23fc] ;  /* 0x0023fc0001187983 */ /* 0x000f640000300800 */
[----:B------:R1:W-:Y:S01]  /*b8fb0*/  LDGSTS.E [R48+0x39c00], [R4.64], P4 ;  /* 0x39c0000004307fae */ /* 0x0003e2000a121844 */
[----:B------:R1:W-:Y:S02]  /*b8fc0*/  STL [R1+0x2374], R18 ;  /* 0x0023741201007387 */ /* 0x0003e40000100800 */
[----:B------:R-:W-:Y:S02]  /*b8fd0*/  IMAD.X R16, R16, 0x1, R0, P0 ;  /* 0x0000000110107824 */ /* 0x000fe400000e0600 */
[----:B-1----:R-:W-:Y:S01]  /*b8fe0*/  IMAD.MOV.U32 R4, RZ, RZ, R19 ;  /* 0x000000ffff047224 */ /* 0x002fe200078e0013 */
[----:B------:R-:W-:Y:S01]  /*b8ff0*/  MOV R5, R20 ;  /* 0x0000001400057202 */ /* 0x000fe20000000f00 */
[----:B------:R-:W5:Y:S01]  /*b9000*/  LDL.LU R19, [R1+0x2410] ;  /* 0x0024100001137983 */ /* 0x000f620000300800 */
[----:B------:R-:W-:Y:S02]  /*b9010*/  STL [R1+0x2380], R14 ;  /* 0x0023800e01007387 */ /* 0x000fe40000100800 */
[----:B------:R-:W5:Y:S01]  /*b9020*/  LDL.LU R22, [R1+0x2404] ;  /* 0x0024040001167983 */ /* 0x000f620000300800 */
[----:B------:R1:W-:Y:S01]  /*b9030*/  LDGSTS.E [R48+0x39e00], [R4.64], P4 ;  /* 0x39e0000004307fae */ /* 0x0003e2000a121844 */
[----:B------:R-:W-:-:S05]  /*b9040*/  IADD3 R15, P4, R15, R252, RZ ;  /* 0x000000fc0f0f7210 */ /* 0x000fca0007f9e0ff */
[----:B------:R-:W-:Y:S01]  /*b9050*/  STL [R1+0x2388], R15 ;  /* 0x0023880f01007387 */ /* 0x000fe20000100800 */
[----:B------:R2:W-:Y:S02]  /*b9060*/  STL [R1+0x237c], R16 ;  /* 0x00237c1001007387 */ /* 0x0005e40000100800 */
[----:B------:R-:W5:Y:S01]  /*b9070*/  LDL.LU R20, [R1+0x240c] ;  /* 0x00240c0001147983 */ /* 0x000f620000300800 */
[----:B------:R-:W-:Y:S01]  /*b9080*/  IADD3 R25, P0, R25, R252, RZ ;  /* 0x000000fc19197210 */ /* 0x000fe20007f1e0ff */
[----:B------:R-:W-:Y:S02]  /*b9090*/  IMAD.X R27, R27, 0x1, R0, P4 ;  /* 0x000000011b1b7824 */ /* 0x000fe400020e0600 */
[----:B-1----:R-:W-:Y:S01]  /*b90a0*/  IMAD.MOV.U32 R4, RZ, RZ, R17 ;  /* 0x000000ffff047224 */ /* 0x002fe200078e0011 */
[----:B------:R-:W-:Y:S01]  /*b90b0*/  MOV R5, R18 ;  /* 0x0000001200057202 */ /* 0x000fe20000000f00 */
[----:B--2---:R-:W2:Y:S01]  /*b90c0*/  LDL.LU R17, [R1+0x2478] ;  /* 0x0024780001117983 */ /* 0x004ea20000300800 */
[----:B------:R-:W2:Y:S02]  /*b90d0*/  LDL.LU R7, [R1+0x2480] ;  /* 0x0024800001077983 */ /* 0x000ea40000300800 */
[----:B------:R-:W2:Y:S02]  /*b90e0*/  LDL.LU R18, [R1+0x2474] ;  /* 0x0024740001127983 */ /* 0x000ea40000300800 */
[----:B------:R-:W-:Y:S01]  /*b90f0*/  STL [R1+0x2390], R25 ;  /* 0x0023901901007387 */ /* 0x000fe20000100800 */
[----:B------:R1:W-:Y:S04]  /*b9100*/  LDGSTS.E [R48+0x3b800], [R4.64], P5 ;  /* 0x3b80000004307fae */ /* 0x0003e8000a921844 */
[----:B------:R-:W-:Y:S01]  /*b9110*/  STL [R1+0x2384], R27 ;  /* 0x0023841b01007387 */ /* 0x000fe20000100800 */
[----:B------:R-:W-:-:S02]  /*b9120*/  ISETP.NE.U32.AND P2, PT, R3, RZ, PT ;  /* 0x000000ff0300720c */ /* 0x000fc40003f45070 */
[----:B-1----:R-:W-:Y:S01]  /*b9130*/  MOV R5, R16 ;  /* 0x0000001000057202 */ /* 0x002fe20000000f00 */
[----:B------:R-:W-:Y:S01]  /*b9140*/  IMAD.MOV.U32 R4, RZ, RZ, R14 ;  /* 0x000000ffff047224 */ /* 0x000fe200078e000e */
[----:B------:R-:W2:Y:S01]  /*b9150*/  LDL.LU R16, [R1+0x247c] ;  /* 0x00247c0001107983 */ /* 0x000ea20000300800 */
[----:B------:R-:W2:Y:S02]  /*b9160*/  LDL.LU R14, [R1+0x2488] ;  /* 0x00248800010e7983 */ /* 0x000ea40000300800 */
[----:B------:R-:W2:Y:S02]  /*b9170*/  LDL.LU R3, [R1+0x2490] ;  /* 0x0024900001037983 */ /* 0x000ea40000300800 */
[----:B------:R-:W2:Y:S01]  /*b9180*/  LDL.LU R6, [R1+0x2498] ;  /* 0x0024980001067983 */ /* 0x000ea20000300800 */
[----:B------:R1:W-:Y:S02]  /*b9190*/  LDGSTS.E [R48+0x3ba00], [R4.64], P5 ;  /* 0x3ba0000004307fae */ /* 0x0003e4000a921844 */
[----:B-1----:R-:W-:-:S02]  /*b91a0*/  IMAD.MOV.U32 R4, RZ, RZ, R15 ;  /* 0x000000ffff047224 */ /* 0x002fc400078e000f */
[----:B------:R-:W2:Y:S01]  /*b91b0*/  LDL.LU R15, [R1+0x2484] ;  /* 0x00248400010f7983 */ /* 0x000ea20000300800 */
[----:B------:R-:W-:-:S05]  /*b91c0*/  MOV R5, R27 ;  /* 0x0000001b00057202 */ /* 0x000fca0000000f00 */
[----:B------:R1:W-:Y:S02]  /*b91d0*/  LDGSTS.E [R48+0x3bc00], [R4.64], P5 ;  /* 0x3bc0000004307fae */ /* 0x0003e4000a921844 */
[----:B-1----:R-:W-:Y:S01]  /*b91e0*/  IMAD.MOV.U32 R4, RZ, RZ, R25 ;  /* 0x000000ffff047224 */ /* 0x002fe200078e0019 */
[----:B----4-:R-:W-:-:S05]  /*b91f0*/  IADD3 R10, P4, R10, R252, RZ ;  /* 0x000000fc0a0a7210 */ /* 0x010fca0007f9e0ff */
[----:B------:R-:W-:Y:S01]  /*b9200*/  STL [R1+0x23f8], R10 ;  /* 0x0023f80a01007387 */ /* 0x000fe20000100800 */
[--C-:B------:R-:W-:Y:S02]  /*b9210*/  IMAD.X R26, R26, 0x1, R0.reuse, P0 ;  /* 0x000000011a1a7824 */ /* 0x100fe400000e0600 */
[--C-:B------:R-:W-:Y:S01]  /*b9220*/  IMAD.X R11, R11, 0x1, R0.reuse, P4 ;  /* 0x000000010b0b7824 */ /* 0x100fe200020e0600 */
[----:B---3--:R-:W-:Y:S02]  /*b9230*/  IADD3 R23, P0, R23, R252, RZ ;  /* 0x000000fc17177210 */ /* 0x008fe40007f1e0ff */
[----:B------:R-:W-:Y:S01]  /*b9240*/  MOV R5, R26 ;  /* 0x0000001a00057202 */ /* 0x000fe20000000f00 */
[----:B------:R-:W-:Y:S04]  /*b9250*/  STL [R1+0x238c], R26 ;  /* 0x00238c1a01007387 */ /* 0x000fe80000100800 */
[----:B------:R1:W-:Y:S01]  /*b9260*/  LDGSTS.E [R48+0x3be00], [R4.64], P5 ;  /* 0x3be0000004307fae */ /* 0x0003e2000a921844 */
[----:B------:R-:W-:Y:S02]  /*b9270*/  STL [R1+0x2400], R23 ;  /* 0x0024001701007387 */ /* 0x000fe40000100800 */
[----:B------:R3:W-:Y:S01]  /*b9280*/  STL [R1+0x23f4], R11 ;  /* 0x0023f40b01007387 */ /* 0x0007e20000100800 */
[----:B-----5:R-:W-:Y:S01]  /*b9290*/  IADD3 R21, P4, R21, R252, RZ ;  /* 0x000000fc15157210 */ /* 0x020fe20007f9e0ff */
[----:B------:R-:W-:-:S02]  /*b92a0*/  IMAD.X R24, R24, 0x1, R0, P0 ;  /* 0x0000000118187824 */ /* 0x000fc400000e0600 */
[----:B-1----:R-:W-:Y:S01]  /*b92b0*/  IMAD.MOV.U32 R4, RZ, RZ, R10 ;  /* 0x000000ffff047224 */ /* 0x002fe200078e000a */
[----:B------:R-:W-:Y:S02]  /*b92c0*/  MOV R5, R11 ;  /* 0x0000000b00057202 */ /* 0x000fe40000000f00 */
[----:B---3--:R-:W3:Y:S04]  /*b92d0*/  LDL.LU R11, [R1+0x248c] ;  /* 0x00248c00010b7983 */ /* 0x008ee80000300800 */
[----:B------:R1:W-:Y:S01]  /*b92e0*/  LDGSTS.E [R48+0x3d800], [R4.64], P3 ;  /* 0x3d80000004307fae */ /* 0x0003e20009921844 */
[----:B------:R-:W-:Y:S02]  /*b92f0*/  STL [R1+0x2408], R21 ;  /* 0x0024081501007387 */ /* 0x000fe40000100800 */
[----:B------:R-:W-:Y:S02]  /*b9300*/  STL [R1+0x23fc], R24 ;  /* 0x0023fc1801007387 */ /* 0x000fe40000100800 */
[----:B------:R-:W4:Y:S01]  /*b9310*/  LDL.LU R10, [R1+0x2494] ;  /* 0x00249400010a7983 */ /* 0x000f220000300800 */
[----:B------:R-:W-:Y:S01]  /*b9320*/  IADD3 R19, P0, R19, R252, RZ ;  /* 0x000000fc13137210 */ /* 0x000fe20007f1e0ff */
[----:B------:R-:W-:-:S02]  /*b9330*/  IMAD.X R22, R22, 0x1, R0, P4 ;  /* 0x0000000116167824 */ /* 0x000fc400020e0600 */
[----:B-1----:R-:W-:Y:S01]  /*b9340*/  IMAD.MOV.U32 R4, RZ, RZ, R23 ;  /* 0x000000ffff047224 */ /* 0x002fe200078e0017 */
[----:B------:R-:W-:-:S05]  /*b9350*/  MOV R5, R24 ;  /* 0x0000001800057202 */ /* 0x000fca0000000f00 */
[----:B------:R1:W-:Y:S01]  /*b9360*/  LDGSTS.E [R48+0x3da00], [R4.64], P3 ;  /* 0x3da0000004307fae */ /* 0x0003e20009921844 */
[----:B------:R-:W-:-:S03]  /*b9370*/  IMAD.X R20, R20, 0x1, R0, P0 ;  /* 0x0000000114147824 */ /* 0x000fc600000e0600 */
[----:B------:R-:W-:Y:S01]  /*b9380*/  STL [R1+0x2410], R19 ;  /* 0x0024101301007387 */ /* 0x000fe20000100800 */
[----:B--2---:R-:W-:Y:S01]  /*b9390*/  IADD3 R17, P4, R17, R252, RZ ;  /* 0x000000fc11117210 */ /* 0x004fe20007f9e0ff */
[----:B-1----:R-:W-:Y:S01]  /*b93a0*/  IMAD.MOV.U32 R4, RZ, RZ, R21 ;  /* 0x000000ffff047224 */ /* 0x002fe200078e0015 */
[----:B------:R-:W-:Y:S02]  /*b93b0*/  MOV R5, R22 ;  /* 0x0000001600057202 */ /* 0x000fe40000000f00 */
[----:B------:R-:W-:-:S03]  /*b93c0*/  IADD3 R7, P0, R7, R252, RZ ;  /* 0x000000fc07077210 */ /* 0x000fc60007f1e0ff */
[----:B------:R1:W-:Y:S01]  /*b93d0*/  LDGSTS.E [R48+0x3dc00], [R4.64], P3 ;  /* 0x3dc0000004307fae */ /* 0x0003e20009921844 */
[----:B------:R-:W-:-:S03]  /*b93e0*/  IMAD.X R18, R18, 0x1, R0, P4 ;  /* 0x0000000112127824 */ /* 0x000fc600020e0600 */
[----:B------:R-:W-:Y:S01]  /*b93f0*/  STL [R1+0x2404], R22 ;  /* 0x0024041601007387 */ /* 0x000fe20000100800 */
[----:B------:R-:W-:Y:S02]  /*b9400*/  STL [R1+0x2478], R17 ;  /* 0x0024781101007387 */ /* 0x000fe40000100800 */
[----:B------:R-:W-:Y:S02]  /*b9410*/  STL [R1+0x240c], R20 ;  /* 0x00240c1401007387 */ /* 0x000fe40000100800 */
[----:B-1----:R-:W-:Y:S01]  /*b9420*/  IMAD.MOV.U32 R4, RZ, RZ, R19 ;  /* 0x000000ffff047224 */ /* 0x002fe200078e0013 */
[----:B------:R-:W-:Y:S01]  /*b9430*/  MOV R5, R20 ;  /* 0x0000001400057202 */ /* 0x000fe20000000f00 */
[--C-:B------:R-:W-:Y:S01]  /*b9440*/  IMAD.X R16, R16, 0x1, R0.reuse, P0 ;  /* 0x0000000110107824 */ /* 0x100fe200000e0600 */
[----:B------:R1:W-:Y:S04]  /*b9450*/  STL [R1+0x2480], R7 ;  /* 0x0024800701007387 */ /* 0x0003e80000100800 */
[----:B------:R2:W-:Y:S01]  /*b9460*/  LDGSTS.E [R48+0x3de00], [R4.64], P3 ;  /* 0x3de0000004307fae */ /* 0x0005e20009921844 */
[-C--:B------:R-:W-:Y:S01]  /*b9470*/  IADD3 R14, P3, R14, R252.reuse, RZ ;  /* 0x000000fc0e0e7210 */ /* 0x080fe20007f7e0ff */
[----:B------:R-:W-:Y:S02]  /*b9480*/  STL [R1+0x2474], R18 ;  /* 0x0024741201007387 */ /* 0x000fe40000100800 */
[----:B------:R-:W5:Y:S01]  /*b9490*/  LDL.LU R222, [R1+0x1d4] ;  /* 0x0001d40001de7983 */ /* 0x000f620000300800 */
[----:B------:R-:W-:Y:S01]  /*b94a0*/  IADD3 R3, P0, R3, R252, RZ ;  /* 0x000000fc03037210 */ /* 0x000fe20007f1e0ff */
[----:B------:R-:W-:Y:S01]  /*b94b0*/  STL [R1+0x2488], R14 ;  /* 0x0024880e01007387 */ /* 0x000fe20000100800 */
[----:B------:R-:W-:Y:S02]  /*b94c0*/  STL [R1+0x247c], R16 ;  /* 0x00247c1001007387 */ /* 0x000fe40000100800 */
[----:B------:R-:W5:Y:S02]  /*b94d0*/  LDL.LU R223, [R1+0x1e4] ;  /* 0x0001e40001df7983 */ /* 0x000f640000300800 */
[----:B------:R-:W-:Y:S01]  /*b94e0*/  IMAD.X R15, R15, 0x1, R0, P3 ;  /* 0x000000010f0f7824 */ /* 0x000fe200018e0600 */
[----:B------:R-:W-:Y:S01]  /*b94f0*/  IADD3 R6, P4, R6, R242, RZ ;  /* 0x000000f206067210 */ /* 0x000fe20007f9e0ff */
[----:B------:R1:W-:Y:S01]  /*b9500*/  STL [R1+0x2490], R3 ;  /* 0x0024900301007387 */ /* 0x0003e20000100800 */
[----:B------:R-:W5:Y:S02]  /*b9510*/  LDL.LU R218, [R1+0x1a4] ;  /* 0x0001a40001da7983 */ /* 0x000f640000300800 */
[----:B------:R-:W-:Y:S01]  /*b9520*/  STL [R1+0x2484], R15 ;  /* 0x0024840f01007387 */ /* 0x000fe20000100800 */
[----:B------:R1:W-:Y:S01]  /*b9530*/  STL [R1+0x2498], R6 ;  /* 0x0024980601007387 */ /* 0x0003e20000100800 */
[----:B------:R-:W5:Y:S02]  /*b9540*/  LDL.LU R219, [R1+0x1b0] ;  /* 0x0001b00001db7983 */ /* 0x000f640000300800 */
[----:B--2---:R-:W-:Y:S01]  /*b9550*/  IMAD.MOV.U32 R4, RZ, RZ, R17 ;  /* 0x000000ffff047224 */ /* 0x004fe200078e0011 */
[----:B------:R-:W-:Y:S01]  /*b9560*/  MOV R5, R18 ;  /* 0x0000001200057202 */ /* 0x000fe20000000f00 */
[----:B------:R-:W2:Y:S01]  /*b9570*/  LDL.LU R240, [R1+0x160] ;  /* 0x0001600001f07983 */ /* 0x000ea20000300800 */
[----:B------:R-:W2:Y:S03]  /*b9580*/  LDL.LU R248, [R1+0x190] ;  /* 0x0001900001f87983 */ /* 0x000ea60000300800 */
[----:B------:R1:W-:Y:S01]  /*b9590*/  LDGSTS.E [R48+0x3f800], [R4.64], P2 ;  /* 0x3f80000004307fae */ /* 0x0003e20009121844 */
[----:B------:R-:W-:-:S02]  /*b95a0*/  IMAD.SHL.U32 R241, R55, 0x4, RZ ;  /* 0x0000000437f17824 */ /* 0x000fc400078e00ff */
[----:B-1----:R-:W-:Y:S01]  /*b95b0*/  IMAD.MOV.U32 R4, RZ, RZ, R7 ;  /* 0x000000ffff047224 */ /* 0x002fe200078e0007 */
[----:B------:R-:W-:-:S05]  /*b95c0*/  MOV R5, R16 ;  /* 0x0000001000057202 */ /* 0x000fca0000000f00 */
[----:B------:R1:W-:Y:S01]  /*b95d0*/  LDGSTS.E [R48+0x3fa00], [R4.64], P2 ;  /* 0x3fa0000004307fae */ /* 0x0003e20009121844 */
[----:B------:R-:W-:Y:S02]  /*b95e0*/  IMAD R7, R243, 0x20000, R241 ;  /* 0x00020000f3077824 */ /* 0x000fe400078e02f1 */
[----:B-1----:R-:W-:Y:S01]  /*b95f0*/  IMAD.MOV.U32 R4, RZ, RZ, R14 ;  /* 0x000000ffff047224 */ /* 0x002fe200078e000e */
[----:B------:R-:W-:-:S05]  /*b9600*/  MOV R5, R15 ;  /* 0x0000000f00057202 */ /* 0x000fca0000000f00 */
[----:B------:R1:W-:Y:S02]  /*b9610*/  LDGSTS.E [R48+0x3fc00], [R4.64], P2 ;  /* 0x3fc0000004307fae */ /* 0x0003e40009121844 */
[----:B-1----:R-:W-:Y:S01]  /*b9620*/  IMAD.MOV.U32 R4, RZ, RZ, R3 ;  /* 0x000000ffff047224 */ /* 0x002fe200078e0003 */
[----:B------:R-:W-:Y:S01]  /*b9630*/  IADD3 R3, R7, 0x100000, RZ ;  /* 0x0010000007037810 */ /* 0x000fe20007ffe0ff */
[----:B---3--:R-:W-:Y:S01]  /*b9640*/  IMAD.X R11, R11, 0x1, R0, P0 ;  /* 0x000000010b0b7824 */ /* 0x008fe200000e0600 */
[----:B----4-:R-:W-:-:S04]  /*b9650*/  IADD3.X R10, R10, R2, RZ, P4, !PT ;  /* 0x000000020a0a7210 */ /* 0x010fc800027fe4ff */
[----:B------:R5:W-:Y:S01]  /*b9660*/  STL [R1+0x248c], R11 ;  /* 0x00248c0b01007387 */ /* 0x000be20000100800 */
[----:B------:R-:W3:Y:S03]  /*b9670*/  LDL.LU R249, [R1+0x144] ;  /* 0x0001440001f97983 */ /* 0x000ee60000300800 */
[----:B------:R1:W-:Y:S01]  /*b9680*/  STL [R1+0x2494], R10 ;  /* 0x0024940a01007387 */ /* 0x0003e20000100800 */
        /* <DEDUP_REMOVED lines=8> */
[----:B------:R1:W-:Y:S01]  /*b9710*/  LDGSTS.E [R48+0x3fe00], [R4.64], P2 ;  /* 0x3fe0000004307fae */ /* 0x0003e20009121844 */
[----:B------:R-:W0:Y:S01]  /*b9720*/  LDGDEPBAR ;  /* 0x00000000000079af */ /* 0x000e220000000000 */
[----:B-1----:R-:W-:Y:S01]  /*b9730*/  MOV R4, R6 ;  /* 0x0000000600047202 */ /* 0x002fe20000000f00 */
[----:B------:R-:W-:Y:S01]  /*b9740*/  IMAD.MOV.U32 R5, RZ, RZ, R10 ;  /* 0x000000ffff057224 */ /* 0x000fe200078e000a */
[----:B------:R-:W-:-:S04]  /*b9750*/  IADD3 R6, R7, 0x100000, RZ ;  /* 0x0010000007067810 */ /* 0x000fc80007ffe0ff */
[----:B------:R1:W-:Y:S01]  /*b9760*/  LDGSTS.E [R3+-0x80000], [R4.64], P1 ;  /* 0x8000000004037fae */ /* 0x0003e20008921844 */
[----:B-----5:R-:W-:Y:S01]  /*b9770*/  MOV R11, R222 ;  /* 0x000000de000b7202 */ /* 0x020fe20000000f00 */
[----:B------:R-:W-:-:S05]  /*b9780*/  IMAD.MOV.U32 R10, RZ, RZ, R223 ;  /* 0x000000ffff0a7224 */ /* 0x000fca00078e00df */
[----:B------:R5:W-:Y:S04]  /*b9790*/  STL.64 [R1+0x1b10], R10 ;  /* 0x001b100a01007387 */ /* 0x000be80000100a00 */
[----:B------:R5:W-:Y:S01]  /*b97a0*/  LDGSTS.E [R6+-0x7f000], [R10.64], P1 ;  /* 0x810000000a067fae */ /* 0x000be20008921844 */
[----:B------:R-:W4:Y:S02]  /*b97b0*/  LDL.LU R220, [R1+0x120] ;  /* 0x0001200001dc7983 */ /* 0x000f240000300800 */
[----:B------:R-:W4:Y:S02]  /*b97c0*/  LDL.LU R221, [R1+0x124] ;  /* 0x0001240001dd7983 */ /* 0x000f240000300800 */
[----:B-----5:R-:W-:Y:S02]  /*b97d0*/  IMAD.MOV.U32 R10, RZ, RZ, R219 ;  /* 0x000000ffff0a7224 */ /* 0x020fe400078e00db */
[----:B------:R-:W-:-:S05]  /*b97e0*/  IMAD.MOV.U32 R11, RZ, RZ, R218 ;  /* 0x000000ffff0b7224 */ /* 0x000fca00078e00da */
[----:B------:R2:W-:Y:S01]  /*b97f0*/  STL.64 [R1+0x1b18], R10 ;  /* 0x001b180a01007387 */ /* 0x0005e20000100a00 */
[----:B------:R-:W5:Y:S02]  /*b9800*/  LDL.LU R222, [R1+0x118] ;  /* 0x0001180001de7983 */ /* 0x000f640000300800 */
[----:B------:R-:W5:Y:S01]  /*b9810*/  LDL.LU R223, [R1+0x11c] ;  /* 0x00011c0001df7983 */ /* 0x000f620000300800 */
[----:B------:R2:W-:Y:S01]  /*b9820*/  LDGSTS.E [R3+-0x7e000], [R10.64], P1 ;  /* 0x820000000a037fae */ /* 0x0005e20008921844 */
[----:B-1----:R-:W-:Y:S02]  /*b9830*/  IADD3 R4, R7, 0x100000, RZ ;  /* 0x0010000007047810 */ /* 0x002fe40007ffe0ff */
[----:B--2---:R-:W-:Y:S01]  /*b9840*/  MOV R10, R248 ;  /* 0x000000f8000a7202 */ /* 0x004fe20000000f00 */
[----:B------:R-:W-:-:S05]  /*b9850*/  IMAD.MOV.U32 R11, RZ, RZ, R240 ;  /* 0x000000ffff0b7224 */ /* 0x000fca00078e00f0 */
[----:B------:R3:W-:Y:S04]  /*b9860*/  STL.64 [R1+0x1b20], R10 ;  /* 0x001b200a01007387 */ /* 0x0007e80000100a00 */
[----:B------:R3:W-:Y:S01]  /*b9870*/  LDGSTS.E [R4+-0x7d000], [R10.64], P1 ;  /* 0x830000000a047fae */ /* 0x0007e20008921844 */
[----:B------:R-:W2:Y:S02]  /*b9880*/  LDL.LU R218, [R1+0x110] ;  /* 0x0001100001da7983 */ /* 0x000ea40000300800 */
[----:B------:R-:W2:Y:S02]  /*b9890*/  LDL.LU R219, [R1+0x114] ;  /* 0x0001140001db7983 */ /* 0x000ea40000300800 */
[----:B------:R-:W2:Y:S01]  /*b98a0*/  LDL.LU R240, [R1+0x108] ;  /* 0x0001080001f07983 */ /* 0x000ea20000300800 */
[----:B------:R-:W2:Y:S01]  /*b98b0*/  LDL.LU R248, [R1+0x10c] ;  /* 0x00010c0001f87983 */ /* 0x000ea20000300800 */
[----:B---3--:R-:W-:Y:S01]  /*b98c0*/  MOV R11, R249 ;  /* 0x000000f9000b7202 */ /* 0x008fe20000000f00 */
[----:B----4-:R-:W-:-:S05]  /*b98d0*/  IMAD.MOV.U32 R10, RZ, RZ, R250 ;  /* 0x000000ffff0a7224 */ /* 0x010fca00078e00fa */
[----:B------:R1:W-:Y:S04]  /*b98e0*/  STL.64 [R1+0x1b28], R10 ;  /* 0x001b280a01007387 */ /* 0x0003e80000100a00 */
[----:B------:R1:W-:Y:S01]  /*b98f0*/  LDGSTS.E [R3+-0x7c000], [R10.64], P1 ;  /* 0x840000000a037fae */ /* 0x0003e20008921844 */
[----:B------:R-:W3:Y:S02]  /*b9900*/  LDL.LU R249, [R1+0x100] ;  /* 0x0001000001f97983 */ /* 0x000ee40000300800 */
[----:B------:R-:W4:Y:S02]  /*b9910*/  LDL.LU R250, [R1+0x104] ;  /* 0x0001040001fa7983 */ /* 0x000f240000300800 */
[----:B-1----:R-:W-:Y:S02]  /*b9920*/  IMAD.MOV.U32 R10, RZ, RZ, R225 ;  /* 0x000000ffff0a7224 */ /* 0x002fe400078e00e1 */
[----:B------:R-:W-:-:S05]  /*b9930*/  IMAD.MOV.U32 R11, RZ, RZ, R224 ;  /* 0x000000ffff0b7224 */ /* 0x000fca00078e00e0 */
[----:B------:R1:W-:Y:S04]  /*b9940*/  STL.64 [R1+0x1b30], R10 ;  /* 0x001b300a01007387 */ /* 0x0003e80000100a00 */
[----:B------:R1:W-:Y:S02]  /*b9950*/  LDGSTS.E [R4+-0x7b000], [R10.64], P1 ;  /* 0x850000000a047fae */ /* 0x0003e40008921844 */
[----:B-1----:R-:W-:Y:S01]  /*b9960*/  MOV R10, R244 ;  /* 0x000000f4000a7202 */ /* 0x002fe20000000f00 */
[----:B------:R-:W-:-:S05]  /*b9970*/  IMAD.MOV.U32 R11, RZ, RZ, R251 ;  /* 0x000000ffff0b7224 */ /* 0x000fca00078e00fb */
[----:B------:R1:W-:Y:S04]  /*b9980*/  STL.64 [R1+0x1b38], R10 ;  /* 0x001b380a01007387 */ /* 0x0003e80000100a00 */
[----:B------:R1:W-:Y:S01]  /*b9990*/  LDGSTS.E [R3+-0x7a000], [R10.64], P1 ;  /* 0x860000000a037fae */ /* 0x0003e20008921844 */
[----:B------:R-:W4:Y:S02]  /*b99a0*/  LDL.LU R251, [R1+0xe8] ;  /* 0x0000e80001fb7983 */ /* 0x000f240000300800 */
[----:B------:R-:W4:Y:S02]  /*b99b0*/  LDL.LU R244, [R1+0xec] ;  /* 0x0000ec0001f47983 */ /* 0x000f240000300800 */
[----:B-1----:R-:W-:Y:S01]  /*b99c0*/  IMAD.MOV.U32 R10, RZ, RZ, R227 ;  /* 0x000000ffff0a7224 */ /* 0x002fe200078e00e3 */
[----:B------:R-:W-:-:S05]  /*b99d0*/  MOV R11, R226 ;  /* 0x000000e2000b7202 */ /* 0x000fca0000000f00 */
[----:B------:R1:W-:Y:S04]  /*b99e0*/  STL.64 [R1+0x1b40], R10 ;  /* 0x001b400a01007387 */ /* 0x0003e80000100a00 */
[----:B------:R1:W-:Y:S01]  /*b99f0*/  LDGSTS.E [R4+-0x79000], [R10.64], P1 ;  /* 0x870000000a047fae */ /* 0x0003e20008921844 */
[----:B------:R-:W4:Y:S02]  /*b9a00*/  LDL.LU R226, [R1+0xe0] ;  /* 0x0000e00001e27983 */ /* 0x000f240000300800 */
[----:B------:R-:W4:Y:S02]  /*b9a10*/  LDL.LU R227, [R1+0xe4] ;  /* 0x0000e40001e37983 */ /* 0x000f240000300800 */
[----:B-1----:R-:W-:Y:S02]  /*b9a20*/  IMAD.MOV.U32 R10, RZ, RZ, R221 ;  /* 0x000000ffff0a7224 */ /* 0x002fe400078e00dd */
[----:B------:R-:W-:-:S02]  /*b9a30*/  IMAD.MOV.U32 R11, RZ, RZ, R220 ;  /* 0x000000ffff0b7224 */ /* 0x000fc400078e00dc */
[----:B------:R-:W4:Y:S01]  /*b9a40*/  LDL.LU R220, [R1+0xd8] ;  /* 0x0000d80001dc7983 */ /* 0x000f220000300800 */
[----:B------:R-:W4:Y:S02]  /*b9a50*/  LDL.LU R221, [R1+0xdc] ;  /* 0x0000dc0001dd7983 */ /* 0x000f240000300800 */
[----:B------:R5:W-:Y:S01]  /*b9a60*/  STL.64 [R1+0x1b48], R10 ;  /* 0x001b480a01007387 */ /* 0x000be20000100a00 */
[----:B------:R5:W-:Y:S02]  /*b9a70*/  LDGSTS.E [R3+-0x78000], [R10.64], P1 ;  /* 0x880000000a037fae */ /* 0x000be40008921844 */
[----:B-----5:R-:W-:Y:S01]  /*b9a80*/  MOV R10, R223 ;  /* 0x000000df000a7202 */ /* 0x020fe20000000f00 */
[----:B------:R-:W-:-:S05]  /*b9a90*/  IMAD.MOV.U32 R11, RZ, RZ, R222 ;  /* 0x000000ffff0b7224 */ /* 0x000fca00078e00de */
[----:B------:R2:W-:Y:S01]  /*b9aa0*/  STL.64 [R1+0x1b50], R10 ;  /* 0x001b500a01007387 */ /* 0x0005e20000100a00 */
[----:B------:R-:W5:Y:S02]  /*b9ab0*/  LDL.LU R222, [R1+0xc0] ;  /* 0x0000c00001de7983 */ /* 0x000f640000300800 */
[----:B------:R-:W5:Y:S01]  /*b9ac0*/  LDL.LU R223, [R1+0xd4] ;  /* 0x0000d40001df7983 */ /* 0x000f620000300800 */
[----:B------:R2:W-:Y:S02]  /*b9ad0*/  LDGSTS.E [R4+-0x77000], [R10.64], P1 ;  /* 0x890000000a047fae */ /* 0x0005e40008921844 */
[----:B--2---:R-:W-:Y:S01]  /*b9ae0*/  IMAD.MOV.U32 R10, RZ, RZ, R219 ;  /* 0x000000ffff0a7224 */ /* 0x004fe200078e00db */
[----:B------:R-:W-:-:S05]  /*b9af0*/  MOV R11, R218 ;  /* 0x000000da000b7202 */ /* 0x000fca0000000f00 */
[----:B------:R1:W-:Y:S04]  /*b9b00*/  STL.64 [R1+0x1b58], R10 ;  /* 0x001b580a01007387 */ /* 0x0003e80000100a00 */
[----:B------:R1:W-:Y:S02]  /*b9b10*/  LDGSTS.E [R3+-0x76000], [R10.64], P1 ;  /* 0x8a0000000a037fae */ /* 0x0003e40008921844 */
[----:B-1----:R-:W-:Y:S02]  /*b9b20*/  IMAD.MOV.U32 R10, RZ, RZ, R248 ;  /* 0x000000ffff0a7224 */ /* 0x002fe400078e00f8 */
[----:B------:R-:W-:-:S05]  /*b9b30*/  IMAD.MOV.U32 R11, RZ, RZ, R240 ;  /* 0x000000ffff0b7224 */ /* 0x000fca00078e00f0 */
[----:B------:R3:W-:Y:S04]  /*b9b40*/  STL.64 [R1+0x1b60], R10 ;  /* 0x001b600a01007387 */ /* 0x0007e80000100a00 */
[----:B------:R3:W-:Y:S01]  /*b9b50*/  LDGSTS.E [R4+-0x75000], [R10.64], P1 ;  /* 0x8b0000000a047fae */ /* 0x0007e20008921844 */
[----:B------:R-:W2:Y:S02]  /*b9b60*/  LDL.LU R218, [R1+0xb4] ;  /* 0x0000b40001da7983 */ /* 0x000ea40000300800 */
[----:B------:R-:W2:Y:S01]  /*b9b70*/  LDL.LU R219, [R1+0xc8] ;  /* 0x0000c80001db7983 */ /* 0x000ea20000300800 */
[----:B------:R-:W-:-:S05]  /*b9b80*/  IADD3 R9, P6, R30, R242, RZ ;  /* 0x000000f21e097210 */ /* 0x000fca0007fde0ff */
[----:B------:R-:W-:Y:S02]  /*b9b90*/  IMAD.X R8, R31, 0x1, R2, P6 ;  /* 0x000000011f087824 */ /* 0x000fe400030e0602 */
[----:B---3--:R-:W-:Y:S01]  /*b9ba0*/  IMAD.MOV.U32 R11, RZ, RZ, R249 ;  /* 0x000000ffff0b7224 */ /* 0x008fe200078e00f9 */
[----:B----4-:R-:W-:-:S05]  /*b9bb0*/  MOV R10, R250 ;  /* 0x000000fa000a7202 */ /* 0x010fca0000000f00 */
[----:B------:R1:W-:Y:S04]  /*b9bc0*/  STL.64 [R1+0x1b68], R10 ;  /* 0x001b680a01007387 */ /* 0x0003e80000100a00 */
[----:B------:R1:W-:Y:S01]  /*b9bd0*/  LDGSTS.E [R3+-0x74000], [R10.64], P1 ;  /* 0x8c0000000a037fae */ /* 0x0003e20008921844 */
[----:B------:R-:W3:Y:S02]  /*b9be0*/  LDL.LU R240, [R1+0xb8] ;  /* 0x0000b80001f07983 */ /* 0x000ee40000300800 */
[----:B------:R-:W4:Y:S02]  /*b9bf0*/  LDL.LU R248, [R1+0xcc] ;  /* 0x0000cc0001f87983 */ /* 0x000f240000300800 */
[----:B------:R-:W4:Y:S01]  /*b9c00*/  LDL.LU R249, [R1+0xbc] ;  /* 0x0000bc0001f97983 */ /* 0x000f220000300800 */
[----:B------:R-:W4:Y:S01]  /*b9c10*/  LDL.LU R250, [R1+0xd0] ;  /* 0x0000d00001fa7983 */ /* 0x000f220000300800 */
[----:B-1----:R-:W-:Y:S01]  /*b9c20*/  MOV R11, R251 ;  /* 0x000000fb000b7202 */ /* 0x002fe20000000f00 */
[----:B------:R-:W-:-:S02]  /*b9c30*/  IMAD.MOV.U32 R10, RZ, RZ, R244 ;  /* 0x000000ffff0a7224 */ /* 0x000fc400078e00f4 */
[----:B------:R-:W4:Y:S01]  /*b9c40*/  LDL.LU R251, [R1+0xb0] ;  /* 0x0000b00001fb7983 */ /* 0x000f220000300800 */
[----:B------:R-:W4:Y:S03]  /*b9c50*/  LDL.LU R244, [R1+0xc4] ;  /* 0x0000c40001f47983 */ /* 0x000f260000300800 */
[----:B------:R1:W-:Y:S04]  /*b9c60*/  STL.64 [R1+0x1b70], R10 ;  /* 0x001b700a01007387 */ /* 0x0003e80000100a00 */
[----:B------:R1:W-:Y:S02]  /*b9c70*/  LDGSTS.E [R4+-0x73000], [R10.64], P1 ;  /* 0x8d0000000a047fae */ /* 0x0003e40008921844 */
[----:B-1----:R-:W-:-:S02]  /*b9c80*/  IMAD.MOV.U32 R11, RZ, RZ, R226 ;  /* 0x000000ffff0b7224 */ /* 0x002fc400078e00e2 */
[----:B------:R-:W-:-:S05]  /*b9c90*/  IMAD.MOV.U32 R10, RZ, RZ, R227 ;  /* 0x000000ffff0a7224 */ /* 0x000fca00078e00e3 */
[----:B------:R1:W-:Y:S04]  /*b9ca0*/  STL.64 [R1+0x1b78], R10 ;  /* 0x001b780a01007387 */ /* 0x0003e80000100a00 */
[----:B------:R1:W-:Y:S02]  /*b9cb0*/  LDGSTS.E [R3+-0x72000], [R10.64], P1 ;  /* 0x8e0000000a037fae */ /* 0x0003e40008921844 */
[----:B-1----:R-:W-:Y:S01]  /*b9cc0*/  MOV R10, R221 ;  /* 0x000000dd000a7202 */ /* 0x002fe20000000f00 */
[----:B------:R-:W-:-:S05]  /*b9cd0*/  IMAD.MOV.U32 R11, RZ, RZ, R220 ;  /* 0x000000ffff0b7224 */ /* 0x000fca00078e00dc */
[----:B------:R5:W-:Y:S04]  /*b9ce0*/  STL.64 [R1+0x1b80], R10 ;  /* 0x001b800a01007387 */ /* 0x000be80000100a00 */
[----:B------:R5:W-:Y:S01]  /*b9cf0*/  LDGSTS.E [R4+-0x71000], [R10.64], P1 ;  /* 0x8f0000000a047fae */ /* 0x000be20008921844 */
[----:B------:R-:W4:Y:S02]  /*b9d00*/  LDL.LU.64 R30, [R1+0x1bb0] ;  /* 0x001bb000011e7983 */ /* 0x000f240000300a00 */
[----:B------:R-:W4:Y:S02]  /*b9d10*/  LDL.LU.64 R28, [R1+0x1c10] ;  /* 0x001c1000011c7983 */ /* 0x000f240000300a00 */
[----:B------:R-:W4:Y:S01]  /*b9d20*/  LDL.LU.64 R26, [R1+0x1be0] ;  /* 0x001be000011a7983 */ /* 0x000f220000300a00 */
[----:B------:R-:W4:Y:S01]  /*b9d30*/  LDL.LU.64 R24, [R1+0x1bd8] ;  /* 0x001bd80001187983 */ /* 0x000f220000300a00 */
[----:B-----5:R-:W-:Y:S01]  /*b9d40*/  IMAD.MOV.U32 R10, RZ, RZ, R223 ;  /* 0x000000ffff0a7224 */ /* 0x020fe200078e00df */
[----:B------:R-:W-:-:S05]  /*b9d50*/  MOV R11, R222 ;  /* 0x000000de000b7202 */ /* 0x000fca0000000f00 */
[----:B------:R1:W-:Y:S01]  /*b9d60*/  STL.64 [R1+0x1b90], R10 ;  /* 0x001b900a01007387 */ /* 0x0003e20000100a00 */
[----:B------:R-:W5:Y:S02]  /*b9d70*/  LDL.LU.64 R22, [R1+0x1bd0] ;  /* 0x001bd00001167983 */ /* 0x000f640000300a00 */
[----:B------:R-:W5:Y:S02]  /*b9d80*/  LDL.LU.64 R20, [R1+0x1bc8] ;  /* 0x001bc80001147983 */ /* 0x000f640000300a00 */
[----:B------:R-:W5:Y:S01]  /*b9d90*/  LDL.LU.64 R18, [R1+0x1bc0] ;  /* 0x001bc00001127983 */ /* 0x000f620000300a00 */
[----:B------:R-:W5:Y:S01]  /*b9da0*/  LDL.LU.64 R16, [R1+0x1bb8] ;  /* 0x001bb80001107983 */ /* 0x000f620000300a00 */
[----:B------:R-:W5:Y:S01]  /*b9db0*/  LDL.LU.64 R14, [R1+0x1c08] ;  /* 0x001c0800010e7983 */ /* 0x000f620000300a00 */
[----:B------:R-:W-:Y:S02]  /*b9dc0*/  IADD3 R5, R7, 0x100000, RZ ;  /* 0x0010000007057810 */ /* 0x000fe40007ffe0ff */
[----:B------:R1:W-:Y:S01]  /*b9dd0*/  LDGSTS.E [R3+-0x70000], [R10.64], P1 ;  /* 0x900000000a037fae */ /* 0x0003e20008921844 */
[----:B------:R-:W-:-:S02]  /*b9de0*/  LOP3.LUT R13, R13, R12, RZ, 0x3c, !PT ;  /* 0x0000000c0d0d7212 */ /* 0x000fc400078e3cff */
[----:B------:R-:W-:Y:S01]  /*b9df0*/  LOP3.LUT R9, R9, R8, RZ, 0x3c, !PT ;  /* 0x0000000809097212 */ /* 0x000fe200078e3cff */
[----:B-1----:R-:W5:Y:S01]  /*b9e00*/  LDL.LU.64 R10, [R1+0x1f88] ;  /* 0x001f8800010a7983 */ /* 0x002f620000300a00 */
[----:B--2---:R-:W-:Y:S02]  /*b9e10*/  IMAD.MOV.U32 R33, RZ, RZ, R218 ;  /* 0x000000ffff217224 */ /* 0x004fe400078e00da */
[----:B------:R-:W-:-:S05]  /*b9e20*/  IMAD.MOV.U32 R32, RZ, RZ, R219 ;  /* 0x000000ffff207224 */ /* 0x000fca00078e00db */
[----:B------:R3:W-:Y:S04]  /*b9e30*/  STL.64 [R1+0x1ba0], R32 ;  /* 0x001ba02001007387 */ /* 0x0007e80000100a00 */
[----:B------:R3:W-:Y:S01]  /*b9e40*/  LDGSTS.E [R5+-0x6f000], [R32.64], P1 ;  /* 0x9100000020057fae */ /* 0x0007e20008921844 */
[----:B------:R-:W-:Y:S02]  /*b9e50*/  LOP3.LUT R12, R13, R12, RZ, 0x3c, !PT ;  /* 0x0000000c0d0c7212 */ /* 0x000fe400078e3cff */
[----:B------:R-:W-:Y:S02]  /*b9e60*/  LOP3.LUT R8, R9, R8, RZ, 0x3c, !PT ;  /* 0x0000000809087212 */ /* 0x000fe400078e3cff */
[----:B------:R-:W-:Y:S02]  /*b9e70*/  LOP3.LUT R13, R13, R12, RZ, 0x3c, !PT ;  /* 0x0000000c0d0d7212 */ /* 0x000fe400078e3cff */
[----:B------:R-:W-:Y:S01]  /*b9e80*/  LOP3.LUT R9, R9, R8, RZ, 0x3c, !PT ;  /* 0x0000000809097212 */ /* 0x000fe200078e3cff */
[----:B---3--:R-:W-:Y:S01]  /*b9e90*/  IMAD.MOV.U32 R33, RZ, RZ, R240 ;  /* 0x000000ffff217224 */ /* 0x008fe200078e00f0 */
[----:B----4-:R-:W-:-:S05]  /*b9ea0*/  MOV R32, R248 ;  /* 0x000000f800207202 */ /* 0x010fca0000000f00 */
[----:B------:R1:W-:Y:S04]  /*b9eb0*/  STL.64 [R1+0x1b98], R32 ;  /* 0x001b982001007387 */ /* 0x0003e80000100a00 */
[----:B------:R1:W-:Y:S02]  /*b9ec0*/  LDGSTS.E [R4+-0x6e000], [R32.64], P1 ;  /* 0x9200000020047fae */ /* 0x0003e40008921844 */
[----:B-1----:R-:W-:Y:S01]  /*b9ed0*/  IMAD.MOV.U32 R32, RZ, RZ, R250 ;  /* 0x000000ffff207224 */ /* 0x002fe200078e00fa */
[----:B------:R-:W-:-:S05]  /*b9ee0*/  MOV R33, R249 ;  /* 0x000000f900217202 */ /* 0x000fca0000000f00 */
[----:B------:R1:W-:Y:S04]  /*b9ef0*/  STL.64 [R1+0x1b88], R32 ;  /* 0x001b882001007387 */ /* 0x0003e80000100a00 */
[----:B------:R1:W-:Y:S02]  /*b9f00*/  LDGSTS.E [R3+-0x6d000], [R32.64], P1 ;  /* 0x9300000020037fae */ /* 0x0003e40008921844 */
[----:B-1----:R-:W-:Y:S02]  /*b9f10*/  IMAD.MOV.U32 R32, RZ, RZ, R244 ;  /* 0x000000ffff207224 */ /* 0x002fe400078e00f4 */
[----:B------:R-:W-:-:S05]  /*b9f20*/  IMAD.MOV.U32 R33, RZ, RZ, R251 ;  /* 0x000000ffff217224 */ /* 0x000fca00078e00fb */
[----:B------:R-:W-:Y:S04]  /*b9f30*/  STL.64 [R1+0x1ba8], R32 ;  /* 0x001ba82001007387 */ /* 0x000fe80000100a00 */
[----:B------:R5:W-:Y:S01]  /*b9f40*/  LDGSTS.E [R5+-0x6c000], [R32.64], P1 ;  /* 0x9400000020057fae */ /* 0x000be20008921844 */
[----:B------:R1:W-:Y:S02]  /*b9f50*/  STL.64 [R1+0x1bf0], R12 ;  /* 0x001bf00c01007387 */ /* 0x0003e40000100a00 */
[----:B------:R1:W-:Y:S02]  /*b9f60*/  LDGSTS.E [R4+-0x6b000], [R12.64], P1 ;  /* 0x950000000c047fae */ /* 0x0003e40008921844 */
[----:B------:R2:W-:Y:S01]  /*b9f70*/  STL.64 [R1+0x1c00], R8 ;  /* 0x001c000801007387 */ /* 0x0005e20000100a00 */
[----:B------:R3:W-:Y:S04]  /*b9f80*/  LDGSTS.E [R3+-0x6a000], [R8.64], P1 ;  /* 0x9600000008037fae */ /* 0x0007e80008921844 */
[----:B-1----:R-:W4:Y:S01]  /*b9f90*/  LDL.LU.64 R12, [R1+0x1f80] ;  /* 0x001f8000010c7983 */ /* 0x002f220000300a00 */
[----:B------:R-:W-:-:S02]  /*b9fa0*/  IADD3 R39, P4, R24, R242, RZ ;  /* 0x000000f218277210 */ /* 0x000fc40007f9e0ff */
[----:B------:R-:W-:Y:S02]  /*b9fb0*/  IADD3 R37, P3, R26, R242, RZ ;  /* 0x000000f21a257210 */ /* 0x000fe40007f7e0ff */
[----:B------:R-:W-:Y:S02]  /*b9fc0*/  IADD3.X R38, R25, R2, RZ, P4, !PT ;  /* 0x0000000219267210 */ /* 0x000fe400027fe4ff */
[-C--:B---3--:R-:W-:Y:S01]  /*b9fd0*/  IADD3 R3, P2, R28, R242.reuse, RZ ;  /* 0x000000f21c037210 */ /* 0x088fe20007f5e0ff */
[----:B------:R-:W-:Y:S01]  /*b9fe0*/  IMAD.X R36, R27, 0x1, R2, P3 ;  /* 0x000000011b247824 */ /* 0x000fe200018e0602 */
[-C--:B-----5:R-:W-:Y:S02]  /*b9ff0*/  IADD3 R5, P5, R14, R242.reuse, RZ ;  /* 0x000000f20e057210 */ /* 0x0a0fe40007fbe0ff */
[----:B------:R-:W-:-:S03]  /*ba000*/  IADD3 R54, P4, R16, R242, RZ ;  /* 0x000000f210367210 */ /* 0x000fc60007f9e0ff */
[--C-:B------:R-:W-:Y:S02]  /*ba010*/  IMAD.X R6, R15, 0x1, R2.reuse, P5 ;  /* 0x000000010f067824 */ /* 0x100fe400028e0602 */
[----:B------:R-:W3:Y:S01]  /*ba020*/  LDL.LU.64 R14, [R1+0x1f78] ;  /* 0x001f7800010e7983 */ /* 0x000ee20000300a00 */
[--C-:B------:R-:W-:Y:S01]  /*ba030*/  IMAD.X R53, R17, 0x1, R2.reuse, P4 ;  /* 0x0000000111357824 */ /* 0x100fe200020e0602 */
[-C--:B------:R-:W-:Y:S01]  /*ba040*/  IADD3 R49, P3, R18, R242.reuse, RZ ;  /* 0x000000f212317210 */ /* 0x080fe20007f7e0ff */
[----:B------:R-:W5:Y:S02]  /*ba050*/  LDL.LU.64 R16, [R1+0x1f70] ;  /* 0x001f700001107983 */ /* 0x000f640000300a00 */
[----:B------:R-:W-:Y:S01]  /*ba060*/  IMAD.X R4, R29, 0x1, R2, P2 ;  /* 0x000000011d047824 */ /* 0x000fe200010e0602 */
[----:B------:R-:W-:Y:S02]  /*ba070*/  IADD3 R47, P2, R20, R242, RZ ;  /* 0x000000f2142f7210 */ /* 0x000fe40007f5e0ff */
[----:B------:R-:W-:-:S02]  /*ba080*/  IADD3.X R48, R19, R2, RZ, P3, !PT ;  /* 0x0000000213307210 */ /* 0x000fc40001ffe4ff */
[----:B------:R-:W-:Y:S01]  /*ba090*/  IADD3 R52, P0, R30, R242, RZ ;  /* 0x000000f21e347210 */ /* 0x000fe20007f1e0ff */
[----:B------:R-:W5:Y:S01]  /*ba0a0*/  LDL.LU.64 R18, [R1+0x1f68] ;  /* 0x001f680001127983 */ /* 0x000f620000300a00 */
[--C-:B------:R-:W-:Y:S02]  /*ba0b0*/  IMAD.X R46, R21, 0x1, R2.reuse, P2 ;  /* 0x00000001152e7824 */ /* 0x100fe400010e0602 */
[----:B------:R-:W-:Y:S01]  /*ba0c0*/  IADD3.X R51, R31, R2, RZ, P0, !PT ;  /* 0x000000021f337210 */ /* 0x000fe200007fe4ff */
[----:B------:R-:W-:Y:S01]  /*ba0d0*/  IADD3 R45, P0, R22, R242, RZ ;  /* 0x000000f2162d7210 */ /* 0x000fe20007f1e0ff */
[----:B------:R-:W5:Y:S04]  /*ba0e0*/  LDL.LU.64 R20, [R1+0x1f60] ;  /* 0x001f600001147983 */ /* 0x000f680000300a00 */
[----:B------:R-:W-:-:S02]  /*ba0f0*/  IMAD.X R44, R23, 0x1, R2, P0 ;  /* 0x00000001172c7824 */ /* 0x000fc400000e0602 */
[----:B------:R-:W5:Y:S01]  /*ba100*/  LDL.LU.64 R22, [R1+0x1f58] ;  /* 0x001f580001167983 */ /* 0x000f620000300a00 */
[----:B------:R-:W5:Y:S02]  /*ba110*/  LDL.LU.64 R24, [R1+0x1f50] ;  /* 0x001f500001187983 */ /* 0x000f640000300a00 */
[----:B------:R-:W5:Y:S01]  /*ba120*/  LDL.LU.64 R26, [R1+0x1f48] ;  /* 0x001f4800011a7983 */ /* 0x000f620000300a00 */
[----:B--2---:R-:W-:-:S04]  /*ba130*/  IADD3 R8, P6, R10, R242, RZ ;  /* 0x000000f20a087210 */ /* 0x004fc80007fde0ff */
[----:B------:R-:W-:-:S05]  /*ba140*/  IADD3.X R9, R11, R2, RZ, P6, !PT ;  /* 0x000000020b097210 */ /* 0x000fca00037fe4ff */
[----:B------:R1:W-:Y:S01]  /*ba150*/  STL.64 [R1+0x1f88], R8 ;  /* 0x001f880801007387 */ /* 0x0003e20000100a00 */
[----:B----4-:R-:W-:-:S05]  /*ba160*/  IADD3 R10, P0, R12, R242, RZ ;  /* 0x000000f20c0a7210 */ /* 0x010fca0007f1e0ff */
[----:B------:R-:W-:-:S05]  /*ba170*/  IMAD.X R11, R13, 0x1, R2, P0 ;  /* 0x000000010d0b7824 */ /* 0x000fca00000e0602 */
[----:B------:R2:W-:Y:S01]  /*ba180*/  STL.64 [R1+0x1f80], R10 ;  /* 0x001f800a01007387 */ /* 0x0005e20000100a00 */
[----:B------:R-:W4:Y:S01]  /*ba190*/  LDL.LU.64 R28, [R1+0x1f10] ;  /* 0x001f1000011c7983 */ /* 0x000f220000300a00 */
[----:B---3--:R-:W-:-:S05]  /*ba1a0*/  IADD3 R12, P0, R14, R242, RZ ;  /* 0x000000f20e0c7210 */ /* 0x008fca0007f1e0ff */
[----:B------:R-:W-:Y:S01]  /*ba1b0*/  IMAD.X R13, R15, 0x1, R2, P0 ;  /* 0x000000010f0d7824 */ /* 0x000fe200000e0602 */
[----:B-----5:R-:W-:-:S04]  /*ba1c0*/  IADD3 R14, P0, R16, R242, RZ ;  /* 0x000000f2100e7210 */ /* 0x020fc80007f1e0ff */
[----:B------:R-:W-:Y:S01]  /*ba1d0*/  IADD3.X R15, R17, R2, RZ, P0, !PT ;  /* 0x00000002110f7210 */ /* 0x000fe200007fe4ff */
[----:B------:R-:W-:-:S05]  /*ba1e0*/  IADD3 R16, P0, R18, R242, RZ ;  /* 0x000000f212107210 */ /* 0x000fca0007f1e0ff */
[----:B------:R-:W-:Y:S01]  /*ba1f0*/  IMAD.X R17, R19, 0x1, R2, P0 ;  /* 0x0000000113117824 */ /* 0x000fe200000e0602 */
[----:B------:R-:W-:-:S05]  /*ba200*/  IADD3 R18, P0, R20, R242, RZ ;  /* 0x000000f214127210 */ /* 0x000fca0007f1e0ff */
[----:B------:R-:W-:Y:S01]  /*ba210*/  IMAD.X R19, R21, 0x1, R2, P0 ;  /* 0x0000000115137824 */ /* 0x000fe200000e0602 */
[----:B------:R-:W-:-:S04]  /*ba220*/  IADD3 R20, P0, R22, R242, RZ ;  /* 0x000000f216147210 */ /* 0x000fc80007f1e0ff */
[----:B------:R-:W-:Y:S01]  /*ba230*/  IADD3.X R21, R23, R2, RZ, P0, !PT ;  /* 0x0000000217157210 */ /* 0x000fe200007fe4ff */
[----:B------:R-:W-:-:S05]  /*ba240*/  IADD3 R22, P0, R24, R242, RZ ;  /* 0x000000f218167210 */ /* 0x000fca0007f1e0ff */
[----:B------:R-:W-:Y:S01]  /*ba250*/  IMAD.X R23, R25, 0x1, R2, P0 ;  /* 0x0000000119177824 */ /* 0x000fe200000e0602 */
[----:B------:R-:W-:Y:S01]  /*ba260*/  IADD3 R24, P0, R26, R242, RZ ;  /* 0x000000f21a187210 */ /* 0x000fe20007f1e0ff */
[----:B------:R-:W-:-:S05]  /*ba270*/  IADD3 R26, R7, 0x100000, RZ ;  /* 0x00100000071a7810 */ /* 0x000fca0007ffe0ff */
[----:B------:R1:W-:Y:S02]  /*ba280*/  LDGSTS.E [R26+-0x69000], [R8.64], P1 ;  /* 0x97000000081a7fae */ /* 0x0003e40008921844 */
[----:B-1----:R-:W-:-:S05]  /*ba290*/  IADD3 R8, R7, 0x100000, RZ ;  /* 0x0010000007087810 */ /* 0x002fca0007ffe0ff */
[----:B------:R2:W-:Y:S02]  /*ba2a0*/  LDGSTS.E [R8+-0x68000], [R10.64], P1 ;  /* 0x980000000a087fae */ /* 0x0005e40008921844 */
[----:B--2---:R-:W-:Y:S01]  /*ba2b0*/  MOV R10, R12 ;  /* 0x0000000c000a7202 */ /* 0x004fe20000000f00 */
[----:B------:R-:W-:Y:S02]  /*ba2c0*/  IMAD.MOV.U32 R11, RZ, RZ, R13 ;  /* 0x000000ffff0b7224 */ /* 0x000fe400078e000d */
[----:B------:R-:W-:Y:S01]  /*ba2d0*/  IMAD.MOV.U32 R12, RZ, RZ, R14 ;  /* 0x000000ffff0c7224 */ /* 0x000fe200078e000e */
[----:B------:R-:W-:Y:S02]  /*ba2e0*/  MOV R13, R15 ;  /* 0x0000000f000d7202 */ /* 0x000fe40000000f00 */
[----:B------:R1:W-:Y:S04]  /*ba2f0*/  STL.64 [R1+0x1f78], R10 ;  /* 0x001f780a01007387 */ /* 0x0003e80000100a00 */
[----:B------:R1:W-:Y:S01]  /*ba300*/  LDGSTS.E [R8+-0x67000], [R10.64], P1 ;  /* 0x990000000a087fae */ /* 0x0003e20008921844 */
[----:B------:R2:W-:Y:S02]  /*ba310*/  LDGSTS.E [R8+-0x66000], [R12.64], P1 ;  /* 0x9a0000000c087fae */ /* 0x0005e40008921844 */
[----:B------:R3:W-:Y:S01]  /*ba320*/  LDGSTS.E [R8+-0x65000], [R16.64], P1 ;  /* 0x9b00000010087fae */ /* 0x0007e20008921844 */
[----:B-1----:R-:W5:Y:S01]  /*ba330*/  LDL.LU.64 R10, [R1+0x1be8] ;  /* 0x001be800010a7983 */ /* 0x002f620000300a00 */
[----:B------:R2:W-:Y:S03]  /*ba340*/  STL.64 [R1+0x1f70], R12 ;  /* 0x001f700c01007387 */ /* 0x0005e60000100a00 */
[----:B--2---:R-:W2:Y:S01]  /*ba350*/  LDL.LU.64 R12, [R1+0x1ed8] ;  /* 0x001ed800010c7983 */ /* 0x004ea20000300a00 */
[----:B------:R-:W2:Y:S02]  /*ba360*/  LDL.LU.64 R14, [R1+0x1ea0] ;  /* 0x001ea000010e7983 */ /* 0x000ea40000300a00 */
[----:B------:R3:W-:Y:S02]  /*ba370*/  STL.64 [R1+0x1f68], R16 ;  /* 0x001f681001007387 */ /* 0x0007e40000100a00 */
[----:B---3--:R-:W-:-:S02]  /*ba380*/  IMAD.MOV.U32 R16, RZ, RZ, R18 ;  /* 0x000000ffff107224 */ /* 0x008fc400078e0012 */
[----:B------:R-:W-:-:S05]  /*ba390*/  IMAD.MOV.U32 R17, RZ, RZ, R19 ;  /* 0x000000ffff117224 */ /* 0x000fca00078e0013 */
[----:B------:R1:W-:Y:S04]  /*ba3a0*/  STL.64 [R1+0x1f60], R16 ;  /* 0x001f601001007387 */ /* 0x0003e80000100a00 */
[----:B------:R1:W-:Y:S01]  /*ba3b0*/  LDGSTS.E [R8+-0x64000], [R16.64], P1 ;  /* 0x9c00000010087fae */ /* 0x0003e20008921844 */
[----:B------:R3:W-:Y:S02]  /*ba3c0*/  LDGSTS.E [R8+-0x63000], [R20.64], P1 ;  /* 0x9d00000014087fae */ /* 0x0007e40008921844 */
[----:B------:R-:W-:Y:S02]  /*ba3d0*/  IMAD.X R25, R27, 0x1, R2, P0 ;  /* 0x000000011b197824 */ /* 0x000fe400000e0602 */
[----:B------:R3:W-:Y:S01]  /*ba3e0*/  LDGSTS.E [R8+-0x62000], [R22.64], P1 ;  /* 0x9e00000016087fae */ /* 0x0007e20008921844 */
[----:B-1----:R-:W2:Y:S01]  /*ba3f0*/  LDL.LU.64 R16, [R1+0x1e68] ;  /* 0x001e680001107983 */ /* 0x002ea20000300a00 */
[----:B------:R-:W2:Y:S02]  /*ba400*/  LDL.LU.64 R18, [R1+0x1e30] ;  /* 0x001e300001127983 */ /* 0x000ea40000300a00 */
[----:B------:R3:W-:Y:S02]  /*ba410*/  STL.64 [R1+0x1f58], R20 ;  /* 0x001f581401007387 */ /* 0x0007e40000100a00 */
[----:B---3--:R-:W3:Y:S01]  /*ba420*/  LDL.LU.64 R20, [R1+0x1df8] ;  /* 0x001df80001147983 */ /* 0x008ee20000300a00 */
[----:B------:R-:W3:Y:S02]  /*ba430*/  LDL.LU.64 R60, [R1+0x1dc0] ;  /* 0x001dc000013c7983 */ /* 0x000ee40000300a00 */
[----:B------:R1:W-:Y:S02]  /*ba440*/  STL.64 [R1+0x1f50], R22 ;  /* 0x001f501601007387 */ /* 0x0003e40000100a00 */
[----:B------:R-:W3:Y:S01]  /*ba450*/  LDL.LU.64 R34, [R1+0x1d88] ;  /* 0x001d880001227983 */ /* 0x000ee20000300a00 */
[----:B------:R-:W-:Y:S01]  /*ba460*/  IADD3 R7, R7, 0x100000, RZ ;  /* 0x0010000007077810 */ /* 0x000fe20007ffe0ff */
[----:B------:R-:W3:Y:S01]  /*ba470*/  LDL.LU.64 R26, [R1+0x1d50] ;  /* 0x001d5000011a7983 */ /* 0x000ee20000300a00 */
[----:B-1----:R-:W-:Y:S01]  /*ba480*/  MOV R22, R24 ;  /* 0x0000001800167202 */ /* 0x002fe20000000f00 */
[----:B------:R-:W-:-:S05]  /*ba490*/  IMAD.MOV.U32 R23, RZ, RZ, R25 ;  /* 0x000000ffff177224 */ /* 0x000fca00078e0019 */
[----:B------:R4:W-:Y:S04]  /*ba4a0*/  LDGSTS.E [R7+-0x61000], [R22.64], P1 ;  /* 0x9f00000016077fae */ /* 0x0009e80008921844 */
[----:B------:R1:W-:Y:S01]  /*ba4b0*/  STL.64 [R1+0x1f48], R22 ;  /* 0x001f481601007387 */ /* 0x0003e20000100a00 */
[----:B------:R-:W-:Y:S01]  /*ba4c0*/  IMAD.SHL.U32 R245, R245, 0x4, RZ ;  /* 0x00000004f5f57824 */ /* 0x000fe200078e00ff */
[----:B----4-:R-:W-:-:S05]  /*ba4d0*/  IADD3 R7, P0, R28, R242, RZ ;  /* 0x000000f21c077210 */ /* 0x010fca0007f1e0ff */
[----:B------:R-:W-:Y:S02]  /*ba4e0*/  IMAD.X R8, R29, 0x1, R2, P0 ;  /* 0x000000011d087824 */ /* 0x000fe400000e0602 */
[----:B------:R-:W4:Y:S01]  /*ba4f0*/  LDL.LU.64 R28, [R1+0x1d18] ;  /* 0x001d1800011c7983 */ /* 0x000f220000300a00 */
[----:B------:R-:W4:Y:S02]  /*ba500*/  LDL.LU.64 R30, [R1+0x1ce0] ;  /* 0x001ce000011e7983 */ /* 0x000f240000300a00 */
[----:B------:R-:W4:Y:S02]  /*ba510*/  LDL.LU.64 R32, [R1+0x1ca8] ;  /* 0x001ca80001207983 */ /* 0x000f240000300a00 */
[----:B------:R-:W4:Y:S01]  /*ba520*/  LDL.LU.64 R58, [R1+0x1c70] ;  /* 0x001c7000013a7983 */ /* 0x000f220000300a00 */
        /* <DEDUP_REMOVED lines=9> */
[----:B-----5:R-:W-:-:S04]  /*ba5c0*/  IADD3 R9, P0, R10, R242, RZ ;  /* 0x000000f20a097210 */ /* 0x020fc80007f1e0ff */
[----:B------:R-:W-:Y:S02]  /*ba5d0*/  IADD3.X R10, R11, R2, RZ, P0, !PT ;  /* 0x000000020b0a7210 */ /* 0x000fe400007fe4ff */
[----:B--2---:R-:W-:-:S05]  /*ba5e0*/  IADD3 R11, P0, R12, R242, RZ ;  /* 0x000000f20c0b7210 */ /* 0x004fca0007f1e0ff */
[----:B------:R-:W-:Y:S01]  /*ba5f0*/  IMAD.X R12, R13, 0x1, R2, P0 ;  /* 0x000000010d0c7824 */ /* 0x000fe200000e0602 */
[----:B------:R-:W-:-:S05]  /*ba600*/  IADD3 R13, P0, R14, R242, RZ ;  /* 0x000000f20e0d7210 */ /* 0x000fca0007f1e0ff */
[----:B------:R-:W-:Y:S01]  /*ba610*/  IMAD.X R14, R15, 0x1, R2, P0 ;  /* 0x000000010f0e7824 */ /* 0x000fe200000e0602 */
[----:B------:R-:W-:-:S04]  /*ba620*/  IADD3 R15, P0, R16, R242, RZ ;  /* 0x000000f2100f7210 */ /* 0x000fc80007f1e0ff */
[----:B------:R-:W-:Y:S01]  /*ba630*/  IADD3.X R16, R17, R2, RZ, P0, !PT ;  /* 0x0000000211107210 */ /* 0x000fe200007fe4ff */
[----:B------:R-:W-:-:S05]  /*ba640*/  IADD3 R17, P0, R18, R242, RZ ;  /* 0x000000f212117210 */ /* 0x000fca0007f1e0ff */
[----:B------:R-:W-:Y:S01]  /*ba650*/  IMAD.X R18, R19, 0x1, R2, P0 ;  /* 0x0000000113127824 */ /* 0x000fe200000e0602 */
[----:B---3--:R-:W-:-:S05]  /*ba660*/  IADD3 R19, P0, R20, R242, RZ ;  /* 0x000000f214137210 */ /* 0x008fca0007f1e0ff */
[----:B------:R-:W-:Y:S01]  /*ba670*/  IMAD.X R20, R21, 0x1, R2, P0 ;  /* 0x0000000115147824 */ /* 0x000fe200000e0602 */
[----:B------:R-:W-:-:S04]  /*ba680*/  IADD3 R21, P0, R60, R242, RZ ;  /* 0x000000f23c157210 */ /* 0x000fc80007f1e0ff */
[----:B-1----:R-:W-:Y:S01]  /*ba690*/  IADD3.X R22, R61, R2, RZ, P0, !PT ;  /* 0x000000023d167210 */ /* 0x002fe200007fe4ff */
[----:B------:R-:W-:-:S05]  /*ba6a0*/  IADD3 R23, P0, R34, R242, RZ ;  /* 0x000000f222177210 */ /* 0x000fca0007f1e0ff */
[----:B------:R-:W-:Y:S01]  /*ba6b0*/  IMAD.X R24, R35, 0x1, R2, P0 ;  /* 0x0000000123187824 */ /* 0x000fe200000e0602 */
[----:B------:R-:W-:Y:S02]  /*ba6c0*/  LOP3.LUT R35, R245, 0x10, RZ, 0x3c, !PT ;  /* 0x00000010f5237812 */ /* 0x000fe400078e3cff */
[----:B------:R-:W2:Y:S01]  /*ba6d0*/  LDL.LU R245, [R1+0x244] ;  /* 0x0002440001f57983 */ /* 0x000ea20000300800 */
[----:B------:R-:W-:-:S05]  /*ba6e0*/  IADD3 R25, P0, R26, R242, RZ ;  /* 0x000000f21a197210 */ /* 0x000fca0007f1e0ff */
[----:B------:R-:W-:Y:S02]  /*ba6f0*/  IMAD.X R26, R27, 0x1, R2, P0 ;  /* 0x000000011b1a7824 */ /* 0x000fe400000e0602 */
[----:B------:R-:W-:-:S05]  /*ba700*/  IMAD R35, R243, 0x20000, R35 ;  /* 0x00020000f3237824 */ /* 0x000fca00078e0223 */
[----:B------:R-:W-:Y:S02]  /*ba710*/  IADD3 R50, R35, 0x100000, RZ ;  /* 0x0010000023327810 */ /* 0x000fe40007ffe0ff */
[----:B----4-:R-:W-:-:S04]  /*ba720*/  IADD3 R27, P0, R28, R242, RZ ;  /* 0x000000f21c1b7210 */ /* 0x010fc80007f1e0ff */
[----:B------:R-:W-:Y:S01]  /*ba730*/  IADD3.X R28, R29, R2, RZ, P0, !PT ;  /* 0x000000021d1c7210 */ /* 0x000fe200007fe4ff */
[----:B------:R-:W-:-:S05]  /*ba740*/  IADD3 R29, P0, R30, R242, RZ ;  /* 0x000000f21e1d7210 */ /* 0x000fca0007f1e0ff */
[----:B------:R-:W-:Y:S01]  /*ba750*/  IMAD.X R30, R31, 0x1, R2, P0 ;  /* 0x000000011f1e7824 */ /* 0x000fe200000e0602 */
[----:B------:R-:W-:-:S04]  /*ba760*/  IADD3 R31, P0, R32, R242, RZ ;  /* 0x000000f2201f7210 */ /* 0x000fc80007f1e0ff */
[----:B------:R-:W-:Y:S01]  /*ba770*/  IADD3.X R32, R33, R2, RZ, P0, !PT ;  /* 0x0000000221207210 */ /* 0x000fe200007fe4ff */
[----:B------:R-:W-:Y:S01]  /*ba780*/  IADD3 R33, P0, R58, R242, RZ ;  /* 0x000000f23a217210 */ /* 0x000fe20007f1e0ff */
[----:B------:R-:W-:-:S04]  /*ba790*/  MOV R58, R218 ;  /* 0x000000da003a7202 */ /* 0x000fc80000000f00 */
[----:B------:R-:W-:Y:S02]  /*ba7a0*/  IMAD.X R34, R59, 0x1, R2, P0 ;  /* 0x000000013b227824 */ /* 0x000fe400000e0602 */
[----:B------:R-:W-:-:S05]  /*ba7b0*/  IMAD.MOV.U32 R59, RZ, RZ, R223 ;  /* 0x000000ffff3b7224 */ /* 0x000fca00078e00df */
[----:B------:R1:W-:Y:S04]  /*ba7c0*/  STL.64 [R1+0x1a70], R58 ;  /* 0x001a703a01007387 */ /* 0x0003e80000100a00 */
[----:B------:R1:W-:Y:S02]  /*ba7d0*/  LDGSTS.E [R50+-0x7fe00], [R58.64], P1 ;  /* 0x802000003a327fae */ /* 0x0003e40008921844 */
[----:B-1----:R-:W-:Y:S01]  /*ba7e0*/  IMAD.MOV.U32 R58, RZ, RZ, R240 ;  /* 0x000000ffff3a7224 */ /* 0x002fe200078e00f0 */
[----:B------:R-:W-:-:S05]  /*ba7f0*/  MOV R59, R219 ;  /* 0x000000db003b7202 */ /* 0x000fca0000000f00 */
[----:B------:R1:W-:Y:S01]  /*ba800*/  STL.64 [R1+0x1a80], R58 ;  /* 0x001a803a01007387 */ /* 0x0003e20000100a00 */
[----:B------:R-:W3:Y:S02]  /*ba810*/  LDL.LU R235, [R1+0x22c] ;  /* 0x00022c0001eb7983 */ /* 0x000ee40000300800 */
[----:B------:R-:W4:Y:S02]  /*ba820*/  LDL.LU R228, [R1+0x234] ;  /* 0x0002340001e47983 */ /* 0x000f240000300800 */
[----:B------:R-:W5:Y:S01]  /*ba830*/  LDL.LU R229, [R1+0x218] ;  /* 0x0002180001e57983 */ /* 0x000f620000300800 */
[----:B------:R-:W5:Y:S04]  /*ba840*/  LDL.LU R230, [R1+0x220] ;  /* 0x0002200001e67983 */ /* 0x000f680000300800 */
[----:B------:R1:W-:Y:S01]  /*ba850*/  LDGSTS.E [R50+-0x7ee00], [R58.64], P1 ;  /* 0x812000003a327fae */ /* 0x0003e20008921844 */
[----:B------:R-:W5:Y:S02]  /*ba860*/  LDL.LU R231, [R1+0x20c] ;  /* 0x00020c0001e77983 */ /* 0x000f640000300800 */
[----:B------:R-:W5:Y:S02]  /*ba870*/  LDL.LU R224, [R1+0x214] ;  /* 0x0002140001e07983 */ /* 0x000f640000300800 */
[----:B-1----:R-:W-:-:S02]  /*ba880*/  IMAD.MOV.U32 R58, RZ, RZ, R249 ;  /* 0x000000ffff3a7224 */ /* 0x002fc400078e00f9 */
[----:B------:R-:W-:-:S05]  /*ba890*/  IMAD.MOV.U32 R59, RZ, RZ, R248 ;  /* 0x000000ffff3b7224 */ /* 0x000fca00078e00f8 */
[----:B------:R1:W-:Y:S01]  /*ba8a0*/  STL.64 [R1+0x1a90], R58 ;  /* 0x001a903a01007387 */ /* 0x0003e20000100a00 */
[----:B------:R-:W5:Y:S02]  /*ba8b0*/  LDL.LU R225, [R1+0x1fc] ;  /* 0x0001fc0001e17983 */ /* 0x000f640000300800 */
[----:B------:R-:W5:Y:S02]  /*ba8c0*/  LDL.LU R226, [R1+0x204] ;  /* 0x0002040001e27983 */ /* 0x000f640000300800 */
[----:B------:R-:W5:Y:S01]  /*ba8d0*/  LDL.LU R227, [R1+0x1f0] ;  /* 0x0001f00001e37983 */ /* 0x000f620000300800 */
[----:B------:R-:W5:Y:S04]  /*ba8e0*/  LDL.LU R220, [R1+0x1f4] ;  /* 0x0001f40001dc7983 */ /* 0x000f680000300800 */
[----:B------:R1:W-:Y:S01]  /*ba8f0*/  LDGSTS.E [R50+-0x7de00], [R58.64], P1 ;  /* 0x822000003a327fae */ /* 0x0003e20008921844 */
[----:B------:R-:W5:Y:S02]  /*ba900*/  LDL.LU R221, [R1+0x1e8] ;  /* 0x0001e80001dd7983 */ /* 0x000f640000300800 */
[----:B------:R-:W5:Y:S01]  /*ba910*/  LDL.LU R222, [R1+0x1ec] ;  /* 0x0001ec0001de7983 */ /* 0x000f620000300800 */
[----:B-1----:R-:W-:Y:S01]  /*ba920*/  MOV R58, R251 ;  /* 0x000000fb003a7202 */ /* 0x002fe20000000f00 */
        /* <DEDUP_REMOVED lines=10> */
[----:B--2---:R-:W-:-:S05]  /*ba9d0*/  IMAD.MOV.U32 R58, RZ, RZ, R245 ;  /* 0x000000ffff3a7224 */ /* 0x004fca00078e00f5 */
[----:B------:R3:W-:Y:S01]  /*ba9e0*/  STL.64 [R1+0x1ab0], R58 ;  /* 0x001ab03a01007387 */ /* 0x0007e20000100a00 */
[----:B------:R-:W2:Y:S02]  /*ba9f0*/  LDL.LU R250, [R1+0x150] ;  /* 0x0001500001fa7983 */ /* 0x000ea40000300800 */
[----:B------:R-:W2:Y:S02]  /*baa00*/  LDL.LU R251, [R1+0x154] ;  /* 0x0001540001fb7983 */ /* 0x000ea40000300800 */
[----:B------:R-:W2:Y:S01]  /*baa10*/  LDL.LU R244, [R1+0x140] ;  /* 0x0001400001f47983 */ /* 0x000ea20000300800 */
[----:B------:R-:W2:Y:S04]  /*baa20*/  LDL.LU R245, [R1+0x148] ;  /* 0x0001480001f57983 */ /* 0x000ea80000300800 */
[----:B------:R3:W-:Y:S02]  /*baa30*/  LDGSTS.E [R50+-0x7be00], [R58.64], P1 ;  /* 0x842000003a327fae */ /* 0x0007e40008921844 */
[----:B---3--:R-:W-:-:S02]  /*baa40*/  IMAD.MOV.U32 R59, RZ, RZ, R235 ;  /* 0x000000ffff3b7224 */ /* 0x008fc400078e00eb */
[----:B----4-:R-:W-:-:S05]  /*baa50*/  IMAD.MOV.U32 R58, RZ, RZ, R228 ;  /* 0x000000ffff3a7224 */ /* 0x010fca00078e00e4 */
[----:B------:R5:W-:Y:S04]  /*baa60*/  STL.64 [R1+0x1ab8], R58 ;  /* 0x001ab83a01007387 */ /* 0x000be80000100a00 */
[----:B------:R5:W-:Y:S02]  /*baa70*/  LDGSTS.E [R50+-0x7ae00], [R58.64], P1 ;  /* 0x852000003a327fae */ /* 0x000be40008921844 */
[----:B-----5:R-:W-:Y:S01]  /*baa80*/  MOV R58, R230 ;  /* 0x000000e6003a7202 */ /* 0x020fe20000000f00 */
[----:B------:R-:W-:-:S05]  /*baa90*/  IMAD.MOV.U32 R59, RZ, RZ, R229 ;  /* 0x000000ffff3b7224 */ /* 0x000fca00078e00e5 */
        /* <DEDUP_REMOVED lines=8> */
[----:B------:R1:W-:Y:S04]  /*bab20*/  STL.64 [R1+0x1ad0], R58 ;  /* 0x001ad03a01007387 */ /* 0x0003e80000100a00 */
[----:B------:R1:W-:Y:S02]  /*bab30*/  LDGSTS.E [R50+-0x77e00], [R58.64], P1 ;  /* 0x882000003a327fae */ /* 0x0003e40008921844 */
[----:B-1----:R-:W-:Y:S01]  /*bab40*/  MOV R58, R220 ;  /* 0x000000dc003a7202 */ /* 0x002fe20000000f00 */
        /* <DEDUP_REMOVED lines=19> */
[----:B--2---:R-:W-:Y:S02]  /*bac80*/  IMAD.MOV.U32 R58, RZ, RZ, R251 ;  /* 0x000000ffff3a7224 */ /* 0x004fe400078e00fb */
[----:B------:R-:W-:-:S05]  /*bac90*/  IMAD.MOV.U32 R59, RZ, RZ, R250 ;  /* 0x000000ffff3b7224 */ /* 0x000fca00078e00fa */
[----:B------:R1:W-:Y:S04]  /*baca0*/  STL.64 [R1+0x1b00], R58 ;  /* 0x001b003a01007387 */ /* 0x0003e80000100a00 */
[----:B------:R1:W-:Y:S02]  /*bacb0*/  LDGSTS.E [R50+-0x71e00], [R58.64], P1 ;  /* 0x8e2000003a327fae */ /* 0x0003e40008921844 */
[----:B-1----:R-:W-:Y:S01]  /*bacc0*/  MOV R58, R245 ;  /* 0x000000f5003a7202 */ /* 0x002fe20000000f00 */
[----:B------:R-:W-:-:S05]  /*bacd0*/  IMAD.MOV.U32 R59, RZ, RZ, R244 ;  /* 0x000000ffff3b7224 */ /* 0x000fca00078e00f4 */
[----:B------:R1:W-:Y:S04]  /*bace0*/  STL.64 [R1+0x1b08], R58 ;  /* 0x001b083a01007387 */ /* 0x0003e80000100a00 */
[----:B------:R1:W-:Y:S02]  /*bacf0*/  LDGSTS.E [R50+-0x70e00], [R58.64], P1 ;  /* 0x8f2000003a327fae */ /* 0x0003e40008921844 */
[----:B-1----:R-:W-:Y:S01]  /*bad00*/  MOV R59, R4 ;  /* 0x00000004003b7202 */ /* 0x002fe20000000f00 */
[----:B------:R-:W-:Y:S02]  /*bad10*/  IMAD.MOV.U32 R58, RZ, RZ, R3 ;  /* 0x000000ffff3a7224 */ /* 0x000fe400078e0003 */
[----:B------:R-:W-:Y:S01]  /*bad20*/  IMAD.MOV.U32 R4, RZ, RZ, R5 ;  /* 0x000000ffff047224 */ /* 0x000fe200078e0005 */
[----:B------:R-:W-:Y:S01]  /*bad30*/  IADD3 R3, R35, 0x100000, RZ ;  /* 0x0010000023037810 */ /* 0x000fe20007ffe0ff */
[----:B------:R-:W-:Y:S01]  /*bad40*/  IMAD.MOV.U32 R5, RZ, RZ, R6 ;  /* 0x000000ffff057224 */ /* 0x000fe200078e0006 */
[----:B------:R-:W-:Y:S04]  /*bad50*/  STL.64 [R1+0x1c10], R58 ;  /* 0x001c103a01007387 */ /* 0x000fe80000100a00 */
[----:B------:R1:W-:Y:S01]  /*bad60*/  LDGSTS.E [R50+-0x6fe00], [R58.64], P1 ;  /* 0x902000003a327fae */ /* 0x0003e20008921844 */
[----:B------:R2:W-:Y:S02]  /*bad70*/  STL.64 [R1+0x1c08], R4 ;  /* 0x001c080401007387 */ /* 0x0005e40000100a00 */
[----:B------:R2:W-:Y:S02]  /*bad80*/  LDGSTS.E [R3+-0x6ee00], [R4.64], P1 ;  /* 0x9120000004037fae */ /* 0x0005e40008921844 */
[----:B--2---:R-:W-:Y:S01]  /*bad90*/  MOV R4, R7 ;  /* 0x0000000700047202 */ /* 0x004fe20000000f00 */
[----:B------:R-:W-:-:S05]  /*bada0*/  IMAD.MOV.U32 R5, RZ, RZ, R8 ;  /* 0x000000ffff057224 */ /* 0x000fca00078e0008 */
[----:B------:R2:W-:Y:S04]  /*badb0*/  STL.64 [R1+0x1f10], R4 ;  /* 0x001f100401007387 */ /* 0x0005e80000100a00 */
[----:B------:R2:W-:Y:S02]  /*badc0*/  LDGSTS.E [R3+-0x6de00], [R4.64], P1 ;  /* 0x9220000004037fae */ /* 0x0005e40008921844 */
[----:B--2---:R-:W-:Y:S01]  /*badd0*/  IMAD.MOV.U32 R4, RZ, RZ, R11 ;  /* 0x000000ffff047224 */ /* 0x004fe200078e000b */
[----:B------:R-:W-:-:S05]  /*bade0*/  MOV R5, R12 ;  /* 0x0000000c00057202 */ /* 0x000fca0000000f00 */
[----:B------:R2:W-:Y:S04]  /*badf0*/  STL.64 [R1+0x1ed8], R4 ;  /* 0x001ed80401007387 */ /* 0x0005e80000100a00 */
[----:B------:R2:W-:Y:S02]  /*bae00*/  LDGSTS.E [R3+-0x6ce00], [R4.64], P1 ;  /* 0x9320000004037fae */ /* 0x0005e40008921844 */
[----:B--2---:R-:W-:Y:S02]  /*bae10*/  IMAD.MOV.U32 R4, RZ, RZ, R13 ;  /* 0x000000ffff047224 */ /* 0x004fe400078e000d */
[----:B------:R-:W-:-:S05]  /*bae20*/  IMAD.MOV.U32 R5, RZ, RZ, R14 ;  /* 0x000000ffff057224 */ /* 0x000fca00078e000e */
[----:B------:R2:W-:Y:S04]  /*bae30*/  STL.64 [R1+0x1ea0], R4 ;  /* 0x001ea00401007387 */ /* 0x0005e80000100a00 */
        /* <DEDUP_REMOVED lines=12> */
[----:B------:R2:W-:Y:S01]  /*baf00*/  LDGSTS.E [R3+-0x68e00], [R4.64], P1 ;  /* 0x9720000004037fae */ /* 0x0005e20008921844 */
[----:B------:R-:W-:Y:S01]  /*baf10*/  IMAD.MOV.U32 R6, RZ, RZ, R23 ;  /* 0x000000ffff067224 */ /* 0x000fe200078e0017 */
[----:B------:R-:W-:Y:S02]  /*baf20*/  MOV R7, R24 ;  /* 0x0000001800077202 */ /* 0x000fe40000000f00 */
[----:B--2---:R-:W-:Y:S01]  /*baf30*/  MOV R4, R21 ;  /* 0x0000001500047202 */ /* 0x004fe20000000f00 */
[----:B------:R-:W-:-:S05]  /*baf40*/  IMAD.MOV.U32 R5, RZ, RZ, R22 ;  /* 0x000000ffff057224 */ /* 0x000fca00078e0016 */
[----:B------:R2:W-:Y:S04]  /*baf50*/  STL.64 [R1+0x1dc0], R4 ;  /* 0x001dc00401007387 */ /* 0x0005e80000100a00 */
[----:B------:R2:W-:Y:S01]  /*baf60*/  LDGSTS.E [R3+-0x67e00], [R4.64], P1 ;  /* 0x9820000004037fae */ /* 0x0005e20008921844 */
[----:B------:R3:W-:Y:S02]  /*baf70*/  LDGSTS.E [R3+-0x66e00], [R6.64], P1 ;  /* 0x9920000006037fae */ /* 0x0007e40008921844 */
[----:B------:R-:W-:Y:S02]  /*baf80*/  IMAD.MOV.U32 R12, RZ, RZ, R25 ;  /* 0x000000ffff0c7224 */ /* 0x000fe400078e0019 */
[----:B------:R-:W-:-:S05]  /*baf90*/  IMAD.MOV.U32 R13, RZ, RZ, R26 ;  /* 0x000000ffff0d7224 */ /* 0x000fca00078e001a */
[----:B------:R4:W-:Y:S04]  /*bafa0*/  LDGSTS.E [R3+-0x65e00], [R12.64], P1 ;  /* 0x9a2000000c037fae */ /* 0x0009e80008921844 */
[----:B--2---:R-:W2:Y:S01]  /*bafb0*/  LDL.LU.64 R4, [R1+0x1f40] ;  /* 0x001f400001047983 */ /* 0x004ea20000300a00 */
[----:B------:R3:W-:Y:S02]  /*bafc0*/  STL.64 [R1+0x1d88], R6 ;  /* 0x001d880601007387 */ /* 0x0007e40000100a00 */
[----:B------:R-:W-:Y:S01]  /*bafd0*/  IMAD.MOV.U32 R14, RZ, RZ, R29 ;  /* 0x000000ffff0e7224 */ /* 0x000fe200078e001d */
[----:B---3--:R-:W3:Y:S01]  /*bafe0*/  LDL.LU.64 R6, [R1+0x1f08] ;  /* 0x001f080001067983 */ /* 0x008ee20000300a00 */
[----:B------:R4:W-:Y:S02]  /*baff0*/  STL.64 [R1+0x1d50], R12 ;  /* 0x001d500c01007387 */ /* 0x0009e40000100a00 */
[----:B------:R-:W5:Y:S01]  /*bb000*/  LDL.LU.64 R60, [R1+0x1ed0] ;  /* 0x001ed000013c7983 */ /* 0x000f620000300a00 */
[----:B------:R-:W-:-:S02]  /*bb010*/  MOV R15, R30 ;  /* 0x0000001e000f7202 */ /* 0x000fc40000000f00 */
[----:B----4-:R-:W-:Y:S01]  /*bb020*/  MOV R12, R27 ;  /* 0x0000001b000c7202 */ /* 0x010fe20000000f00 */
[----:B------:R-:W-:-:S05]  /*bb030*/  IMAD.MOV.U32 R13, RZ, RZ, R28 ;  /* 0x000000ffff0d7224 */ /* 0x000fca00078e001c */
[----:B------:R4:W-:Y:S01]  /*bb040*/  STL.64 [R1+0x1d18], R12 ;  /* 0x001d180c01007387 */ /* 0x0009e20000100a00 */
[----:B-1----:R-:W5:Y:S03]  /*bb050*/  LDL.LU.64 R58, [R1+0x1e98] ;  /* 0x001e9800013a7983 */ /* 0x002f660000300a00 */
[----:B------:R4:W-:Y:S01]  /*bb060*/  LDGSTS.E [R3+-0x64e00], [R12.64], P1 ;  /* 0x9b2000000c037fae */ /* 0x0009e20008921844 */
[----:B------:R1:W-:Y:S03]  /*bb070*/  LDGSTS.E [R3+-0x63e00], [R14.64], P1 ;  /* 0x9c2000000e037fae */ /* 0x0003e60008921844 */
[----:B----4-:R-:W4:Y:S01]  /*bb080*/  LDL.LU.64 R12, [R1+0x1e60] ;  /* 0x001e6000010c7983 */ /* 0x010f220000300a00 */
[----:B------:R1:W-:Y:S02]  /*bb090*/  STL.64 [R1+0x1ce0], R14 ;  /* 0x001ce00e01007387 */ /* 0x0003e40000100a00 */
[----:B-1----:R-:W-:-:S02]  /*bb0a0*/  IMAD.MOV.U32 R14, RZ, RZ, R31 ;  /* 0x000000ffff0e7224 */ /* 0x002fc400078e001f */
[----:B------:R-:W-:-:S05]  /*bb0b0*/  IMAD.MOV.U32 R15, RZ, RZ, R32 ;  /* 0x000000ffff0f7224 */ /* 0x000fca00078e0020 */
[----:B------:R1:W-:Y:S04]  /*bb0c0*/  STL.64 [R1+0x1ca8], R14 ;  /* 0x001ca80e01007387 */ /* 0x0003e80000100a00 */
[----:B------:R1:W-:Y:S01]  /*bb0d0*/  LDGSTS.E [R3+-0x62e00], [R14.64], P1 ;  /* 0x9d2000000e037fae */ /* 0x0003e20008921844 */
[----:B------:R-:W-:-:S03]  /*bb0e0*/  MOV R20, R33 ;  /* 0x0000002100147202 */ /* 0x000fc60000000f00 */
[----:B-1----:R-:W4:Y:S01]  /*bb0f0*/  LDL.LU.64 R14, [R1+0x1e28] ;  /* 0x001e2800010e7983 */ /* 0x002f220000300a00 */
[----:B------:R-:W4:Y:S02]  /*bb100*/  LDL.LU.64 R16, [R1+0x1df0] ;  /* 0x001df00001107983 */ /* 0x000f240000300a00 */
[----:B------:R-:W4:Y:S02]  /*bb110*/  LDL.LU.64 R18, [R1+0x1db8] ;  /* 0x001db80001127983 */ /* 0x000f240000300a00 */
[----:B------:R-:W-:Y:S02]  /*bb120*/  IMAD.MOV.U32 R21, RZ, RZ, R34 ;  /* 0x000000ffff157224 */ /* 0x000fe400078e0022 */
[----:B------:R-:W-:Y:S01]  /*bb130*/  IMAD.MOV.U32 R8, RZ, RZ, R9 ;  /* 0x000000ffff087224 */ /* 0x000fe200078e0009 */
[----:B------:R-:W-:Y:S02]  /*bb140*/  MOV R9, R10 ;  /* 0x0000000a00097202 */ /* 0x000fe40000000f00 */
[----:B------:R1:W-:Y:S04]  /*bb150*/  STL.64 [R1+0x1c70], R20 ;  /* 0x001c701401007387 */ /* 0x0003e80000100a00 */
[----:B------:R1:W-:Y:S04]  /*bb160*/  LDGSTS.E [R3+-0x61e00], [R20.64], P1 ;  /* 0x9e20000014037fae */ /* 0x0003e80008921844 */
[----:B-1----:R-:W4:Y:S01]  /*bb170*/  LDL.LU.64 R20, [R1+0x1d80] ;  /* 0x001d800001147983 */ /* 0x002f220000300a00 */
[----:B------:R1:W-:Y:S02]  /*bb180*/  STL.64 [R1+0x1be8], R8 ;  /* 0x001be80801007387 */ /* 0x0003e40000100a00 */
[----:B------:R-:W4:Y:S02]  /*bb190*/  LDL.LU.64 R22, [R1+0x1d48] ;  /* 0x001d480001167983 */ /* 0x000f240000300a00 */
[----:B------:R-:W4:Y:S01]  /*bb1a0*/  LDL.LU.64 R24, [R1+0x1d10] ;  /* 0x001d100001187983 */ /* 0x000f220000300a00 */
        /* <DEDUP_REMOVED lines=12> */
[----:B------:R-:W-:Y:S01]  /*bb270*/  IMAD.SHL.U32 R245, R55, 0x4, RZ ;  /* 0x0000000437f57824 */ /* 0x000fe200078e00ff */
[----:B------:R-:W4:Y:S04]  /*bb280*/  LDL.LU R244, [R1+0x2bc] ;  /* 0x0002bc0001f47983 */ /* 0x000f280000300800 */
[----:B------:R-:W-:-:S02]  /*bb290*/  LOP3.LUT R222, R245, 0x20, RZ, 0x3c, !PT ;  /* 0x00000020f5de7812 */ /* 0x000fc400078e3cff */
[----:B------:R-:W4:Y:S01]  /*bb2a0*/  LDL.LU R245, [R1+0x2c4] ;  /* 0x0002c40001f57983 */ /* 0x000f220000300800 */
[----:B------:R-:W-:-:S05]  /*bb2b0*/  IADD3 R35, R35, 0x100000, RZ ;  /* 0x0010000023237810 */ /* 0x000fca0007ffe0ff */
[----:B------:R1:W-:Y:S01]  /*bb2c0*/  LDGSTS.E [R35+-0x60e00], [R8.64], P1 ;  /* 0x9f20000008237fae */ /* 0x0003e20008921844 */
[----:B--2---:R-:W-:-:S05]  /*bb2d0*/  IADD3 R3, P0, R4, R242, RZ ;  /* 0x000000f204037210 */ /* 0x004fca0007f1e0ff */
[----:B------:R-:W-:Y:S01]  /*bb2e0*/  IMAD.X R4, R5, 0x1, R2, P0 ;  /* 0x0000000105047824 */ /* 0x000fe200000e0602 */
[----:B---3--:R-:W-:-:S05]  /*bb2f0*/  IADD3 R5, P0, R6, R242, RZ ;  /* 0x000000f206057210 */ /* 0x008fca0007f1e0ff */
[----:B------:R-:W-:Y:S01]  /*bb300*/  IMAD.X R6, R7, 0x1, R2, P0 ;  /* 0x0000000107067824 */ /* 0x000fe200000e0602 */
[----:B-----5:R-:W-:-:S04]  /*bb310*/  IADD3 R7, P0, R60, R242, RZ ;  /* 0x000000f23c077210 */ /* 0x020fc80007f1e0ff */
[----:B-1----:R-:W-:Y:S02]  /*bb320*/  IADD3.X R8, R61, R2, RZ, P0, !PT ;  /* 0x000000023d087210 */ /* 0x002fe400007fe4ff */
[----:B------:R-:W-:-:S05]  /*bb330*/  IADD3 R9, P0, R58, R242, RZ ;  /* 0x000000f23a097210 */ /* 0x000fca0007f1e0ff */
[----:B------:R-:W-:Y:S01]  /*bb340*/  IMAD.X R10, R59, 0x1, R2, P0 ;  /* 0x000000013b0a7824 */ /* 0x000fe200000e0602 */
[----:B----4-:R-:W-:-:S05]  /*bb350*/  IADD3 R11, P0, R12, R242, RZ ;  /* 0x000000f20c0b7210 */ /* 0x010fca0007f1e0ff */
[----:B------:R-:W-:Y:S01]  /*bb360*/  IMAD.X R12, R13, 0x1, R2, P0 ;  /* 0x000000010d0c7824 */ /* 0x000fe200000e0602 */
[----:B------:R-:W-:-:S04]  /*bb370*/  IADD3 R13, P0, R14, R242, RZ ;  /* 0x000000f20e0d7210 */ /* 0x000fc80007f1e0ff */
        /* <DEDUP_REMOVED lines=15> */
[----:B------:R-:W-:-:S04]  /*bb470*/  IADD3 R29, P0, R30, R242, RZ ;  /* 0x000000f21e1d7210 */ /* 0x000fc80007f1e0ff */
[----:B------:R-:W-:Y:S01]  /*bb480*/  IADD3.X R30, R31, R2, RZ, P0, !PT ;  /* 0x000000021f1e7210 */ /* 0x000fe200007fe4ff */
[----:B------:R-:W-:-:S05]  /*bb490*/  IADD3 R31, P0, R32, R242, RZ ;  /* 0x000000f2201f7210 */ /* 0x000fca0007f1e0ff */
[----:B------:R-:W-:Y:S02]  /*bb4a0*/  IMAD.X R32, R33, 0x1, R2, P0 ;  /* 0x0000000121207824 */ /* 0x000fe400000e0602 */
[----:B------:R-:W-:Y:S01]  /*bb4b0*/  IMAD R33, R243, 0x20000, R222 ;  /* 0x00020000f3217824 */ /* 0x000fe200078e02de */
[----:B------:R-:W-:Y:S01]  /*bb4c0*/  MOV R58, R218 ;  /* 0x000000da003a7202 */ /* 0x000fe20000000f00 */
[----:B------:R-:W-:-:S03]  /*bb4d0*/  IMAD.MOV.U32 R59, RZ, RZ, R223 ;  /* 0x000000ffff3b7224 */ /* 0x000fc600078e00df */
[----:B------:R-:W-:Y:S02]  /*bb4e0*/  IADD3 R34, R33, 0x100000, RZ ;  /* 0x0010000021227810 */ /* 0x000fe40007ffe0ff */
[----:B------:R1:W-:Y:S04]  /*bb4f0*/  STL.64 [R1+0x19e0], R58 ;  /* 0x0019e03a01007387 */ /* 0x0003e80000100a00 */
[----:B------:R1:W-:Y:S02]  /*bb500*/  LDGSTS.E [R34+-0x7fc00], [R58.64], P1 ;  /* 0x804000003a227fae */ /* 0x0003e40008921844 */
[----:B-1----:R-:W-:Y:S01]  /*bb510*/  IMAD.MOV.U32 R58, RZ, RZ, R240 ;  /* 0x000000ffff3a7224 */ /* 0x002fe200078e00f0 */
[----:B------:R-:W-:-:S05]  /*bb520*/  MOV R59, R219 ;  /* 0x000000db003b7202 */ /* 0x000fca0000000f00 */
[----:B------:R1:W-:Y:S01]  /*bb530*/  STL.64 [R1+0x19f0], R58 ;  /* 0x0019f03a01007387 */ /* 0x0003e20000100a00 */
[----:B------:R-:W2:Y:S02]  /*bb540*/  LDL.LU R235, [R1+0x2a8] ;  /* 0x0002a80001eb7983 */ /* 0x000ea40000300800 */
[----:B------:R-:W3:Y:S02]  /*bb550*/  LDL.LU R228, [R1+0x2b0] ;  /* 0x0002b00001e47983 */ /* 0x000ee40000300800 */
[----:B------:R-:W4:Y:S01]  /*bb560*/  LDL.LU R229, [R1+0x29c] ;  /* 0x00029c0001e57983 */ /* 0x000f220000300800 */
[----:B------:R-:W5:Y:S04]  /*bb570*/  LDL.LU R230, [R1+0x2a4] ;  /* 0x0002a40001e67983 */ /* 0x000f680000300800 */
[----:B------:R1:W-:Y:S01]  /*bb580*/  LDGSTS.E [R34+-0x7ec00], [R58.64], P1 ;  /* 0x814000003a227fae */ /* 0x0003e20008921844 */
[----:B------:R-:W4:Y:S02]  /*bb590*/  LDL.LU R231, [R1+0x284] ;  /* 0x0002840001e77983 */ /* 0x000f240000300800 */
[----:B------:R-:W4:Y:S02]  /*bb5a0*/  LDL.LU R224, [R1+0x290] ;  /* 0x0002900001e07983 */ /* 0x000f240000300800 */
[----:B-1----:R-:W-:-:S02]  /*bb5b0*/  IMAD.MOV.U32 R58, RZ, RZ, R249 ;  /* 0x000000ffff3a7224 */ /* 0x002fc400078e00f9 */
[----:B------:R-:W-:-:S05]  /*bb5c0*/  IMAD.MOV.U32 R59, RZ, RZ, R248 ;  /* 0x000000ffff3b7224 */ /* 0x000fca00078e00f8 */
[----:B------:R1:W-:Y:S01]  /*bb5d0*/  STL.64 [R1+0x1a00], R58 ;  /* 0x001a003a01007387 */ /* 0x0003e20000100a00 */
[----:B------:R-:W4:Y:S02]  /*bb5e0*/  LDL.LU R225, [R1+0x26c] ;  /* 0x00026c0001e17983 */ /* 0x000f240000300800 */
[----:B------:R-:W4:Y:S02]  /*bb5f0*/  LDL.LU R226, [R1+0x270] ;  /* 0x0002700001e27983 */ /* 0x000f240000300800 */
[----:B------:R-:W4:Y:S01]  /*bb600*/  LDL.LU R227, [R1+0x258] ;  /* 0x0002580001e37983 */ /* 0x000f220000300800 */
[----:B------:R-:W4:Y:S04]  /*bb610*/  LDL.LU R220, [R1+0x25c] ;  /* 0x00025c0001dc7983 */ /* 0x000f280000300800 */
[----:B------:R1:W-:Y:S01]  /*bb620*/  LDGSTS.E [R34+-0x7dc00], [R58.64], P1 ;  /* 0x824000003a227fae */ /* 0x0003e20008921844 */
[----:B------:R-:W4:Y:S02]  /*bb630*/  LDL.LU R221, [R1+0x248] ;  /* 0x0002480001dd7983 */ /* 0x000f240000300800 */
[----:B------:R-:W4:Y:S01]  /*bb640*/  LDL.LU R222, [R1+0x250] ;  /* 0x0002500001de7983 */ /* 0x000f220000300800 */
[----:B-1----:R-:W-:Y:S01]  /*bb650*/  MOV R58, R251 ;  /* 0x000000fb003a7202 */ /* 0x002fe20000000f00 */
        /* <DEDUP_REMOVED lines=8> */
[----:B------:R-:W4:Y:S02]  /*bb6e0*/  LDL.LU R249, [R1+0x224] ;  /* 0x0002240001f97983 */ /* 0x000f240000300800 */
[----:B-1----:R-:W-:Y:S01]  /*bb6f0*/  IMAD.MOV.U32 R58, RZ, RZ, R245 ;  /* 0x000000ffff3a7224 */ /* 0x002fe200078e00f5 */
[----:B------:R-:W-:-:S05]  /*bb700*/  MOV R59, R244 ;  /* 0x000000f4003b7202 */ /* 0x000fca0000000f00 */
[----:B------:R2:W-:Y:S01]  /*bb710*/  STL.64 [R1+0x1a18], R58 ;  /* 0x001a183a01007387 */ /* 0x0005e20000100a00 */
[----:B------:R-:W4:Y:S02]  /*bb720*/  LDL.LU R250, [R1+0x208] ;  /* 0x0002080001fa7983 */ /* 0x000f240000300800 */
[----:B------:R-:W4:Y:S02]  /*bb730*/  LDL.LU R251, [R1+0x210] ;  /* 0x0002100001fb7983 */ /* 0x000f240000300800 */
[----:B------:R-:W4:Y:S01]  /*bb740*/  LDL.LU R244, [R1+0x1f8] ;  /* 0x0001f80001f47983 */ /* 0x000f220000300800 */
[----:B------:R-:W4:Y:S04]  /*bb750*/  LDL.LU R245, [R1+0x200] ;  /* 0x0002000001f57983 */ /* 0x000f280000300800 */
[----:B------:R2:W-:Y:S01]  /*bb760*/  LDGSTS.E [R34+-0x7bc00], [R58.64], P1 ;  /* 0x844000003a227fae */ /* 0x0005e20008921844 */
[----:B------:R-:W-:-:S04]  /*bb770*/  LOP3.LUT R37, R37, R36, RZ, 0x3c, !PT ;  /* 0x0000002425257212 */ /* 0x000fc800078e3cff */
[----:B------:R-:W-:-:S04]  /*bb780*/  LOP3.LUT R36, R37, R36, RZ, 0x3c, !PT ;  /* 0x0000002425247212 */ /* 0x000fc800078e3cff */
[----:B------:R-:W-:Y:S01]  /*bb790*/  LOP3.LUT R37, R37, R36, RZ, 0x3c, !PT ;  /* 0x0000002425257212 */ /* 0x000fe200078e3cff */
[----:B--2---:R-:W-:Y:S02]  /*bb7a0*/  IMAD.MOV.U32 R59, RZ, RZ, R235 ;  /* 0x000000ffff3b7224 */ /* 0x004fe400078e00eb */
[----:B---3--:R-:W-:-:S05]  /*bb7b0*/  IMAD.MOV.U32 R58, RZ, RZ, R228 ;  /* 0x000000ffff3a7224 */ /* 0x008fca00078e00e4 */
[----:B------:R5:W-:Y:S04]  /*bb7c0*/  STL.64 [R1+0x1a28], R58 ;  /* 0x001a283a01007387 */ /* 0x000be80000100a00 */
[----:B------:R5:W-:Y:S02]  /*bb7d0*/  LDGSTS.E [R34+-0x7ac00], [R58.64], P1 ;  /* 0x854000003a227fae */ /* 0x000be40008921844 */
[----:B-----5:R-:W-:Y:S01]  /*bb7e0*/  MOV R58, R230 ;  /* 0x000000e6003a7202 */ /* 0x020fe20000000f00 */
[----:B----4-:R-:W-:-:S05]  /*bb7f0*/  IMAD.MOV.U32 R59, RZ, RZ, R229 ;  /* 0x000000ffff3b7224 */ /* 0x010fca00078e00e5 */
        /* <DEDUP_REMOVED lines=36> */
[----:B------:R-:W-:Y:S04]  /*bba40*/  STL.64 [R1+0x1aa8], R58 ;  /* 0x001aa83a01007387 */ /* 0x000fe80000100a00 */
[----:B------:R1:W-:Y:S01]  /*bba50*/  LDGSTS.E [R34+-0x70c00], [R58.64], P1 ;  /* 0x8f4000003a227fae */ /* 0x0003e20008921844 */
[----:B------:R2:W-:Y:S02]  /*bba60*/  STL.64 [R1+0x1be0], R36 ;  /* 0x001be02401007387 */ /* 0x0005e40000100a00 */
[----:B------:R2:W-:Y:S02]  /*bba70*/  LDGSTS.E [R34+-0x6fc00], [R36.64], P1 ;  /* 0x9040000024227fae */ /* 0x0005e40008921844 */
[----:B--2---:R-:W-:Y:S01]  /*bba80*/  MOV R37, R4 ;  /* 0x0000000400257202 */ /* 0x004fe20000000f00 */
[----:B------:R-:W-:-:S02]  /*bba90*/  IMAD.MOV.U32 R36, RZ, RZ, R3 ;  /* 0x000000ffff247224 */ /* 0x000fc400078e0003 */
        /* <DEDUP_REMOVED lines=26> */
[----:B------:R2:W-:Y:S01]  /*bbc40*/  LDGSTS.E [R3+-0x68c00], [R4.64], P1 ;  /* 0x9740000004037fae */ /* 0x0005e20008921844 */
[----:B------:R-:W-:Y:S01]  /*bbc50*/  MOV R6, R19 ;  /* 0x0000001300067202 */ /* 0x000fe20000000f00 */
[----:B------:R-:W-:Y:S02]  /*bbc60*/  IMAD.MOV.U32 R7, RZ, RZ, R20 ;  /* 0x000000ffff077224 */ /* 0x000fe400078e0014 */
[----:B--2---:R-:W-:Y:S02]  /*bbc70*/  IMAD.MOV.U32 R4, RZ, RZ, R17 ;  /* 0x000000ffff047224 */ /* 0x004fe400078e0011 */
[----:B------:R-:W-:-:S05]  /*bbc80*/  IMAD.MOV.U32 R5, RZ, RZ, R18 ;  /* 0x000000ffff057224 */ /* 0x000fca00078e0012 */
[----:B------:R2:W-:Y:S04]  /*bbc90*/  STL.64 [R1+0x1db8], R4 ;  /* 0x001db80401007387 */ /* 0x0005e80000100a00 */
[----:B------:R2:W-:Y:S01]  /*bbca0*/  LDGSTS.E [R3+-0x67c00], [R4.64], P1 ;  /* 0x9840000004037fae */ /* 0x0005e20008921844 */
[----:B------:R3:W-:Y:S02]  /*bbcb0*/  LDGSTS.E [R3+-0x66c00], [R6.64], P1 ;  /* 0x9940000006037fae */ /* 0x0007e40008921844 */
[----:B------:R-:W-:Y:S01]  /*bbcc0*/  IMAD.MOV.U32 R8, RZ, RZ, R21 ;  /* 0x000000ffff087224 */ /* 0x000fe200078e0015 */
[----:B------:R-:W-:Y:S01]  /*bbcd0*/  MOV R9, R22 ;  /* 0x0000001600097202 */ /* 0x000fe20000000f00 */
[----:B------:R-:W-:Y:S02]  /*bbce0*/  IMAD.MOV.U32 R10, RZ, RZ, R23 ;  /* 0x000000ffff0a7224 */ /* 0x000fe400078e0017 */
[----:B------:R-:W-:-:S02]  /*bbcf0*/  IMAD.MOV.U32 R11, RZ, RZ, R24 ;  /* 0x000000ffff0b7224 */ /* 0x000fc400078e0018 */
[----:B------:R4:W-:Y:S03]  /*bbd00*/  LDGSTS.E [R3+-0x65c00], [R8.64], P1 ;  /* 0x9a40000008037fae */ /* 0x0009e60008921844 */
[----:B------:R5:W-:Y:S01]  /*bbd10*/  LDGSTS.E [R3+-0x64c00], [R10.64], P1 ;  /* 0x9b4000000a037fae */ /* 0x000be20008921844 */
[----:B--2---:R-:W2:Y:S01]  /*bbd20*/  LDL.LU.64 R4, [R1+0x1f38] ;  /* 0x001f380001047983 */ /* 0x004ea20000300a00 */
[----:B------:R3:W-:Y:S01]  /*bbd30*/  STL.64 [R1+0x1d80], R6 ;  /* 0x001d800601007387 */ /* 0x0007e20000100a00 */
[----:B------:R-:W-:Y:S01]  /*bbd40*/  MOV R14, R25 ;  /* 0x00000019000e7202 */ /* 0x000fe20000000f00 */
[----:B------:R-:W-:-:S05]  /*bbd50*/  IMAD.MOV.U32 R15, RZ, RZ, R26 ;  /* 0x000000ffff0f7224 */ /* 0x000fca00078e001a */
[----:B------:R1:W-:Y:S04]  /*bbd60*/  LDGSTS.E [R3+-0x63c00], [R14.64], P1 ;  /* 0x9c4000000e037fae */ /* 0x0003e80008921844 */
[----:B---3--:R-:W3:Y:S01]  /*bbd70*/  LDL.LU.64 R6, [R1+0x1f00] ;  /* 0x001f000001067983 */ /* 0x008ee20000300a00 */
[----:B------:R4:W-:Y:S03]  /*bbd80*/  STL.64 [R1+0x1d48], R8 ;  /* 0x001d480801007387 */ /* 0x0009e60000100a00 */
[----:B----4-:R-:W4:Y:S01]  /*bbd90*/  LDL.LU.64 R8, [R1+0x1ec8] ;  /* 0x001ec80001087983 */ /* 0x010f220000300a00 */
[----:B------:R5:W-:Y:S03]  /*bbda0*/  STL.64 [R1+0x1d10], R10 ;  /* 0x001d100a01007387 */ /* 0x000be60000100a00 */
[----:B-----5:R-:W5:Y:S01]  /*bbdb0*/  LDL.LU.64 R10, [R1+0x1e90] ;  /* 0x001e9000010a7983 */ /* 0x020f620000300a00 */
[----:B------:R-:W5:Y:S02]  /*bbdc0*/  LDL.LU.64 R12, [R1+0x1e58] ;  /* 0x001e5800010c7983 */ /* 0x000f640000300a00 */
[----:B------:R1:W-:Y:S02]  /*bbdd0*/  STL.64 [R1+0x1cd8], R14 ;  /* 0x001cd80e01007387 */ /* 0x0003e40000100a00 */
[----:B-1----:R-:W-:Y:S01]  /*bbde0*/  IMAD.MOV.U32 R14, RZ, RZ, R27 ;  /* 0x000000ffff0e7224 */ /* 0x002fe200078e001b */
[----:B------:R-:W-:-:S05]  /*bbdf0*/  MOV R15, R28 ;  /* 0x0000001c000f7202 */ /* 0x000fca0000000f00 */
[----:B------:R1:W-:Y:S04]  /*bbe00*/  STL.64 [R1+0x1ca0], R14 ;  /* 0x001ca00e01007387 */ /* 0x0003e80000100a00 */
[----:B------:R1:W-:Y:S01]  /*bbe10*/  LDGSTS.E [R3+-0x62c00], [R14.64], P1 ;  /* 0x9d4000000e037fae */ /* 0x0003e20008921844 */
[----:B------:R-:W-:-:S03]  /*bbe20*/  IMAD.MOV.U32 R20, RZ, RZ, R29 ;  /* 0x000000ffff147224 */ /* 0x000fc600078e001d */
[----:B-1----:R-:W5:Y:S01]  /*bbe30*/  LDL.LU.64 R14, [R1+0x1bf8] ;  /* 0x001bf800010e7983 */ /* 0x002f620000300a00 */
[----:B------:R-:W5:Y:S02]  /*bbe40*/  LDL.LU.64 R16, [R1+0x1e20] ;  /* 0x001e200001107983 */ /* 0x000f640000300a00 */
[----:B------:R-:W-:Y:S02]  /*bbe50*/  IMAD.MOV.U32 R21, RZ, RZ, R30 ;  /* 0x000000ffff157224 */ /* 0x000fe400078e001e */
[----:B------:R-:W5:Y:S01]  /*bbe60*/  LDL.LU.64 R18, [R1+0x1de8] ;  /* 0x001de80001127983 */ /* 0x000f620000300a00 */
[----:B------:R-:W-:Y:S02]  /*bbe70*/  IADD3 R33, R33, 0x100000, RZ ;  /* 0x0010000021217810 */ /* 0x000fe40007ffe0ff */
[----:B------:R-:W-:Y:S01]  /*bbe80*/  MOV R22, R31 ;  /* 0x0000001f00167202 */ /* 0x000fe20000000f00 */
[----:B------:R-:W-:Y:S01]  /*bbe90*/  IMAD.MOV.U32 R23, RZ, RZ, R32 ;  /* 0x000000ffff177224 */ /* 0x000fe200078e0020 */
[----:B------:R1:W-:Y:S04]  /*bbea0*/  STL.64 [R1+0x1c68], R20 ;  /* 0x001c681401007387 */ /* 0x0003e80000100a00 */
[----:B------:R1:W-:Y:S01]  /*bbeb0*/  LDGSTS.E [R3+-0x61c00], [R20.64], P1 ;  /* 0x9e40000014037fae */ /* 0x0003e20008921844 */
[----:B------:R1:W-:Y:S03]  /*bbec0*/  LDGSTS.E [R33+-0x60c00], [R22.64], P1 ;  /* 0x9f40000016217fae */ /* 0x0003e60008921844 */
[----:B-1----:R-:W5:Y:S01]  /*bbed0*/  LDL.LU.64 R20, [R1+0x1db0] ;  /* 0x001db00001147983 */ /* 0x002f620000300a00 */
[----:B------:R1:W-:Y:S03]  /*bbee0*/  STL.64 [R1+0x1c38], R22 ;  /* 0x001c381601007387 */ /* 0x0003e60000100a00 */
[----:B-1----:R-:W5:Y:S01]  /*bbef0*/  LDL.LU.64 R22, [R1+0x1d78] ;  /* 0x001d780001167983 */ /* 0x002f620000300a00 */
[----:B------:R-:W5:Y:S02]  /*bbf00*/  LDL.LU.64 R24, [R1+0x1d40] ;  /* 0x001d400001187983 */ /* 0x000f640000300a00 */
[----:B------:R-:W5:Y:S02]  /*bbf10*/  LDL.LU.64 R26, [R1+0x1d08] ;  /* 0x001d0800011a7983 */ /* 0x000f640000300a00 */
[----:B------:R-:W5:Y:S01]  /*bbf20*/  LDL.LU.64 R28, [R1+0x1cd0] ;  /* 0x001cd000011c7983 */ /* 0x000f620000300a00 */
[----:B------:R-:W5:Y:S01]  /*bbf30*/  LDL.LU.64 R30, [R1+0x1c98] ;  /* 0x001c9800011e7983 */ /* 0x000f620000300a00 */
[----:B------:R-:W5:Y:S02]  /*bbf40*/  LDL.LU.64 R34, [R1+0x1c60] ;  /* 0x001c600001227983 */ /* 0x000f640000300a00 */
        /* <DEDUP_REMOVED lines=8> */
[----:B------:R-:W-:Y:S01]  /*bbfd0*/  LOP3.LUT R33, R246, 0x30, RZ, 0x3c, !PT ;  /* 0x00000030f6217812 */ /* 0x000fe200078e3cff */
[----:B------:R-:W5:Y:S01]  /*bbfe0*/  LDL.LU R245, [R1+0x378] ;  /* 0x0003780001f57983 */ /* 0x000f620000300800 */
[----:B------:R-:W5:Y:S03]  /*bbff0*/  LDL.LU R246, [R1+0x640] ;  /* 0x0006400001f67983 */ /* 0x000f660000300800 */
[----:B------:R-:W-:Y:S01]  /*bc000*/  IMAD R33, R243, 0x20000, R33 ;  /* 0x00020000f3217824 */ /* 0x000fe200078e0221 */
[----:B--2---:R-:W-:-:S05]  /*bc010*/  IADD3 R3, P0, R4, R242, RZ ;  /* 0x000000f204037210 */ /* 0x004fca0007f1e0ff */
[----:B------:R-:W-:Y:S01]  /*bc020*/  IMAD.X R4, R5, 0x1, R2, P0 ;  /* 0x0000000105047824 */ /* 0x000fe200000e0602 */
[----:B---3--:R-:W-:-:S04]  /*bc030*/  IADD3 R5, P0, R6, R242, RZ ;  /* 0x000000f206057210 */ /* 0x008fc80007f1e0ff */
[----:B------:R-:W-:Y:S02]  /*bc040*/  IADD3.X R6, R7, R2, RZ, P0, !PT ;  /* 0x0000000207067210 */ /* 0x000fe400007fe4ff */
[----:B----4-:R-:W-:-:S05]  /*bc050*/  IADD3 R7, P0, R8, R242, RZ ;  /* 0x000000f208077210 */ /* 0x010fca0007f1e0ff */
[----:B------:R-:W-:Y:S01]  /*bc060*/  IMAD.X R8, R9, 0x1, R2, P0 ;  /* 0x0000000109087824 */ /* 0x000fe200000e0602 */
[----:B-----5:R-:W-:-:S05]  /*bc070*/  IADD3 R9, P0, R10, R242, RZ ;  /* 0x000000f20a097210 */ /* 0x020fca0007f1e0ff */
[----:B------:R-:W-:Y:S01]  /*bc080*/  IMAD.X R10, R11, 0x1, R2, P0 ;  /* 0x000000010b0a7824 */ /* 0x000fe200000e0602 */
[----:B------:R-:W-:-:S04]  /*bc090*/  IADD3 R11, P0, R12, R242, RZ ;  /* 0x000000f20c0b7210 */ /* 0x000fc80007f1e0ff */
[----:B------:R-:W-:Y:S02]  /*bc0a0*/  IADD3.X R12, R13, R2, RZ, P0, !PT ;  /* 0x000000020d0c7210 */ /* 0x000fe400007fe4ff */
[----:B------:R-:W-:-:S05]  /*bc0b0*/  IADD3 R13, P0, R14, R242, RZ ;  /* 0x000000f20e0d7210 */ /* 0x000fca0007f1e0ff */
[----:B------:R-:W-:Y:S01]  /*bc0c0*/  IMAD.X R14, R15, 0x1, R2, P0 ;  /* 0x000000010f0e7824 */ /* 0x000fe200000e0602 */
[----:B------:R-:W-:-:S05]  /*bc0d0*/  IADD3 R15, P0, R16, R242, RZ ;  /* 0x000000f2100f7210 */ /* 0x000fca0007f1e0ff */
        /* <DEDUP_REMOVED lines=13> */
[----:B------:R-:W-:Y:S02]  /*bc1b0*/  IADD3 R29, P0, R30, R242, RZ ;  /* 0x000000f21e1d7210 */ /* 0x000fe40007f1e0ff */
[----:B------:R-:W-:Y:S01]  /*bc1c0*/  MOV R36, R219 ;  /* 0x000000db00247202 */ /* 0x000fe20000000f00 */
[----:B------:R-:W-:Y:S01]  /*bc1d0*/  IMAD.MOV.U32 R37, RZ, RZ, R218 ;  /* 0x000000ffff257224 */ /* 0x000fe200078e00da */
[----:B------:R-:W-:Y:S01]  /*bc1e0*/  IADD3.X R30, R31, R2, RZ, P0, !PT ;  /* 0x000000021f1e7210 */ /* 0x000fe200007fe4ff */
[----:B------:R-:W-:Y:S01]  /*bc1f0*/  IADD3 R31, P0, R34, R242, RZ ;  /* 0x000000f2221f7210 */ /* 0x000fe20007f1e0ff */
        /* <DEDUP_REMOVED lines=41> */
[----:B------:R-:W-:-:S02]  /*bc490*/  IMAD.X R32, R35, 0x1, R2, P0 ;  /* 0x0000000123207824 */ /* 0x000fc400000e0602 */
        /* <DEDUP_REMOVED lines=49> */
[----:B------:R-:W-:Y:S01]  /*bc7b0*/  IMAD.MOV.U32 R36, RZ, RZ, R3 ;  /* 0x000000ffff247224 */ /* 0x000fe200078e0003 */
[----:B------:R-:W-:Y:S02]  /*bc7c0*/  MOV R4, R5 ;  /* 0x0000000500047202 */ /* 0x000fe40000000f00 */
[----:B------:R-:W-:Y:S01]  /*bc7d0*/  IADD3 R3, R33, 0x100000, RZ ;  /* 0x0010000021037810 */ /* 0x000fe20007ffe0ff */
[----:B------:R-:W-:Y:S01]  /*bc7e0*/  IMAD.MOV.U32 R5, RZ, RZ, R6 ;  /* 0x000000ffff057224 */ /* 0x000fe200078e0006 */
[----:B------:R-:W-:Y:S04]  /*bc7f0*/  STL.64 [R1+0x1f38], R36 ;  /* 0x001f382401007387 */ /* 0x000fe80000100a00 */
[----:B------:R1:W-:Y:S01]  /*bc800*/  LDGSTS.E [R34+-0x6ea00], [R36.64], P1 ;  /* 0x9160000024227fae */ /* 0x0003e20008921844 */
[----:B------:R2:W-:Y:S02]  /*bc810*/  STL.64 [R1+0x1f00], R4 ;  /* 0x001f000401007387 */ /* 0x0005e40000100a00 */
        /* <DEDUP_REMOVED lines=29> */
[----:B------:R-:W-:Y:S01]  /*bc9f0*/  IMAD.MOV.U32 R9, RZ, RZ, R24 ;  /* 0x000000ffff097224 */ /* 0x000fe200078e0018 */
[----:B------:R-:W-:Y:S01]  /*bca00*/  MOV R10, R25 ;  /* 0x00000019000a7202 */ /* 0x000fe20000000f00 */
[----:B------:R-:W-:-:S03]  /*bca10*/  IMAD.MOV.U32 R11, RZ, RZ, R26 ;  /* 0x000000ffff0b7224 */ /* 0x000fc600078e001a */
[----:B------:R4:W-:Y:S02]  /*bca20*/  LDGSTS.E [R3+-0x65a00], [R8.64], P1 ;  /* 0x9a60000008037fae */ /* 0x0009e40008921844 */
[----:B------:R5:W-:Y:S02]  /*bca30*/  LDGSTS.E [R3+-0x64a00], [R10.64], P1 ;  /* 0x9b6000000a037fae */ /* 0x000be40008921844 */
[----:B--2---:R-:W2:Y:S01]  /*bca40*/  LDL.LU.64 R4, [R1+0x1f30] ;  /* 0x001f300001047983 */ /* 0x004ea20000300a00 */
[----:B------:R3:W-:Y:S02]  /*bca50*/  STL.64 [R1+0x1d78], R6 ;  /* 0x001d780601007387 */ /* 0x0007e40000100a00 */
[----:B------:R-:W-:Y:S01]  /*bca60*/  IMAD.MOV.U32 R16, RZ, RZ, R27 ;  /* 0x000000ffff107224 */ /* 0x000fe200078e001b */
[----:B---3--:R-:W3:Y:S01]  /*bca70*/  LDL.LU.64 R6, [R1+0x1ef8] ;  /* 0x001ef80001067983 */ /* 0x008ee20000300a00 */
[----:B------:R4:W-:Y:S01]  /*bca80*/  STL.64 [R1+0x1d40], R8 ;  /* 0x001d400801007387 */ /* 0x0009e20000100a00 */
[----:B------:R-:W-:-:S05]  /*bca90*/  MOV R17, R28 ;  /* 0x0000001c00117202 */ /* 0x000fca0000000f00 */
[----:B------:R1:W-:Y:S04]  /*bcaa0*/  LDGSTS.E [R3+-0x63a00], [R16.64], P1 ;  /* 0x9c60000010037fae */ /* 0x0003e80008921844 */
[----:B----4-:R-:W4:Y:S01]  /*bcab0*/  LDL.LU.64 R8, [R1+0x1ec0] ;  /* 0x001ec00001087983 */ /* 0x010f220000300a00 */
[----:B------:R5:W-:Y:S03]  /*bcac0*/  STL.64 [R1+0x1d08], R10 ;  /* 0x001d080a01007387 */ /* 0x000be60000100a00 */
[----:B-----5:R-:W5:Y:S01]  /*bcad0*/  LDL.LU.64 R10, [R1+0x1e88] ;  /* 0x001e8800010a7983 */ /* 0x020f620000300a00 */
[----:B-1----:R-:W5:Y:S02]  /*bcae0*/  LDL.LU.64 R36, [R1+0x1e50] ;  /* 0x001e500001247983 */ /* 0x002f640000300a00 */
[----:B------:R1:W-:Y:S02]  /*bcaf0*/  STL.64 [R1+0x1cd0], R16 ;  /* 0x001cd01001007387 */ /* 0x0003e40000100a00 */
[----:B-1----:R-:W-:-:S02]  /*bcb00*/  IMAD.MOV.U32 R16, RZ, RZ, R29 ;  /* 0x000000ffff107224 */ /* 0x002fc400078e001d */
[----:B------:R-:W-:-:S05]  /*bcb10*/  IMAD.MOV.U32 R17, RZ, RZ, R30 ;  /* 0x000000ffff117224 */ /* 0x000fca00078e001e */
[----:B------:R1:W-:Y:S01]  /*bcb20*/  STL.64 [R1+0x1c98], R16 ;  /* 0x001c981001007387 */ /* 0x0003e20000100a00 */
[----:B------:R-:W5:Y:S03]  /*bcb30*/  LDL.LU.64 R34, [R1+0x1e18] ;  /* 0x001e180001227983 */ /* 0x000f660000300a00 */
[----:B------:R1:W-:Y:S01]  /*bcb40*/  LDGSTS.E [R3+-0x62a00], [R16.64], P1 ;  /* 0x9d60000010037fae */ /* 0x0003e20008921844 */
[----:B------:R-:W-:Y:S01]  /*bcb50*/  MOV R20, R31 ;  /* 0x0000001f00147202 */ /* 0x000fe20000000f00 */
[----:B------:R-:W-:Y:S02]  /*bcb60*/  IMAD.MOV.U32 R21, RZ, RZ, R32 ;  /* 0x000000ffff157224 */ /* 0x000fe400078e0020 */
[----:B------:R-:W-:Y:S01]  /*bcb70*/  IMAD.MOV.U32 R12, RZ, RZ, R13 ;  /* 0x000000ffff0c7224 */ /* 0x000fe200078e000d */
[----:B-1----:R-:W5:Y:S01]  /*bcb80*/  LDL.LU.64 R16, [R1+0x1de0] ;  /* 0x001de00001107983 */ /* 0x002f620000300a00 */
[----:B------:R-:W5:Y:S02]  /*bcb90*/  LDL.LU.64 R18, [R1+0x1da8] ;  /* 0x001da80001127983 */ /* 0x000f640000300a00 */
[----:B------:R1:W-:Y:S01]  /*bcba0*/  STL.64 [R1+0x1c60], R20 ;  /* 0x001c601401007387 */ /* 0x0003e20000100a00 */
[----:B------:R1:W-:Y:S01]  /*bcbb0*/  LDGSTS.E [R3+-0x61a00], [R20.64], P1 ;  /* 0x9e60000014037fae */ /* 0x0003e20008921844 */
[----:B------:R-:W-:-:S03]  /*bcbc0*/  MOV R13, R14 ;  /* 0x0000000e000d7202 */ /* 0x000fc60000000f00 */
[----:B-1----:R-:W5:Y:S02]  /*bcbd0*/  LDL.LU.64 R20, [R1+0x1d70] ;  /* 0x001d700001147983 */ /* 0x002f640000300a00 */
[----:B------:R1:W-:Y:S02]  /*bcbe0*/  STL.64 [R1+0x1bf8], R12 ;  /* 0x001bf80c01007387 */ /* 0x0003e40000100a00 */
[----:B------:R-:W5:Y:S02]  /*bcbf0*/  LDL.LU.64 R22, [R1+0x1d38] ;  /* 0x001d380001167983 */ /* 0x000f640000300a00 */
[----:B------:R-:W5:Y:S01]  /*bcc00*/  LDL.LU.64 R24, [R1+0x1d00] ;  /* 0x001d000001187983 */ /* 0x000f620000300a00 */
[----:B------:R-:W5:Y:S01]  /*bcc10*/  LDL.LU.64 R26, [R1+0x1cc8] ;  /* 0x001cc800011a7983 */ /* 0x000f620000300a00 */
[----:B------:R-:W5:Y:S01]  /*bcc20*/  LDL.LU.64 R28, [R1+0x1c90] ;  /* 0x001c9000011c7983 */ /* 0x000f620000300a00 */
[----:B------:R-:W-:Y:S01]  /*bcc30*/  IADD3 R33, R33, 0x100000, RZ ;  /* 0x0010000021217810 */ /* 0x000fe20007ffe0ff */
[----:B------:R-:W5:Y:S04]  /*bcc40*/  LDL.LU.64 R30, [R1+0x1c58] ;  /* 0x001c5800011e7983 */ /* 0x000f680000300a00 */
[----:B------:R1:W-:Y:S04]  /*bcc50*/  LDGSTS.E [R33+-0x60a00], [R12.64], P1 ;  /* 0x9f6000000c217fae */ /* 0x0003e80008921844 */
[----:B-1----:R-:W5:Y:S01]  /*bcc60*/  LDL.LU.64 R32, [R1+0x1c30] ;  /* 0x001c300001207983 */ /* 0x002f620000300a00 */
        /* <DEDUP_REMOVED lines=10> */
[----:B--2---:R-:W-:-:S05]  /*bcd10*/  IADD3 R3, P0, R4, R242, RZ ;  /* 0x000000f204037210 */ /* 0x004fca0007f1e0ff */
[----:B------:R-:W-:Y:S01]  /*bcd20*/  IMAD.X R4, R5, 0x1, R2, P0 ;  /* 0x0000000105047824 */ /* 0x000fe200000e0602 */
[----:B---3--:R-:W-:-:S05]  /*bcd30*/  IADD3 R5, P0, R6, R242, RZ ;  /* 0x000000f206057210 */ /* 0x008fca0007f1e0ff */
[----:B------:R-:W-:Y:S01]  /*bcd40*/  IMAD.X R6, R7, 0x1, R2, P0 ;  /* 0x0000000107067824 */ /* 0x000fe200000e0602 */
[----:B----4-:R-:W-:-:S04]  /*bcd50*/  IADD3 R7, P0, R8, R242, RZ ;  /* 0x000000f208077210 */ /* 0x010fc80007f1e0ff */
[----:B------:R-:W-:Y:S02]  /*bcd60*/  IADD3.X R8, R9, R2, RZ, P0, !PT ;  /* 0x0000000209087210 */ /* 0x000fe400007fe4ff */
[----:B-----5:R-:W-:-:S05]  /*bcd70*/  IADD3 R9, P0, R10, R242, RZ ;  /* 0x000000f20a097210 */ /* 0x020fca0007f1e0ff */
        /* <DEDUP_REMOVED lines=23> */
[----:B------:R-:W-:Y:S02]  /*bcef0*/  IMAD R33, R243, 0x20000, R116 ;  /* 0x00020000f3217824 */ /* 0x000fe400078e0274 */
[----:B------:R-:W-:Y:S01]  /*bcf00*/  IMAD.MOV.U32 R36, RZ, RZ, R219 ;  /* 0x000000ffff247224 */ /* 0x000fe200078e00db */
[----:B------:R-:W-:Y:S02]  /*bcf10*/  MOV R37, R218 ;  /* 0x000000da00257202 */ /* 0x000fe40000000f00 */
[----:B------:R-:W-:-:S03]  /*bcf20*/  IADD3 R34, R33, 0x100000, RZ ;  /* 0x0010000021227810 */ /* 0x000fc60007ffe0ff */
[----:B------:R1:W-:Y:S04]  /*bcf30*/  STL.64 [R1+0x18a8], R36 ;  /* 0x0018a82401007387 */ /* 0x0003e80000100a00 */
[----:B------:R1:W-:Y:S02]  /*bcf40*/  LDGSTS.E [R34+-0x7f800], [R36.64], P1 ;  /* 0x8080000024227fae */ /* 0x0003e40008921844 */
[----:B-1----:R-:W-:Y:S02]  /*bcf50*/  IMAD.MOV.U32 R36, RZ, RZ, R248 ;  /* 0x000000ffff247224 */ /* 0x002fe400078e00f8 */
[----:B------:R-:W-:-:S05]  /*bcf60*/  IMAD.MOV.U32 R37, RZ, RZ, R240 ;  /* 0x000000ffff257224 */ /* 0x000fca00078e00f0 */
[----:B------:R1:W-:Y:S01]  /*bcf70*/  STL.64 [R1+0x18c0], R36 ;  /* 0x0018c02401007387 */ /* 0x0003e20000100a00 */
[----:B------:R-:W2:Y:S02]  /*bcf80*/  LDL.LU R228, [R1+0x7ac] ;  /* 0x0007ac0001e47983 */ /* 0x000ea40000300800 */
[----:B------:R-:W3:Y:S02]  /*bcf90*/  LDL.LU R229, [R1+0x7b4] ;  /* 0x0007b40001e57983 */ /* 0x000ee40000300800 */
[----:B------:R-:W4:Y:S01]  /*bcfa0*/  LDL.LU R230, [R1+0x79c] ;  /* 0x00079c0001e67983 */ /* 0x000f220000300800 */
[----:B------:R-:W5:Y:S04]  /*bcfb0*/  LDL.LU R231, [R1+0x7a4] ;  /* 0x0007a40001e77983 */ /* 0x000f680000300800 */
        /* <DEDUP_REMOVED lines=30> */
[----:B------:R2:W-:Y:S02]  /*bd1a0*/  LDGSTS.E [R34+-0x7b800], [R36.64], P1 ;  /* 0x8480000024227fae */ /* 0x0005e40008921844 */
[----:B--2---:R-:W-:Y:S01]  /*bd1b0*/  IMAD.MOV.U32 R37, RZ, RZ, R228 ;  /* 0x000000ffff257224 */ /* 0x004fe200078e00e4 */
[----:B---3--:R-:W-:-:S05]  /*bd1c0*/  MOV R36, R229 ;  /* 0x000000e500247202 */ /* 0x008fca0000000f00 */
[----:B------:R5:W-:Y:S04]  /*bd1d0*/  STL.64 [R1+0x1910], R36 ;  /* 0x0019102401007387 */ /* 0x000be80000100a00 */
[----:B------:R5:W-:Y:S02]  /*bd1e0*/  LDGSTS.E [R34+-0x7a800], [R36.64], P1 ;  /* 0x8580000024227fae */ /* 0x000be40008921844 */
[----:B-----5:R-:W-:Y:S01]  /*bd1f0*/  IMAD.MOV.U32 R36, RZ, RZ, R231 ;  /* 0x000000ffff247224 */ /* 0x020fe200078e00e7 */
[----:B----4-:R-:W-:-:S05]  /*bd200*/  MOV R37, R230 ;  /* 0x000000e600257202 */ /* 0x010fca0000000f00 */
        /* <DEDUP_REMOVED lines=42> */
[----:B-1----:R-:W-:Y:S01]  /*bd4b0*/  IMAD.MOV.U32 R37, RZ, RZ, R4 ;  /* 0x000000ffff257224 */ /* 0x002fe200078e0004 */
[----:B------:R-:W-:Y:S01]  /*bd4c0*/  MOV R36, R3 ;  /* 0x0000000300247202 */ /* 0x000fe20000000f00 */
[----:B------:R-:W-:Y:S01]  /*bd4d0*/  IMAD.MOV.U32 R4, RZ, RZ, R5 ;  /* 0x000000ffff047224 */ /* 0x000fe200078e0005 */
[----:B------:R-:W-:Y:S02]  /*bd4e0*/  IADD3 R3, R33, 0x100000, RZ ;  /* 0x0010000021037810 */ /* 0x000fe40007ffe0ff */
[----:B------:R-:W-:Y:S01]  /*bd4f0*/  MOV R5, R6 ;  /* 0x0000000600057202 */ /* 0x000fe20000000f00 */
[----:B------:R-:W-:Y:S04]  /*bd500*/  STL.64 [R1+0x1f30], R36 ;  /* 0x001f302401007387 */ /* 0x000fe80000100a00 */
[----:B------:R1:W-:Y:S01]  /*bd510*/  LDGSTS.E [R34+-0x6e800], [R36.64], P1 ;  /* 0x9180000024227fae */ /* 0x0003e20008921844 */
[----:B------:R2:W-:Y:S02]  /*bd520*/  STL.64 [R1+0x1ef8], R4 ;  /* 0x001ef80401007387 */ /* 0x0005e40000100a00 */
[----:B------:R2:W-:Y:S02]  /*bd530*/  LDGSTS.E [R3+-0x6d800], [R4.64], P1 ;  /* 0x9280000004037fae */ /* 0x0005e40008921844 */
[----:B--2---:R-:W-:-:S02]  /*bd540*/  IMAD.MOV.U32 R4, RZ, RZ, R7 ;  /* 0x000000ffff047224 */ /* 0x004fc400078e0007 */
        /* <DEDUP_REMOVED lines=16> */
[----:B--2---:R-:W-:Y:S01]  /*bd650*/  MOV R4, R15 ;  /* 0x0000000f00047202 */ /* 0x004fe20000000f00 */
[----:B------:R-:W-:-:S05]  /*bd660*/  IMAD.MOV.U32 R5, RZ, RZ, R16 ;  /* 0x000000ffff057224 */ /* 0x000fca00078e0010 */
[----:B------:R2:W-:Y:S04]  /*bd670*/  STL.64 [R1+0x1de0], R4 ;  /* 0x001de00401007387 */ /* 0x0005e80000100a00 */
[----:B------:R2:W-:Y:S01]  /*bd680*/  LDGSTS.E [R3+-0x68800], [R4.64], P1 ;  /* 0x9780000004037fae */ /* 0x0005e20008921844 */
[----:B------:R-:W-:Y:S02]  /*bd690*/  IMAD.MOV.U32 R7, RZ, RZ, R20 ;  /* 0x000000ffff077224 */ /* 0x000fe400078e0014 */
[----:B--2---:R-:W-:Y:S01]  /*bd6a0*/  IMAD.MOV.U32 R4, RZ, RZ, R17 ;  /* 0x000000ffff047224 */ /* 0x004fe200078e0011 */
[----:B------:R-:W-:-:S05]  /*bd6b0*/  MOV R5, R18 ;  /* 0x0000001200057202 */ /* 0x000fca0000000f00 */
[----:B------:R2:W-:Y:S04]  /*bd6c0*/  STL.64 [R1+0x1da8], R4 ;  /* 0x001da80401007387 */ /* 0x0005e80000100a00 */
[----:B------:R2:W-:Y:S01]  /*bd6d0*/  LDGSTS.E [R3+-0x67800], [R4.64], P1 ;  /* 0x9880000004037fae */ /* 0x0005e20008921844 */
[----:B------:R3:W-:Y:S01]  /*bd6e0*/  LDGSTS.E [R3+-0x66800], [R6.64], P1 ;  /* 0x9980000006037fae */ /* 0x0007e20008921844 */
[----:B------:R-:W-:Y:S01]  /*bd6f0*/  MOV R8, R21 ;  /* 0x0000001500087202 */ /* 0x000fe20000000f00 */
[----:B------:R-:W-:Y:S02]  /*bd700*/  IMAD.MOV.U32 R9, RZ, RZ, R22 ;  /* 0x000000ffff097224 */ /* 0x000fe400078e0016 */
[----:B------:R-:W-:Y:S01]  /*bd710*/  IMAD.MOV.U32 R10, RZ, RZ, R23 ;  /* 0x000000ffff0a7224 */ /* 0x000fe200078e0017 */
[----:B------:R-:W-:-:S02]  /*bd720*/  MOV R11, R24 ;  /* 0x00000018000b7202 */ /* 0x000fc40000000f00 */
[----:B------:R4:W-:Y:S03]  /*bd730*/  LDGSTS.E [R3+-0x65800], [R8.64], P1 ;  /* 0x9a80000008037fae */ /* 0x0009e60008921844 */
[----:B------:R5:W-:Y:S01]  /*bd740*/  LDGSTS.E [R3+-0x64800], [R10.64], P1 ;  /* 0x9b8000000a037fae */ /* 0x000be20008921844 */
[----:B--2---:R-:W2:Y:S01]  /*bd750*/  LDL.LU.64 R4, [R1+0x1f28] ;  /* 0x001f280001047983 */ /* 0x004ea20000300a00 */
[----:B------:R3:W-:Y:S02]  /*bd760*/  STL.64 [R1+0x1d70], R6 ;  /* 0x001d700601007387 */ /* 0x0007e40000100a00 */
[----:B------:R-:W-:Y:S01]  /*bd770*/  IMAD.MOV.U32 R14, RZ, RZ, R25 ;  /* 0x000000ffff0e7224 */ /* 0x000fe200078e0019 */
[----:B---3--:R-:W3:Y:S01]  /*bd780*/  LDL.LU.64 R6, [R1+0x1ef0] ;  /* 0x001ef00001067983 */ /* 0x008ee20000300a00 */
[----:B------:R4:W-:Y:S02]  /*bd790*/  STL.64 [R1+0x1d38], R8 ;  /* 0x001d380801007387 */ /* 0x0009e40000100a00 */
[----:B------:R-:W-:-:S05]  /*bd7a0*/  IMAD.MOV.U32 R15, RZ, RZ, R26 ;  /* 0x000000ffff0f7224 */ /* 0x000fca00078e001a */
[----:B------:R1:W-:Y:S04]  /*bd7b0*/  LDGSTS.E [R3+-0x63800], [R14.64], P1 ;  /* 0x9c8000000e037fae */ /* 0x0003e80008921844 */
[----:B----4-:R-:W4:Y:S01]  /*bd7c0*/  LDL.LU.64 R8, [R1+0x1eb8] ;  /* 0x001eb80001087983 */ /* 0x010f220000300a00 */
[----:B------:R5:W-:Y:S03]  /*bd7d0*/  STL.64 [R1+0x1d00], R10 ;  /* 0x001d000a01007387 */ /* 0x000be60000100a00 */
[----:B-----5:R-:W5:Y:S01]  /*bd7e0*/  LDL.LU.64 R10, [R1+0x1e80] ;  /* 0x001e8000010a7983 */ /* 0x020f620000300a00 */
[----:B------:R-:W5:Y:S02]  /*bd7f0*/  LDL.LU.64 R12, [R1+0x1e48] ;  /* 0x001e4800010c7983 */ /* 0x000f640000300a00 */
[----:B------:R1:W-:Y:S02]  /*bd800*/  STL.64 [R1+0x1cc8], R14 ;  /* 0x001cc80e01007387 */ /* 0x0003e40000100a00 */
[----:B-1----:R-:W-:Y:S01]  /*bd810*/  MOV R14, R27 ;  /* 0x0000001b000e7202 */ /* 0x002fe20000000f00 */
[----:B------:R-:W-:-:S05]  /*bd820*/  IMAD.MOV.U32 R15, RZ, RZ, R28 ;  /* 0x000000ffff0f7224 */ /* 0x000fca00078e001c */
[----:B------:R1:W-:Y:S04]  /*bd830*/  STL.64 [R1+0x1c90], R14 ;  /* 0x001c900e01007387 */ /* 0x0003e80000100a00 */
[----:B------:R1:W-:Y:S01]  /*bd840*/  LDGSTS.E [R3+-0x62800], [R14.64], P1 ;  /* 0x9d8000000e037fae */ /* 0x0003e20008921844 */
[----:B------:R-:W-:-:S03]  /*bd850*/  IMAD.MOV.U32 R20, RZ, RZ, R29 ;  /* 0x000000ffff147224 */ /* 0x000fc600078e001d */
[----:B-1----:R-:W5:Y:S01]  /*bd860*/  LDL.LU.64 R14, [R1+0x1e10] ;  /* 0x001e1000010e7983 */ /* 0x002f620000300a00 */
[----:B------:R-:W5:Y:S02]  /*bd870*/  LDL.LU.64 R16, [R1+0x1dd8] ;  /* 0x001dd80001107983 */ /* 0x000f640000300a00 */
[----:B------:R-:W5:Y:S01]  /*bd880*/  LDL.LU.64 R18, [R1+0x1da0] ;  /* 0x001da00001127983 */ /* 0x000f620000300a00 */
[----:B------:R-:W-:Y:S02]  /*bd890*/  MOV R21, R30 ;  /* 0x0000001e00157202 */ /* 0x000fe40000000f00 */
[----:B------:R-:W-:Y:S01]  /*bd8a0*/  IADD3 R33, R33, 0x100000, RZ ;  /* 0x0010000021217810 */ /* 0x000fe20007ffe0ff */
[----:B------:R-:W-:Y:S02]  /*bd8b0*/  IMAD.MOV.U32 R22, RZ, RZ, R31 ;  /* 0x000000ffff167224 */ /* 0x000fe400078e001f */
        /* <DEDUP_REMOVED lines=22> */
[----:B------:R-:W5:Y:S02]  /*bda20*/  LDL.LU R247, [R1+0x864] ;  /* 0x0008640001f77983 */ /* 0x000f640000300800 */
[----:B------:R-:W-:-:S02]  /*bda30*/  LEA R33, R243, R33, 0x11 ;  /* 0x00000021f3217211 */ /* 0x000fc400078e88ff */
[----:B--2---:R-:W-:-:S04]  /*bda40*/  IADD3 R3, P0, R4, R242, RZ ;  /* 0x000000f204037210 */ /* 0x004fc80007f1e0ff */
[----:B------:R-:W-:Y:S02]  /*bda50*/  IADD3.X R4, R5, R2, RZ, P0, !PT ;  /* 0x0000000205047210 */ /* 0x000fe400007fe4ff */
[----:B---3--:R-:W-:-:S05]  /*bda60*/  IADD3 R5, P0, R6, R242, RZ ;  /* 0x000000f206057210 */ /* 0x008fca0007f1e0ff */
[----:B------:R-:W-:Y:S01]  /*bda70*/  IMAD.X R6, R7, 0x1, R2, P0 ;  /* 0x0000000107067824 */ /* 0x000fe200000e0602 */
[----:B----4-:R-:W-:-:S05]  /*bda80*/  IADD3 R7, P0, R8, R242, RZ ;  /* 0x000000f208077210 */ /* 0x010fca0007f1e0ff */
        /* <DEDUP_REMOVED lines=21> */
[-C--:B------:R-:W-:Y:S02]  /*bdbe0*/  IADD3 R29, P0, R30, R242.reuse, RZ ;  /* 0x000000f21e1d7210 */ /* 0x080fe40007f1e0ff */
[----:B------:R-:W-:Y:S02]  /*bdbf0*/  IMAD.MOV.U32 R36, RZ, RZ, R240 ;  /* 0x000000ffff247224 */ /* 0x000fe400078e00f0 */
[----:B------:R-:W-:Y:S02]  /*bdc00*/  IMAD.MOV.U32 R37, RZ, RZ, R219 ;  /* 0x000000ffff257224 */ /* 0x000fe400078e00db */
[----:B------:R-:W-:Y:S01]  /*bdc10*/  IMAD.X R30, R31, 0x1, R2, P0 ;  /* 0x000000011f1e7824 */ /* 0x000fe200000e0602 */
[----:B------:R-:W-:Y:S01]  /*bdc20*/  IADD3 R31, P0, R34, R242, RZ ;  /* 0x000000f2221f7210 */ /* 0x000fe20007f1e0ff */
[----:B------:R-:W-:Y:S01]  /*bdc30*/  IADD3 R34, R33, 0x100000, RZ ;  /* 0x0010000021227810 */ /* 0x000fe20007ffe0ff */
[----:B------:R1:W-:Y:S04]  /*bdc40*/  STL.64 [R1+0x1820], R36 ;  /* 0x0018202401007387 */ /* 0x0003e80000100a00 */
[----:B------:R1:W-:Y:S02]  /*bdc50*/  LDGSTS.E [R34+-0x7f600], [R36.64], P1 ;  /* 0x80a0000024227fae */ /* 0x0003e40008921844 */
[----:B-1----:R-:W-:Y:S01]  /*bdc60*/  MOV R36, R249 ;  /* 0x000000f900247202 */ /* 0x002fe20000000f00 */
        /* <DEDUP_REMOVED lines=37> */
[----:B------:R-:W-:Y:S01]  /*bdec0*/  IMAD.X R32, R35, 0x1, R2, P0 ;  /* 0x0000000123207824 */ /* 0x000fe200000e0602 */
[----:B--2---:R-:W-:Y:S01]  /*bded0*/  MOV R37, R229 ;  /* 0x000000e500257202 */ /* 0x004fe20000000f00 */
[----:B---3--:R-:W-:-:S05]  /*bdee0*/  IMAD.MOV.U32 R36, RZ, RZ, R230 ;  /* 0x000000ffff247224 */ /* 0x008fca00078e00e6 */
[----:B------:R5:W-:Y:S04]  /*bdef0*/  STL.64 [R1+0x1890], R36 ;  /* 0x0018902401007387 */ /* 0x000be80000100a00 */
[----:B------:R5:W-:Y:S02]  /*bdf00*/  LDGSTS.E [R34+-0x7a600], [R36.64], P1 ;  /* 0x85a0000024227fae */ /* 0x000be40008921844 */
[----:B-----5:R-:W-:Y:S02]  /*bdf10*/  IMAD.MOV.U32 R36, RZ, RZ, R224 ;  /* 0x000000ffff247224 */ /* 0x020fe400078e00e0 */
[----:B----4-:R-:W-:-:S05]  /*bdf20*/  IMAD.MOV.U32 R37, RZ, RZ, R231 ;  /* 0x000000ffff257224 */ /* 0x010fca00078e00e7 */
        /* <DEDUP_REMOVED lines=105> */
[----:B------:R-:W-:Y:S01]  /*be5c0*/  MOV R20, R21 ;  /* 0x0000001500147202 */ /* 0x000fe20000000f00 */
[----:B------:R-:W-:Y:S01]  /*be5d0*/  IMAD.MOV.U32 R21, RZ, RZ, R22 ;  /* 0x000000ffff157224 */ /* 0x000fe200078e0016 */
[----:B------:R1:W-:Y:S01]  /*be5e0*/  STL.64 [R1+0x1c50], R24 ;  /* 0x001c501801007387 */ /* 0x0003e20000100a00 */
[----:B------:R-:W5:Y:S03]  /*be5f0*/  LDL.LU.64 R34, [R1+0x1d60] ;  /* 0x001d600001227983 */ /* 0x000f660000300a00 */
[----:B------:R1:W-:Y:S02]  /*be600*/  STL.64 [R1+0x1c18], R20 ;  /* 0x001c181401007387 */ /* 0x0003e40000100a00 */
[----:B------:R-:W5:Y:S01]  /*be610*/  LDL.LU.64 R22, [R1+0x1d28] ;  /* 0x001d280001167983 */ /* 0x000f620000300a00 */
[----:B------:R1:W-:Y:S04]  /*be620*/  LDGSTS.E [R3+-0x61600], [R24.64], P1 ;  /* 0x9ea0000018037fae */ /* 0x0003e80008921844 */
[----:B-1----:R-:W5:Y:S01]  /*be630*/  LDL.LU.64 R24, [R1+0x1cf0] ;  /* 0x001cf00001187983 */ /* 0x002f620000300a00 */
[----:B------:R-:W5:Y:S02]  /*be640*/  LDL.LU.64 R26, [R1+0x1cb8] ;  /* 0x001cb800011a7983 */ /* 0x000f640000300a00 */
        /* <DEDUP_REMOVED lines=88> */
[----:B------:R2:W-:Y:S02]  /*bebd0*/  LDGSTS.E [R34+-0x7b400], [R36.64], P1 ;  /* 0x84c0000024227fae */ /* 0x0005e40008921844 */
[----:B--2---:R-:W-:-:S02]  /*bebe0*/  IMAD.MOV.U32 R37, RZ, RZ, R229 ;  /* 0x000000ffff257224 */ /* 0x004fc400078e00e5 */
        /* <DEDUP_REMOVED lines=90> */
[----:B------:R3:W-:Y:S03]  /*bf190*/  STL.64 [R1+0x1d60], R6 ;  /* 0x001d600601007387 */ /* 0x0007e60000100a00 */
[----:B---3--:R-:W3:Y:S01]  /*bf1a0*/  LDL.LU.64 R6, [R1+0x1ee0] ;  /* 0x001ee00001067983 */ /* 0x008ee20000300a00 */
[----:B------:R4:W-:Y:S03]  /*bf1b0*/  STL.64 [R1+0x1d28], R8 ;  /* 0x001d280801007387 */ /* 0x0009e60000100a00 */
[----:B----4-:R-:W4:Y:S01]  /*bf1c0*/  LDL.LU.64 R8, [R1+0x1ea8] ;  /* 0x001ea80001087983 */ /* 0x010f220000300a00 */
[----:B------:R-:W4:Y:S02]  /*bf1d0*/  LDL.LU.64 R10, [R1+0x1e70] ;  /* 0x001e7000010a7983 */ /* 0x000f240000300a00 */
[----:B------:R5:W-:Y:S02]  /*bf1e0*/  STL.64 [R1+0x1cf0], R12 ;  /* 0x001cf00c01007387 */ /* 0x000be40000100a00 */
[----:B------:R-:W-:-:S02]  /*bf1f0*/  IMAD.MOV.U32 R16, RZ, RZ, R27 ;  /* 0x000000ffff107224 */ /* 0x000fc400078e001b */
[----:B-----5:R-:W-:Y:S01]  /*bf200*/  IMAD.MOV.U32 R12, RZ, RZ, R25 ;  /* 0x000000ffff0c7224 */ /* 0x020fe200078e0019 */
[----:B------:R-:W-:-:S05]  /*bf210*/  MOV R13, R26 ;  /* 0x0000001a000d7202 */ /* 0x000fca0000000f00 */
[----:B------:R5:W-:Y:S04]  /*bf220*/  STL.64 [R1+0x1cb8], R12 ;  /* 0x001cb80c01007387 */ /* 0x000be80000100a00 */
[----:B------:R5:W-:Y:S01]  /*bf230*/  LDGSTS.E [R3+-0x63400], [R12.64], P1 ;  /* 0x9cc000000c037fae */ /* 0x000be20008921844 */
[----:B------:R-:W-:-:S05]  /*bf240*/  IMAD.MOV.U32 R17, RZ, RZ, R28 ;  /* 0x000000ffff117224 */ /* 0x000fca00078e001c */
[----:B------:R1:W-:Y:S04]  /*bf250*/  LDGSTS.E [R3+-0x62400], [R16.64], P1 ;  /* 0x9dc0000010037fae */ /* 0x0003e80008921844 */
[----:B-----5:R-:W5:Y:S01]  /*bf260*/  LDL.LU.64 R12, [R1+0x1e38] ;  /* 0x001e3800010c7983 */ /* 0x020f620000300a00 */
[----:B------:R-:W5:Y:S02]  /*bf270*/  LDL.LU.64 R14, [R1+0x1e00] ;  /* 0x001e0000010e7983 */ /* 0x000f640000300a00 */
[----:B------:R1:W-:Y:S01]  /*bf280*/  STL.64 [R1+0x1c80], R16 ;  /* 0x001c801001007387 */ /* 0x0003e20000100a00 */
[----:B------:R-:W-:Y:S01]  /*bf290*/  MOV R22, R29 ;  /* 0x0000001d00167202 */ /* 0x000fe20000000f00 */
[----:B-1----:R-:W5:Y:S01]  /*bf2a0*/  LDL.LU.64 R16, [R1+0x1dc8] ;  /* 0x001dc80001107983 */ /* 0x002f620000300a00 */
[----:B------:R-:W5:Y:S02]  /*bf2b0*/  LDL.LU.64 R18, [R1+0x1d90] ;  /* 0x001d900001127983 */ /* 0x000f640000300a00 */
[----:B------:R-:W-:-:S02]  /*bf2c0*/  IMAD.MOV.U32 R23, RZ, RZ, R30 ;  /* 0x000000ffff177224 */ /* 0x000fc400078e001e */
[----:B------:R-:W5:Y:S01]  /*bf2d0*/  LDL.LU.64 R20, [R1+0x1d58] ;  /* 0x001d580001147983 */ /* 0x000f620000300a00 */
[----:B------:R-:W-:Y:S01]  /*bf2e0*/  IADD3 R33, R33, 0x100000, RZ ;  /* 0x0010000021217810 */ /* 0x000fe20007ffe0ff */
[----:B------:R-:W-:Y:S01]  /*bf2f0*/  IMAD.MOV.U32 R24, RZ, RZ, R31 ;  /* 0x000000ffff187224 */ /* 0x000fe200078e001f */
[----:B------:R-:W-:Y:S01]  /*bf300*/  MOV R25, R32 ;  /* 0x0000002000197202 */ /* 0x000fe20000000f00 */
        /* <DEDUP_REMOVED lines=28> */
[----:B------:R-:W-:Y:S01]  /*bf4d0*/  LOP3.LUT R33, R241, 0x70, RZ, 0x3c, !PT ;  /* 0x00000070f1217812 */ /* 0x000fe200078e3cff */
[----:B------:R-:W5:Y:S01]  /*bf4e0*/  LDL.LU R240, [R1+0x910] ;  /* 0x0009100001f07983 */ /* 0x000f620000300800 */
[----:B------:R-:W5:Y:S03]  /*bf4f0*/  LDL.LU R241, [R1+0x918] ;  /* 0x0009180001f17983 */ /* 0x000f660000300800 */
[----:B------:R-:W-:Y:S01]  /*bf500*/  IMAD R33, R243, 0x20000, R33 ;  /* 0x00020000f3217824 */ /* 0x000fe200078e0221 */
[----:B--2---:R-:W-:-:S05]  /*bf510*/  IADD3 R3, P0, R4, R242, RZ ;  /* 0x000000f204037210 */ /* 0x004fca0007f1e0ff */
[----:B------:R-:W-:Y:S01]  /*bf520*/  IMAD.X R4, R5, 0x1, R2, P0 ;  /* 0x0000000105047824 */ /* 0x000fe200000e0602 */
[----:B---3--:R-:W-:-:S05]  /*bf530*/  IADD3 R5, P0, R6, R242, RZ ;  /* 0x000000f206057210 */ /* 0x008fca0007f1e0ff */
[----:B------:R-:W-:Y:S01]  /*bf540*/  IMAD.X R6, R7, 0x1, R2, P0 ;  /* 0x0000000107067824 */ /* 0x000fe200000e0602 */
[----:B----4-:R-:W-:-:S04]  /*bf550*/  IADD3 R7, P0, R8, R242, RZ ;  /* 0x000000f208077210 */ /* 0x010fc80007f1e0ff */
[----:B------:R-:W-:Y:S01]  /*bf560*/  IADD3.X R8, R9, R2, RZ, P0, !PT ;  /* 0x0000000209087210 */ /* 0x000fe200007fe4ff */
[----:B------:R-:W-:-:S05]  /*bf570*/  IADD3 R9, P0, R10, R242, RZ ;  /* 0x000000f20a097210 */ /* 0x000fca0007f1e0ff */
        /* <DEDUP_REMOVED lines=17> */
[----:B------:R-:W-:Y:S01]  /*bf690*/  IADD3 R27, P0, R28, R242, RZ ;  /* 0x000000f21c1b7210 */ /* 0x000fe20007f1e0ff */
[----:B------:R-:W-:Y:S01]  /*bf6a0*/  MOV R36, R245 ;  /* 0x000000f500247202 */ /* 0x000fe20000000f00 */
[----:B------:R-:W-:-:S03]  /*bf6b0*/  IMAD.MOV.U32 R37, RZ, RZ, R244 ;  /* 0x000000ffff257224 */ /* 0x000fc600078e00f4 */
[--C-:B------:R-:W-:Y:S01]  /*bf6c0*/  IMAD.X R28, R29, 0x1, R2.reuse, P0 ;  /* 0x000000011d1c7824 */ /* 0x100fe200000e0602 */
[-C--:B------:R-:W-:Y:S01]  /*bf6d0*/  IADD3 R29, P0, R30, R242.reuse, RZ ;  /* 0x000000f21e1d7210 */ /* 0x080fe20007f1e0ff */
[----:B------:R1:W-:Y:S04]  /*bf6e0*/  STL.64 [R1+0x17a8], R36 ;  /* 0x0017a82401007387 */ /* 0x0003e80000100a00 */
[----:B------:R-:W-:Y:S01]  /*bf6f0*/  IMAD.X R30, R31, 0x1, R2, P0 ;  /* 0x000000011f1e7824 */ /* 0x000fe200000e0602 */
[----:B------:R-:W-:Y:S02]  /*bf700*/  IADD3 R31, P0, R34, R242, RZ ;  /* 0x000000f2221f7210 */ /* 0x000fe40007f1e0ff */
[----:B------:R-:W2:Y:S01]  /*bf710*/  LDL.LU R242, [R1+0x900] ;  /* 0x0009000001f27983 */ /* 0x000ea20000300800 */
[----:B------:R-:W3:Y:S01]  /*bf720*/  LDL.LU R243, [R1+0x908] ;  /* 0x0009080001f37983 */ /* 0x000ee20000300800 */
[----:B------:R-:W-:Y:S01]  /*bf730*/  IADD3 R34, R33, 0x100000, RZ ;  /* 0x0010000021227810 */ /* 0x000fe20007ffe0ff */
[----:B------:R-:W-:Y:S01]  /*bf740*/  IMAD.MOV.U32 R162, RZ, RZ, R249 ;  /* 0x000000ffffa27224 */ /* 0x000fe200078e00f9 */
[----:B------:R-:W-:Y:S01]  /*bf750*/  MOV R163, R248 ;  /* 0x000000f800a37202 */ /* 0x000fe20000000f00 */
[----:B------:R-:W-:-:S02]  /*bf760*/  IMAD.MOV.U32 R190, RZ, RZ, R251 ;  /* 0x000000ffffbe7224 */ /* 0x000fc400078e00fb */
[----:B------:R-:W-:Y:S01]  /*bf770*/  IMAD.MOV.U32 R191, RZ, RZ, R250 ;  /* 0x000000ffffbf7224 */ /* 0x000fe200078e00fa */
[----:B------:R-:W4:Y:S01]  /*bf780*/  LDL.LU R248, [R1+0x8f0] ;  /* 0x0008f00001f87983 */ /* 0x000f220000300800 */
[----:B------:R-:W5:Y:S03]  /*bf790*/  LDL.LU R249, [R1+0x8f8] ;  /* 0x0008f80001f97983 */ /* 0x000f660000300800 */
[----:B------:R1:W-:Y:S01]  /*bf7a0*/  LDGSTS.E [R34+-0x7f200], [R162.64], P1 ;  /* 0x80e00000a2227fae */ /* 0x0003e20008921844 */
[----:B------:R1:W-:Y:S02]  /*bf7b0*/  LDGSTS.E [R34+-0x7e200], [R190.64], P1 ;  /* 0x81e00000be227fae */ /* 0x0003e40008921844 */
[----:B------:R1:W-:Y:S02]  /*bf7c0*/  LDGSTS.E [R34+-0x7d200], [R36.64], P1 ;  /* 0x82e0000024227fae */ /* 0x0003e40008921844 */
[----:B------:R-:W4:Y:S01]  /*bf7d0*/  LDL.LU R250, [R1+0x8d0] ;  /* 0x0008d00001fa7983 */ /* 0x000f220000300800 */
[----:B------:R-:W4:Y:S01]  /*bf7e0*/  LDL.LU R251, [R1+0x8d8] ;  /* 0x0008d80001fb7983 */ /* 0x000f220000300800 */
        /* <DEDUP_REMOVED lines=79> */
[----:B------:R2:W-:Y:S01]  /*bfce0*/  STL.64 [R1+0x1e38], R4 ;  /* 0x001e380401007387 */ /* 0x0005e20000100a00 */
[----:B------:R-:W3:Y:S03]  /*bfcf0*/  LDL.LU R247, [R1+0x17a4] ;  /* 0x0017a40001f77983 */ /* 0x000ee60000300800 */
        /* <DEDUP_REMOVED lines=29> */
[----:B------:R-:W-:Y:S01]  /*bfed0*/  IADD3.X R32, R35, R2, RZ, P0, !PT ;  /* 0x0000000223207210 */ /* 0x000fe200007fe4ff */
[----:B------:R-:W-:Y:S01]  /*bfee0*/  IMAD.MOV.U32 R246, RZ, RZ, c[0x0][0x180] ;  /* 0x00006000fff67624 */ /* 0x000fe200078e00ff */
[----:B--2---:R-:W-:Y:S01]  /*bfef0*/  MOV R4, R27 ;  /* 0x0000001b00047202 */ /* 0x004fe20000000f00 */
[----:B------:R-:W-:-:S05]  /*bff00*/  IMAD.MOV.U32 R5, RZ, RZ, R28 ;  /* 0x000000ffff057224 */ /* 0x000fca00078e001c */
[----:B------:R2:W-:Y:S04]  /*bff10*/  STL.64 [R1+0x1c78], R4 ;  /* 0x001c780401007387 */ /* 0x0005e80000100a00 */
[----:B------:R2:W-:Y:S01]  /*bff20*/  LDGSTS.E [R3+-0x62200], [R4.64], P1 ;  /* 0x9de0000004037fae */ /* 0x0005e20008921844 */
[----:B------:R-:W-:Y:S02]  /*bff30*/  IADD3 R33, R33, 0x100000, RZ ;  /* 0x0010000021217810 */ /* 0x000fe40007ffe0ff */
[----:B------:R-:W-:Y:S02]  /*bff40*/  IADD3 R246, R246, 0x7f, RZ ;  /* 0x0000007ff6f67810 */ /* 0x000fe40007ffe0ff */
        /* <DEDUP_REMOVED lines=8> */
[----:B------:R-:W0:Y:S01]  /*bffd0*/  LDGDEPBAR ;  /* 0x00000000000079af */ /* 0x000e220000000000 */
[----:B--2---:R-:W-:-:S04]  /*bffe0*/  SHF.R.S32.HI R4, RZ, 0x1f, R246 ;  /* 0x0000001fff047819 */ /* 0x004fc800000114f6 */
[----:B------:R-:W-:-:S04]  /*bfff0*/  LEA.HI R4, R4, R246, RZ, 0x7 ;  /* 0x000000f604047211 */ /* 0x000fc800078f38ff */
[----:B------:R-:W-:Y:S02]  /*c0000*/  SHF.R.S32.HI R4, RZ, 0x7, R4 ;  /* 0x00000007ff047819 */ /* 0x000fe40000011404 */
[----:B---3--:R-:W-:-:S05]  /*c0010*/  IADD3 R247, R247, 0x1, RZ ;  /* 0x00000001f7f77810 */ /* 0x008fca0007ffe0ff */
[----:B------:R1:W-:Y:S01]  /*c0020*/  STL [R1+0x17a4], R247 ;  /* 0x0017a4f701007387 */ /* 0x0003e20000100800 */
[----:B------:R-:W-:Y:S11]  /*c0030*/  ISETP.NE.U32.AND P0, PT, R247, R4, PT ;  /* 0x00000004f700720c */ /* 0x000ff60003f05070 */
[----:B------:R-:W-:Y:S02]  /*c0040*/  @!UPT UIADD3 URZ, URZ, URZ, URZ ;  /* 0x0000003f3f3ff290 */ /* 0x000fe4000fffe03f */
[----:B-1----:R-:W-:Y:S01]  /*c0050*/  @!P0 CALL.REL.NOINC `(.L_x_0) ;  /* 0x0000001000008944 */ /* 0x002fe20003c00000 */
[----:B------:R-:W-:Y:S05]  /*c0060*/  BRA `(.L_x_1) ;  /* 0xfff7b43000007947 */ /* 0x000fea000383ffff */
.L_x_0:
[----:B----4-:R-:W2:Y:S01]  /*c0070*/  LDL.LU R8, [R1+0x3200] ;  /* 0x0032000001087983 */ /* 0x010ea20000300800 */
[----:B------:R-:W-:-:S04]  /*c0080*/  DEPBAR.LE SB0, 0x0 ;  /* 0x000080000000791a */ /* 0x000fc80000000000 */
[----:B------:R-:W3:Y:S04]  /*c0090*/  LDL.LU R7, [R1+0x31fc] ;  /* 0x0031fc0001077983 */ /* 0x000ee80000300800 */
[----:B------:R-:W1:Y:S04]  /*c00a0*/  S2R R6, SR_TID.X ;  /* 0x0000000000067919 */ /* 0x000e680000002100 */
[----:B------:R-:W4:Y:S04]  /*c00b0*/  LDL.LU R12, [R1+0x16b0] ;  /* 0x0016b000010c7983 */ /* 0x000f280000300800 */
[----:B------:R-:W4:Y:S04]  /*c00c0*/  LDL.LU R13, [R1+0x16b4] ;  /* 0x0016b400010d7983 */ /* 0x000f280000300800 */
[----:B------:R-:W4:Y:S04]  /*c00d0*/  LDL.LU R14, [R1+0x16a0] ;  /* 0x0016a000010e7983 */ /* 0x000f280000300800 */
[----:B------:R-:W4:Y:S01]  /*c00e0*/  LDL.LU R15, [R1+0x16a4] ;  /* 0x0016a400010f7983 */ /* 0x000f220000300800 */
[----:B-1----:R-:W-:-:S02]  /*c00f0*/  IMAD.SHL.U32 R0, R6, 0x200, RZ ;  /* 0x0000020006007824 */ /* 0x002fc400078e00ff */
[C---:B------:R-:W-:Y:S02]  /*c0100*/  IMAD.SHL.U32 R2, R6.reuse, 0x20, RZ ;  /* 0x0000002006027824 */ /* 0x040fe400078e00ff */
[----:B------:R-:W-:Y:S01]  /*c0110*/  IMAD.SHL.U32 R5, R6, 0x800, RZ ;  /* 0x0000080006057824 */ /* 0x000fe200078e00ff */
[----:B------:R-:W-:Y:S01]  /*c0120*/  LOP3.LUT R0, R0, 0x3000, RZ, 0xc0, !PT ;  /* 0x0000300000007812 */ /* 0x000fe200078ec0ff */
[C---:B------:R-:W-:Y:S01]  /*c0130*/  IMAD.SHL.U32 R4, R6.reuse, 0x4, RZ ;  /* 0x0000000406047824 */ /* 0x040fe200078e00ff */
[----:B------:R-:W-:Y:S02]  /*c0140*/  SHF.L.U32 R3, R6, 0x6, RZ ;  /* 0x0000000606037819 */ /* 0x000fe400000006ff */
[----:B------:R-:W-:Y:S02]  /*c0150*/  LOP3.LUT R0, R0, 0x60, R2, 0xf8, !PT ;  /* 0x0000006000007812 */ /* 0x000fe400078ef802 */
[----:B------:R-:W-:Y:S02]  /*c0160*/  LOP3.LUT R6, R6, 0x7f, RZ, 0xc0, !PT ;  /* 0x0000007f06067812 */ /* 0x000fe400078ec0ff */
[----:B------:R-:W-:-:S02]  /*c0170*/  LOP3.LUT R2, R5, 0x3000, RZ, 0xc0, !PT ;  /* 0x0000300005027812 */ /* 0x000fc400078ec0ff */
[----:B------:R-:W-:Y:S02]  /*c0180*/  LOP3.LUT R0, R0, 0x170, R4, 0x78, !PT ;  /* 0x0000017000007812 */ /* 0x000fe400078e7804 */
[----:B------:R-:W-:Y:S01]  /*c0190*/  LEA R2, R6, R2, 0x4 ;  /* 0x0000000206027211 */ /* 0x000fe200078e20ff */
[----:B------:R-:W-:Y:S01]  /*c01a0*/  BAR.SYNC.DEFER_BLOCKING 0x0 ;  /* 0x0000000000007b1d */ /* 0x000fe20000010000 */
[----:B--2---:R-:W-:-:S05]  /*c01b0*/  ISETP.GE.AND P0, PT, R8, c[0x0][0x17c], PT ;  /* 0x00005f0008007a0c */ /* 0x004fca0003f06270 */
[----:B------:R-:W2:Y:S04]  /*c01c0*/  LDL.LU R8, [R1+0x16b8] ;  /* 0x0016b80001087983 */ /* 0x000ea80000300800 */
[----:B------:R-:W2:Y:S04]  /*c01d0*/  LDL.LU R9, [R1+0x16bc] ;  /* 0x0016bc0001097983 */ /* 0x000ea80000300800 */
[----:B------:R-:W2:Y:S01]  /*c01e0*/  LDL.LU R10, [R1+0x16a8] ;  /* 0x0016a800010a7983 */ /* 0x000ea20000300800 */
[----:B---3--:R-:W-:-:S03]  /*c01f0*/  ISETP.GE.AND P1, PT, R7, c[0x0][0x17c], PT ;  /* 0x00005f0007007a0c */ /* 0x008fc60003f26270 */
[----:B------:R-:W2:Y:S04]  /*c0200*/  LDL.LU R11, [R1+0x16ac] ;  /* 0x0016ac00010b7983 */ /* 0x000ea80000300800 */
[----:B------:R-:W3:Y:S04]  /*c0210*/  LDL.LU R4, [R1+0x1560] ;  /* 0x0015600001047983 */ /* 0x000ee80000300800 */
[----:B------:R-:W3:Y:S04]  /*c0220*/  LDL.LU R5, [R1+0x1564] ;  /* 0x0015640001057983 */ /* 0x000ee80000300800 */
[----:B------:R-:W3:Y:S04]  /*c0230*/  LDL.LU R6, [R1+0x1550] ;  /* 0x0015500001067983 */ /* 0x000ee80000300800 */
[----:B------:R-:W3:Y:S01]  /*c0240*/  LDL.LU R7, [R1+0x1554] ;  /* 0x0015540001077983 */ /* 0x000ee20000300800 */
[----:B------:R-:W-:-:S03]  /*c0250*/  LOP3.LUT R3, R3, 0x800, RZ, 0xc0, !PT ;  /* 0x0000080003037812 */ /* 0x000fc600078ec0ff */
[----:B------:R-:W3:Y:S02]  /*c0260*/  LDL.LU R20, [R1+0x1568] ;  /* 0x0015680001147983 */ /* 0x000ee40000300800 */
[----:B------:R-:W-:Y:S02]  /*c0270*/  IMAD.IADD R0, R3, 0x1, R0 ;  /* 0x0000000103007824 */ /* 0x000fe400078e0200 */
[----:B------:R-:W3:Y:S04]  /*c0280*/  LDL.LU R21, [R1+0x156c] ;  /* 0x00156c0001157983 */ /* 0x000ee80000300800 */
[----:B------:R-:W3:Y:S04]  /*c0290*/  LDL.LU R22, [R1+0x1558] ;  /* 0x0015580001167983 */ /* 0x000ee80000300800 */
[----:B------:R-:W3:Y:S04]  /*c02a0*/  LDL.LU R23, [R1+0x155c] ;  /* 0x00155c0001177983 */ /* 0x000ee80000300800 */
[----:B------:R-:W3:Y:S04]  /*c02b0*/  LDL.LU R16, [R1+0x14b0] ;  /* 0x0014b00001107983 */ /* 0x000ee80000300800 */
[----:B------:R-:W3:Y:S04]  /*c02c0*/  LDL.LU R17, [R1+0x14b4] ;  /* 0x0014b40001117983 */ /* 0x000ee80000300800 */
[----:B------:R-:W3:Y:S04]  /*c02d0*/  LDL.LU R18, [R1+0x14a0] ;  /* 0x0014a00001127983 */ /* 0x000ee80000300800 */
[----:B----4-:R1:W-:Y:S04]  /*c02e0*/  STS.128 [R0], R12 ;  /* 0x0000000c00007388 */ /* 0x0103e80000000c00 */
[----:B------:R-:W4:Y:S04]  /*c02f0*/  LDL.LU R19, [R1+0x14a4] ;  /* 0x0014a40001137983 */ /* 0x000f280000300800 */
[----:B-1----:R-:W4:Y:S04]  /*c0300*/  LDL.LU R12, [R1+0x14b8] ;  /* 0x0014b800010c7983 */ /* 0x002f280000300800 */
[----:B------:R-:W4:Y:S04]  /*c0310*/  LDL.LU R13, [R1+0x14bc] ;  /* 0x0014bc00010d7983 */ /* 0x000f280000300800 */
[----:B------:R-:W4:Y:S04]  /*c0320*/  LDL.LU R14, [R1+0x14a8] ;  /* 0x0014a800010e7983 */ /* 0x000f280000300800 */
[----:B------:R-:W4:Y:S04]  /*c0330*/  LDL.LU R15, [R1+0x14ac] ;  /* 0x0014ac00010f7983 */ /* 0x000f280000300800 */
[----:B--2---:R1:W-:Y:S04]  /*c0340*/  STS.128 [R0+0x80], R8 ;  /* 0x0000800800007388 */ /* 0x0043e80000000c00 */
[----:B-1----:R-:W2:Y:S04]  /*c0350*/  LDL.LU R8, [R1+0x13b0] ;  /* 0x0013b00001087983 */ /* 0x002ea80000300800 */
[----:B------:R-:W2:Y:S04]  /*c0360*/  LDL.LU R9, [R1+0x13b4] ;  /* 0x0013b40001097983 */ /* 0x000ea80000300800 */
[----:B------:R-:W2:Y:S04]  /*c0370*/  LDL.LU R10, [R1+0x13a0] ;  /* 0x0013a000010a7983 */ /* 0x000ea80000300800 */
[----:B---3--:R1:W-:Y:S04]  /*c0380*/  STS.128 [R0+0x200], R4 ;  /* 0x0002000400007388 */ /* 0x0083e80000000c00 */
[----:B------:R-:W2:Y:S04]  /*c0390*/  LDL.LU R11, [R1+0x13a4] ;  /* 0x0013a400010b7983 */ /* 0x000ea80000300800 */
[----:B-1----:R-:W3:Y:S04]  /*c03a0*/  LDL.LU R4, [R1+0x13b8] ;  /* 0x0013b80001047983 */ /* 0x002ee80000300800 */
[----:B------:R-:W3:Y:S04]  /*c03b0*/  LDL.LU R5, [R1+0x13bc] ;  /* 0x0013bc0001057983 */ /* 0x000ee80000300800 */
[----:B------:R-:W3:Y:S04]  /*c03c0*/  LDL.LU R6, [R1+0x13a8] ;  /* 0x0013a80001067983 */ /* 0x000ee80000300800 */
[----:B------:R-:W3:Y:S04]  /*c03d0*/  LDL.LU R7, [R1+0x13ac] ;  /* 0x0013ac0001077983 */ /* 0x000ee80000300800 */
[----:B----4-:R1:W-:Y:S04]  /*c03e0*/  STS.128 [R0+0x480], R12 ;  /* 0x0004800c00007388 */ /* 0x0103e80000000c00 */
[----:B-1----:R-:W4:Y:S04]  /*c03f0*/  LDL.LU R12, [R1+0x460] ;  /* 0x00046000010c7983 */ /* 0x002f280000300800 */
[----:B------:R-:W4:Y:S04]  /*c0400*/  LDL.LU R13, [R1+0x464] ;  /* 0x00046400010d7983 */ /* 0x000f280000300800 */
[----:B------:R-:W4:Y:S04]  /*c0410*/  LDL.LU R14, [R1+0x450] ;  /* 0x00045000010e7983 */ /* 0x000f280000300800 */
[----:B------:R-:W4:Y:S04]  /*c0420*/  LDL.LU R15, [R1+0x454] ;  /* 0x00045400010f7983 */ /* 0x000f280000300800 */
[----:B------:R-:W-:Y:S04]  /*c0430*/  STS.128 [R0+0x280], R20 ;  /* 0x0002801400007388 */ /* 0x000fe80000000c00 */
[----:B------:R-:W-:Y:S01]  /*c0440*/  STS.128 [R0+0x400], R16 ;  /* 0x0004001000007388 */ /* 0x000fe20000000c00 */
[----:B------:R-:W-:-:S02]  /*c0450*/  LOP3.LUT R208, R2, 0x20, RZ, 0x3c, !PT ;  /* 0x0000002002d07812 */ /* 0x000fc400078e3cff */
[C---:B------:R-:W-:Y:S01]  /*c0460*/  LOP3.LUT R3, R2.reuse, 0x40, RZ, 0x3c, !PT ;  /* 0x0000004002037812 */ /* 0x040fe200078e3cff */
[----:B--2---:R1:W-:Y:S04]  /*c0470*/  STS.128 [R0+0x600], R8 ;  /* 0x0006000800007388 */ /* 0x0043e80000000c00 */
[----:B-1----:R-:W2:Y:S04]  /*c0480*/  LDL.LU R8, [R1+0x468] ;  /* 0x0004680001087983 */ /* 0x002ea80000300800 */
[----:B------:R-:W2:Y:S04]  /*c0490*/  LDL.LU R9, [R1+0x46c] ;  /* 0x00046c0001097983 */ /* 0x000ea80000300800 */
[----:B------:R-:W2:Y:S04]  /*c04a0*/  LDL.LU R10, [R1+0x458] ;  /* 0x00045800010a7983 */ /* 0x000ea80000300800 */
[----:B---3--:R1:W-:Y:S04]  /*c04b0*/  STS.128 [R0+0x680], R4 ;  /* 0x0006800400007388 */ /* 0x0083e80000000c00 */
[----:B------:R-:W2:Y:S04]  /*c04c0*/  LDL.LU R11, [R1+0x45c] ;  /* 0x00045c00010b7983 */ /* 0x000ea80000300800 */
[----:B------:R-:W-:Y:S06]  /*c04d0*/  BAR.SYNC.DEFER_BLOCKING 0x0 ;  /* 0x0000000000007b1d */ /* 0x000fec0000010000 */
[----:B-1----:R-:W2:Y:S04]  /*c04e0*/  LDL.LU R4, [R1+0x3f0] ;  /* 0x0003f00001047983 */ /* 0x002ea80000300800 */
[----:B------:R-:W2:Y:S04]  /*c04f0*/  LDL.LU R5, [R1+0x3f4] ;  /* 0x0003f40001057983 */ /* 0x000ea80000300800 */
[----:B------:R-:W2:Y:S04]  /*c0500*/  LDL.LU R6, [R1+0x300] ;  /* 0x0003000001067983 */ /* 0x000ea80000300800 */
[----:B------:R-:W2:Y:S04]  /*c0510*/  LDL.LU R7, [R1+0x304] ;  /* 0x0003040001077983 */ /* 0x000ea80000300800 */
[----:B------:R-:W1:Y:S04]  /*c0520*/  LDS.128 R20, [R2] ;  /* 0x0000000002147984 */ /* 0x000e680000000c00 */
[----:B------:R-:W4:Y:S04]  /*c0530*/  LDS.128 R16, [R2+0x800] ;  /* 0x0008000002107984 */ /* 0x000f280000000c00 */
[----:B------:R-:W4:Y:S04]  /*c0540*/  LDS.128 R24, [R208] ;  /* 0x00000000d0187984 */ /* 0x000f280000000c00 */
[----:B-1----:R-:W-:Y:S04]  /*c0550*/  STL.64 [R1+0x110], R20 ;  /* 0x0001101401007387 */ /* 0x002fe80000100a00 */
[----:B------:R-:W-:Y:S04]  /*c0560*/  STL.64 [R1+0x118], R22 ;  /* 0x0001181601007387 */ /* 0x000fe80000100a00 */
[----:B------:R-:W1:Y:S04]  /*c0570*/  LDS.128 R20, [R208+0x800] ;  /* 0x00080000d0147984 */ /* 0x000e680000000c00 */
[----:B----4-:R-:W-:Y:S04]  /*c0580*/  STL.64 [R1+0x220], R16 ;  /* 0x0002201001007387 */ /* 0x010fe80000100a00 */
[----:B------:R-:W-:Y:S04]  /*c0590*/  STL.64 [R1+0x228], R18 ;  /* 0x0002281201007387 */ /* 0x000fe80000100a00 */
[----:B------:R-:W4:Y:S01]  /*c05a0*/  LDS.128 R16, [R3] ;  /* 0x0000000003107984 */ /* 0x000f220000000c00 */
[----:B------:R-:W-:-:S03]  /*c05b0*/  LOP3.LUT R252, R2, 0x60, RZ, 0x3c, !PT ;  /* 0x0000006002fc7812 */ /* 0x000fc600078e3cff */
[----:B------:R-:W-:Y:S04]  /*c05c0*/  STL.64 [R1+0x140], R24 ;  /* 0x0001401801007387 */ /* 0x000fe80000100a00 */
[----:B------:R-:W-:Y:S04]  /*c05d0*/  STL.64 [R1+0x148], R26 ;  /* 0x0001481a01007387 */ /* 0x000fe80000100a00 */
[----:B------:R-:W4:Y:S04]  /*c05e0*/  LDS.128 R24, [R3+0x800] ;  /* 0x0008000003187984 */ /* 0x000f280000000c00 */
[----:B-1----:R-:W-:Y:S04]  /*c05f0*/  STL.64 [R1+0x250], R20 ;  /* 0x0002501401007387 */ /* 0x002fe80000100a00 */
[----:B------:R-:W-:Y:S04]  /*c0600*/  STL.64 [R1+0x258], R22 ;  /* 0x0002581601007387 */ /* 0x000fe80000100a00 */
[----:B------:R-:W1:Y:S04]  /*c0610*/  LDS.128 R20, [R252] ;  /* 0x00000000fc147984 */ /* 0x000e680000000c00 */
[----:B----4-:R-:W-:Y:S04]  /*c0620*/  STL.64 [R1+0x1b0], R16 ;  /* 0x0001b01001007387 */ /* 0x010fe80000100a00 */
[----:B------:R-:W-:Y:S04]  /*c0630*/  STL.64 [R1+0x1b8], R18 ;  /* 0x0001b81201007387 */ /* 0x000fe80000100a00 */
[----:B------:R-:W4:Y:S04]  /*c0640*/  LDS.128 R16, [R252+0x800] ;  /* 0x00080000fc107984 */ /* 0x000f280000000c00 */
[----:B------:R-:W-:Y:S06]  /*c0650*/  BAR.SYNC.DEFER_BLOCKING 0x0 ;  /* 0x0000000000007b1d */ /* 0x000fec0000010000 */
[----:B------:R-:W-:Y:S04]  /*c0660*/  STL.64 [R1+0x280], R24 ;  /* 0x0002801801007387 */ /* 0x000fe80000100a00 */
[----:B------:R-:W-:Y:S04]  /*c0670*/  STL.64 [R1+0x288], R26 ;  /* 0x0002881a01007387 */ /* 0x000fe80000100a00 */
[----:B-1----:R1:W-:Y:S04]  /*c0680*/  STL.64 [R1+0x1e0], R20 ;  /* 0x0001e01401007387 */ /* 0x0023e80000100a00 */
[----:B------:R1:W-:Y:S04]  /*c0690*/  STL.64 [R1+0x1e8], R22 ;  /* 0x0001e81601007387 */ /* 0x0003e80000100a00 */
[----:B----4-:R4:W-:Y:S04]  /*c06a0*/  STL.64 [R1+0x2b0], R16 ;  /* 0x0002b01001007387 */ /* 0x0109e80000100a00 */
[----:B------:R4:W-:Y:S04]  /*c06b0*/  STL.64 [R1+0x2b8], R18 ;  /* 0x0002b81201007387 */ /* 0x0009e80000100a00 */
[----:B-1----:R-:W3:Y:S04]  /*c06c0*/  LDL.LU R20, [R1+0x3f8] ;  /* 0x0003f80001147983 */ /* 0x002ee80000300800 */
[----:B------:R-:W3:Y:S04]  /*c06d0*/  LDL.LU R21, [R1+0x3fc] ;  /* 0x0003fc0001157983 */ /* 0x000ee80000300800 */
[----:B------:R-:W3:Y:S04]  /*c06e0*/  LDL.LU R22, [R1+0x308] ;  /* 0x0003080001167983 */ /* 0x000ee80000300800 */
[----:B------:R-:W3:Y:S04]  /*c06f0*/  LDL.LU R23, [R1+0x30c] ;  /* 0x00030c0001177983 */ /* 0x000ee80000300800 */
[----:B----4-:R-:W4:Y:S04]  /*c0700*/  LDL.LU R16, [R1+0x470] ;  /* 0x0004700001107983 */ /* 0x010f280000300800 */
[----:B------:R-:W4:Y:S04]  /*c0710*/  LDL.LU R17, [R1+0x474] ;  /* 0x0004740001117983 */ /* 0x000f280000300800 */
[----:B------:R-:W4:Y:S04]  /*c0720*/  LDL.LU R18, [R1+0x480] ;  /* 0x0004800001127983 */ /* 0x000f280000300800 */
[----:B------:R1:W-:Y:S04]  /*c0730*/  STS.128 [R0], R12 ;  /* 0x0000000c00007388 */ /* 0x0003e80000000c00 */
[----:B------:R-:W4:Y:S04]  /*c0740*/  LDL.LU R19, [R1+0x484] ;  /* 0x0004840001137983 */ /* 0x000f280000300800 */
[----:B-1----:R-:W3:Y:S04]  /*c0750*/  LDL.LU R12, [R1+0x478] ;  /* 0x00047800010c7983 */ /* 0x002ee80000300800 */
[----:B------:R-:W3:Y:S04]  /*c0760*/  LDL.LU R13, [R1+0x47c] ;  /* 0x00047c00010d7983 */ /* 0x000ee80000300800 */
[----:B------:R-:W3:Y:S04]  /*c0770*/  LDL.LU R14, [R1+0x488] ;  /* 0x00048800010e7983 */ /* 0x000ee80000300800 */
[----:B------:R-:W3:Y:S04]  /*c0780*/  LDL.LU R15, [R1+0x48c] ;  /* 0x00048c00010f7983 */ /* 0x000ee80000300800 */
[----:B--2---:R1:W-:Y:S04]  /*c0790*/  STS.128 [R0+0x80], R8 ;  /* 0x0000800800007388 */ /* 0x0043e80000000c00 */
[----:B-1----:R-:W2:Y:S04]  /*c07a0*/  LDL.LU R8, [R1+0x5a0] ;  /* 0x0005a00001087983 */ /* 0x002ea80000300800 */
[----:B------:R-:W2:Y:S04]  /*c07b0*/  LDL.LU R9, [R1+0x5a4] ;  /* 0x0005a40001097983 */ /* 0x000ea80000300800 */
[----:B------:R-:W2:Y:S04]  /*c07c0*/  LDL.LU R10, [R1+0x590] ;  /* 0x00059000010a7983 */ /* 0x000ea80000300800 */
[----:B------:R1:W-:Y:S04]  /*c07d0*/  STS.128 [R0+0x200], R4 ;  /* 0x0002000400007388 */ /* 0x0003e80000000c00 */
[----:B------:R-:W2:Y:S04]  /*c07e0*/  LDL.LU R11, [R1+0x594] ;  /* 0x00059400010b7983 */ /* 0x000ea80000300800 */
[----:B-1----:R-:W4:Y:S04]  /*c07f0*/  LDL.LU R4, [R1+0x5a8] ;  /* 0x0005a80001047983 */ /* 0x002f280000300800 */
[----:B------:R-:W4:Y:S04]  /*c0800*/  LDL.LU R5, [R1+0x5ac] ;  /* 0x0005ac0001057983 */ /* 0x000f280000300800 */
[----:B------:R-:W4:Y:S04]  /*c0810*/  LDL.LU R6, [R1+0x598] ;  /* 0x0005980001067983 */ /* 0x000f280000300800 */
[----:B------:R-:W4:Y:S04]  /*c0820*/  LDL.LU R7, [R1+0x59c] ;  /* 0x00059c0001077983 */ /* 0x000f280000300800 */
[----:B---3--:R1:W-:Y:S04]  /*c0830*/  STS.128 [R0+0x480], R12 ;  /* 0x0004800c00007388 */ /* 0x0083e80000000c00 */
        /* <DEDUP_REMOVED lines=8> */
[----:B----4-:R1:W-:Y:S04]  /*c08c0*/  STS.128 [R0+0x680], R4 ;  /* 0x0006800400007388 */ /* 0x0103e80000000c00 */
[----:B------:R-:W2:Y:S04]  /*c08d0*/  LDL.LU R11, [R1+0x68c] ;  /* 0x00068c00010b7983 */ /* 0x000ea80000300800 */
[----:B-1----:R-:W2:Y:S04]  /*c08e0*/  LDL.LU R4, [R1+0x10a0] ;  /* 0x0010a00001047983 */ /* 0x002ea80000300800 */
[----:B------:R-:W2:Y:S04]  /*c08f0*/  LDL.LU R5, [R1+0x10a4] ;  /* 0x0010a40001057983 */ /* 0x000ea80000300800 */
[----:B------:R-:W2:Y:S04]  /*c0900*/  LDL.LU R6, [R1+0x1090] ;  /* 0x0010900001067983 */ /* 0x000ea80000300800 */
[----:B------:R-:W2:Y:S04]  /*c0910*/  LDL.LU R7, [R1+0x1094] ;  /* 0x0010940001077983 */ /* 0x000ea80000300800 */
[----:B------:R-:W-:Y:S04]  /*c0920*/  STS.128 [R0+0x280], R20 ;  /* 0x0002801400007388 */ /* 0x000fe80000000c00 */
[----:B------:R-:W-:Y:S04]  /*c0930*/  STS.128 [R0+0x400], R16 ;  /* 0x0004001000007388 */ /* 0x000fe80000000c00 */
[----:B------:R-:W-:Y:S06]  /*c0940*/  BAR.SYNC.DEFER_BLOCKING 0x0 ;  /* 0x0000000000007b1d */ /* 0x000fec0000010000 */
[----:B------:R-:W1:Y:S04]  /*c0950*/  LDS.128 R20, [R2] ;  /* 0x0000000002147984 */ /* 0x000e680000000c00 */
[----:B------:R-:W1:Y:S04]  /*c0960*/  LDS.128 R16, [R2+0x800] ;  /* 0x0008000002107984 */ /* 0x000e680000000c00 */
[----:B------:R-:W1:Y:S04]  /*c0970*/  LDS.128 R24, [R208] ;  /* 0x00000000d0187984 */ /* 0x000e680000000c00 */
[----:B-1----:R-:W-:Y:S04]  /*c0980*/  STL.64 [R1+0xb0], R20 ;  /* 0x0000b01401007387 */ /* 0x002fe80000100a00 */
[----:B------:R-:W-:Y:S04]  /*c0990*/  STL.64 [R1+0xb8], R22 ;  /* 0x0000b81601007387 */ /* 0x000fe80000100a00 */
[----:B------:R-:W1:Y:S04]  /*c09a0*/  LDS.128 R20, [R208+0x800] ;  /* 0x00080000d0147984 */ /* 0x000e680000000c00 */
[----:B------:R-:W-:Y:S04]  /*c09b0*/  STL.64 [R1+0x1d0], R16 ;  /* 0x0001d01001007387 */ /* 0x000fe80000100a00 */
[----:B------:R-:W-:Y:S04]  /*c09c0*/  STL.64 [R1+0x1d8], R18 ;  /* 0x0001d81201007387 */ /* 0x000fe80000100a00 */
[----:B------:R-:W1:Y:S04]  /*c09d0*/  LDS.128 R16, [R3] ;  /* 0x0000000003107984 */ /* 0x000e680000000c00 */
[----:B------:R-:W-:Y:S04]  /*c09e0*/  STL.64 [R1+0xe0], R24 ;  /* 0x0000e01801007387 */ /* 0x000fe80000100a00 */
[----:B------:R-:W-:Y:S04]  /*c09f0*/  STL.64 [R1+0xe8], R26 ;  /* 0x0000e81a01007387 */ /* 0x000fe80000100a00 */
[----:B------:R-:W1:Y:S04]  /*c0a00*/  LDS.128 R24, [R3+0x800] ;  /* 0x0008000003187984 */ /* 0x000e680000000c00 */
[----:B-1----:R-:W-:Y:S04]  /*c0a10*/  STL.64 [R1+0x200], R20 ;  /* 0x0002001401007387 */ /* 0x002fe80000100a00 */
[----:B------:R-:W-:Y:S04]  /*c0a20*/  STL.64 [R1+0x208], R22 ;  /* 0x0002081601007387 */ /* 0x000fe80000100a00 */
[----:B------:R-:W1:Y:S04]  /*c0a30*/  LDS.128 R20, [R252] ;  /* 0x00000000fc147984 */ /* 0x000e680000000c00 */
[----:B------:R-:W-:Y:S04]  /*c0a40*/  STL.64 [R1+0x130], R16 ;  /* 0x0001301001007387 */ /* 0x000fe80000100a00 */
[----:B------:R-:W-:Y:S04]  /*c0a50*/  STL.64 [R1+0x138], R18 ;  /* 0x0001381201007387 */ /* 0x000fe80000100a00 */
[----:B------:R-:W3:Y:S04]  /*c0a60*/  LDS.128 R16, [R252+0x800] ;  /* 0x00080000fc107984 */ /* 0x000ee80000000c00 */
[----:B------:R-:W-:Y:S06]  /*c0a70*/  BAR.SYNC.DEFER_BLOCKING 0x0 ;  /* 0x0000000000007b1d */ /* 0x000fec0000010000 */
[----:B------:R-:W-:Y:S04]  /*c0a80*/  STL.64 [R1+0x240], R24 ;  /* 0x0002401801007387 */ /* 0x000fe80000100a00 */
[----:B------:R-:W-:Y:S04]  /*c0a90*/  STL.64 [R1+0x248], R26 ;  /* 0x0002481a01007387 */ /* 0x000fe80000100a00 */
[----:B-1----:R1:W-:Y:S04]  /*c0aa0*/  STL.64 [R1+0x190], R20 ;  /* 0x0001901401007387 */ /* 0x0023e80000100a00 */
[----:B------:R1:W-:Y:S04]  /*c0ab0*/  STL.64 [R1+0x198], R22 ;  /* 0x0001981601007387 */ /* 0x0003e80000100a00 */
[----:B---3--:R3:W-:Y:S04]  /*c0ac0*/  STL.64 [R1+0x270], R16 ;  /* 0x0002701001007387 */ /* 0x0087e80000100a00 */
[----:B------:R3:W-:Y:S04]  /*c0ad0*/  STL.64 [R1+0x278], R18 ;  /* 0x0002781201007387 */ /* 0x0007e80000100a00 */
[----:B-1----:R-:W4:Y:S04]  /*c0ae0*/  LDL.LU R20, [R1+0x10a8] ;  /* 0x0010a80001147983 */ /* 0x002f280000300800 */
[----:B------:R-:W4:Y:S04]  /*c0af0*/  LDL.LU R21, [R1+0x10ac] ;  /* 0x0010ac0001157983 */ /* 0x000f280000300800 */
[----:B------:R-:W4:Y:S04]  /*c0b00*/  LDL.LU R22, [R1+0x1098] ;  /* 0x0010980001167983 */ /* 0x000f280000300800 */
[----:B------:R-:W4:Y:S04]  /*c0b10*/  LDL.LU R23, [R1+0x109c] ;  /* 0x00109c0001177983 */ /* 0x000f280000300800 */
[----:B---3--:R-:W3:Y:S04]  /*c0b20*/  LDL.LU R16, [R1+0x9c0] ;  /* 0x0009c00001107983 */ /* 0x008ee80000300800 */
[----:B------:R-:W3:Y:S04]  /*c0b30*/  LDL.LU R17, [R1+0x9c4] ;  /* 0x0009c40001117983 */ /* 0x000ee80000300800 */
[----:B------:R-:W3:Y:S04]  /*c0b40*/  LDL.LU R18, [R1+0x9b0] ;  /* 0x0009b00001127983 */ /* 0x000ee80000300800 */
[----:B------:R1:W-:Y:S04]  /*c0b50*/  STS.128 [R0], R12 ;  /* 0x0000000c00007388 */ /* 0x0003e80000000c00 */
[----:B------:R-:W3:Y:S04]  /*c0b60*/  LDL.LU R19, [R1+0x9b4] ;  /* 0x0009b40001137983 */ /* 0x000ee80000300800 */
        /* <DEDUP_REMOVED lines=49> */
[----:B------:R-:W1:Y:S04]  /*c0e80*/  LDS.128 R16, [R252+0x800] ;  /* 0x00080000fc107984 */ /* 0x000e680000000c00 */
[----:B------:R-:W-:Y:S06]  /*c0e90*/  BAR.SYNC.DEFER_BLOCKING 0x0 ;  /* 0x0000000000007b1d */ /* 0x000fec0000010000 */
[----:B------:R-:W-:Y:S04]  /*c0ea0*/  STL.64 [R1+0x1f0], R24 ;  /* 0x0001f01801007387 */ /* 0x000fe80000100a00 */
[----:B------:R-:W-:Y:S04]  /*c0eb0*/  STL.64 [R1+0x1f8], R26 ;  /* 0x0001f81a01007387 */ /* 0x000fe80000100a00 */
[----:B-1----:R1:W-:Y:S04]  /*c0ec0*/  STL.64 [R1+0x100], R20 ;  /* 0x0001001401007387 */ /* 0x0023e80000100a00 */
[----:B------:R1:W-:Y:S04]  /*c0ed0*/  STL.64 [R1+0x108], R22 ;  /* 0x0001081601007387 */ /* 0x0003e80000100a00 */
[----:B------:R1:W-:Y:S04]  /*c0ee0*/  STL.64 [R1+0x210], R16 ;  /* 0x0002101001007387 */ /* 0x0003e80000100a00 */
[----:B------:R3:W-:Y:S04]  /*c0ef0*/  STL.64 [R1+0x218], R18 ;  /* 0x0002181201007387 */ /* 0x0007e80000100a00 */
[----:B-1----:R-:W4:Y:S04]  /*c0f00*/  LDL.LU R20, [R1+0xce8] ;  /* 0x000ce80001147983 */ /* 0x002f280000300800 */
[----:B------:R-:W4:Y:S04]  /*c0f10*/  LDL.LU R21, [R1+0xcec] ;  /* 0x000cec0001157983 */ /* 0x000f280000300800 */
[----:B------:R-:W4:Y:S04]  /*c0f20*/  LDL.LU R22, [R1+0xcd8] ;  /* 0x000cd80001167983 */ /* 0x000f280000300800 */
[----:B------:R-:W4:Y:S04]  /*c0f30*/  LDL.LU R23, [R1+0xcdc] ;  /* 0x000cdc0001177983 */ /* 0x000f280000300800 */
[----:B------:R-:W4:Y:S04]  /*c0f40*/  LDL.LU R16, [R1+0xc00] ;  /* 0x000c000001107983 */ /* 0x000f280000300800 */
[----:B------:R-:W4:Y:S04]  /*c0f50*/  LDL.LU R17, [R1+0xc04] ;  /* 0x000c040001117983 */ /* 0x000f280000300800 */
[----:B---3--:R-:W3:Y:S04]  /*c0f60*/  LDL.LU R18, [R1+0xd10] ;  /* 0x000d100001127983 */ /* 0x008ee80000300800 */
        /* <DEDUP_REMOVED lines=748> */
[----:B-1----:R-:W4:Y:S04]  /*c3e30*/  LDL.LU R8, [R1+0xb58] ;  /* 0x000b580001087983 */ /* 0x002f280000300800 */
[----:B------:R-:W4:Y:S04]  /*c3e40*/  LDL.LU R9, [R1+0xb5c] ;  /* 0x000b5c0001097983 */ /* 0x000f280000300800 */
[----:B------:R-:W4:Y:S04]  /*c3e50*/  LDL.LU R10, [R1+0xb68] ;  /* 0x000b6800010a7983 */ /* 0x000f280000300800 */
[----:B----4-:R1:W-:Y:S04]  /*c3e60*/  STS.128 [R0+0x680], R4 ;  /* 0x0006800400007388 */ /* 0x0103e80000000c00 */
[----:B------:R-:W4:Y:S04]  /*c3e70*/  LDL.LU R11, [R1+0xb6c] ;  /* 0x000b6c00010b7983 */ /* 0x000f280000300800 */
[----:B-1----:R-:W4:Y:S04]  /*c3e80*/  LDL.LU R4, [R1+0xc70] ;  /* 0x000c700001047983 */ /* 0x002f280000300800 */
[----:B------:R-:W4:Y:S04]  /*c3e90*/  LDL.LU R5, [R1+0xc74] ;  /* 0x000c740001057983 */ /* 0x000f280000300800 */
[----:B------:R-:W4:Y:S04]  /*c3ea0*/  LDL.LU R6, [R1+0xc20] ;  /* 0x000c200001067983 */ /* 0x000f280000300800 */
[----:B------:R-:W4:Y:S04]  /*c3eb0*/  LDL.LU R7, [R1+0xc24] ;  /* 0x000c240001077983 */ /* 0x000f280000300800 */
        /* <DEDUP_REMOVED lines=28> */
[----:B-1----:R-:W2:Y:S04]  /*c4080*/  LDL.LU R20, [R1+0xc78] ;  /* 0x000c780001147983 */ /* 0x002ea80000300800 */
[----:B------:R-:W2:Y:S04]  /*c4090*/  LDL.LU R21, [R1+0xc7c] ;  /* 0x000c7c0001157983 */ /* 0x000ea80000300800 */
[----:B------:R-:W2:Y:S04]  /*c40a0*/  LDL.LU R22, [R1+0xc28] ;  /* 0x000c280001167983 */ /* 0x000ea80000300800 */
[----:B------:R-:W2:Y:S04]  /*c40b0*/  LDL.LU R23, [R1+0xc2c] ;  /* 0x000c2c0001177983 */ /* 0x000ea80000300800 */
[----:B------:R-:W2:Y:S04]  /*c40c0*/  LDL.LU R16, [R1+0xd50] ;  /* 0x000d500001107983 */ /* 0x000ea80000300800 */
[----:B------:R-:W2:Y:S04]  /*c40d0*/  LDL.LU R17, [R1+0xd54] ;  /* 0x000d540001117983 */ /* 0x000ea80000300800 */
[----:B---3--:R-:W3:Y:S04]  /*c40e0*/  LDL.LU R18, [R1+0xc90] ;  /* 0x000c900001127983 */ /* 0x008ee80000300800 */
[----:B------:R-:W3:Y:S04]  /*c40f0*/  LDL.LU R19, [R1+0xc94] ;  /* 0x000c940001137983 */ /* 0x000ee80000300800 */
[----:B----4-:R1:W-:Y:S04]  /*c4100*/  STS.128 [R0+0x200], R4 ;  /* 0x0002000400007388 */ /* 0x0103e80000000c00 */
[----:B-1----:R-:W4:Y:S04]  /*c4110*/  LDL.LU R4, [R1+0xd58] ;  /* 0x000d580001047983 */ /* 0x002f280000300800 */
[----:B------:R-:W4:Y:S04]  /*c4120*/  LDL.LU R5, [R1+0xd5c] ;  /* 0x000d5c0001057983 */ /* 0x000f280000300800 */
[----:B------:R-:W4:Y:S04]  /*c4130*/  LDL.LU R6, [R1+0xc98] ;  /* 0x000c980001067983 */ /* 0x000f280000300800 */
[----:B------:R-:W4:Y:S04]  /*c4140*/  LDL.LU R7, [R1+0xc9c] ;  /* 0x000c9c0001077983 */ /* 0x000f280000300800 */
[----:B------:R1:W-:Y:S04]  /*c4150*/  STS.128 [R0+0x80], R8 ;  /* 0x0000800800007388 */ /* 0x0003e80000000c00 */
[----:B------:R1:W-:Y:S04]  /*c4160*/  STS.128 [R0], R12 ;  /* 0x0000000c00007388 */ /* 0x0003e80000000c00 */
        /* <DEDUP_REMOVED lines=8> */
[----:B--2---:R-:W-:Y:S04]  /*c41f0*/  STS.128 [R0+0x280], R20 ;  /* 0x0002801400007388 */ /* 0x004fe80000000c00 */
[----:B---3--:R1:W-:Y:S04]  /*c4200*/  STS.128 [R0+0x400], R16 ;  /* 0x0004001000007388 */ /* 0x0083e80000000c00 */
[----:B-1----:R-:W2:Y:S04]  /*c4210*/  LDL.LU R16, [R1+0x16d0] ;  /* 0x0016d00001107983 */ /* 0x002ea80000300800 */
[----:B------:R-:W2:Y:S04]  /*c4220*/  LDL.LU R17, [R1+0x16d4] ;  /* 0x0016d40001117983 */ /* 0x000ea80000300800 */
[----:B------:R-:W2:Y:S04]  /*c4230*/  LDL.LU R18, [R1+0x16c0] ;  /* 0x0016c00001127983 */ /* 0x000ea80000300800 */
[----:B------:R-:W2:Y:S04]  /*c4240*/  LDL.LU R19, [R1+0x16c4] ;  /* 0x0016c40001137983 */ /* 0x000ea80000300800 */
[----:B------:R-:W3:Y:S04]  /*c4250*/  LDL.LU R20, [R1+0x16d8] ;  /* 0x0016d80001147983 */ /* 0x000ee80000300800 */
        /* <DEDUP_REMOVED lines=28> */
[----:B------:R-:W2:Y:S04]  /*c4420*/  LDS.128 R8, [R252+0x800] ;  /* 0x00080000fc087984 */ /* 0x000ea80000000c00 */
[----:B------:R-:W-:Y:S06]  /*c4430*/  BAR.SYNC.DEFER_BLOCKING 0x0 ;  /* 0x0000000000007b1d */ /* 0x000fec0000010000 */
[----:B------:R-:W-:Y:S04]  /*c4440*/  STL.64 [R1+0x8c0], R24 ;  /* 0x0008c01801007387 */ /* 0x000fe80000100a00 */
[----:B------:R-:W-:Y:S04]  /*c4450*/  STL.64 [R1+0x8c8], R26 ;  /* 0x0008c81a01007387 */ /* 0x000fe80000100a00 */
[----:B-1----:R-:W-:Y:S04]  /*c4460*/  STL.64 [R1+0x560], R12 ;  /* 0x0005600c01007387 */ /* 0x002fe80000100a00 */
[----:B------:R-:W-:Y:S04]  /*c4470*/  STL.64 [R1+0x568], R14 ;  /* 0x0005680e01007387 */ /* 0x000fe80000100a00 */
[----:B--2---:R-:W-:Y:S04]  /*c4480*/  STL.64 [R1+0xf0], R8 ;  /* 0x0000f00801007387 */ /* 0x004fe80000100a00 */
[----:B------:R-:W-:Y:S04]  /*c4490*/  STL.64 [R1+0xf8], R10 ;  /* 0x0000f80a01007387 */ /* 0x000fe80000100a00 */
[----:B----4-:R1:W-:Y:S04]  /*c44a0*/  STS.128 [R0+0x200], R4 ;  /* 0x0002000400007388 */ /* 0x0103e80000000c00 */
[----:B-1----:R-:W2:Y:S04]  /*c44b0*/  LDL.LU R4, [R1+0x15c8] ;  /* 0x0015c80001047983 */ /* 0x002ea80000300800 */
        /* <DEDUP_REMOVED lines=10> */
[----:B------:R1:W-:Y:S04]  /*c4560*/  STS.128 [R0], R16 ;  /* 0x0000001000007388 */ /* 0x0003e80000000c00 */
[----:B------:R-:W4:Y:S04]  /*c4570*/  LDL.LU R15, [R1+0x14ec] ;  /* 0x0014ec00010f7983 */ /* 0x000f280000300800 */
[----:B---3--:R3:W-:Y:S04]  /*c4580*/  STS.128 [R0+0x80], R20 ;  /* 0x0000801400007388 */ /* 0x0087e80000000c00 */
[----:B-1----:R-:W4:Y:S04]  /*c4590*/  LDL.LU R16, [R1+0x13f0] ;  /* 0x0013f00001107983 */ /* 0x002f280000300800 */
[----:B------:R-:W4:Y:S04]  /*c45a0*/  LDL.LU R17, [R1+0x13f4] ;  /* 0x0013f40001117983 */ /* 0x000f280000300800 */
[----:B------:R-:W4:Y:S04]  /*c45b0*/  LDL.LU R18, [R1+0x13e0] ;  /* 0x0013e00001127983 */ /* 0x000f280000300800 */
[----:B------:R-:W4:Y:S04]  /*c45c0*/  LDL.LU R19, [R1+0x13e4] ;  /* 0x0013e40001137983 */ /* 0x000f280000300800 */
        /* <DEDUP_REMOVED lines=12> */
[----:B--2---:R1:W-:Y:S04]  /*c4690*/  STS.128 [R0+0x280], R4 ;  /* 0x0002800400007388 */ /* 0x0043e80000000c00 */
[----:B-1----:R-:W2:Y:S04]  /*c46a0*/  LDL.LU R4, [R1+0x410] ;  /* 0x0004100001047983 */ /* 0x002ea80000300800 */
[----:B------:R-:W2:Y:S04]  /*c46b0*/  LDL.LU R5, [R1+0x414] ;  /* 0x0004140001057983 */ /* 0x000ea80000300800 */
[----:B------:R-:W2:Y:S04]  /*c46c0*/  LDL.LU R6, [R1+0x400] ;  /* 0x0004000001067983 */ /* 0x000ea80000300800 */
[----:B------:R-:W2:Y:S04]  /*c46d0*/  LDL.LU R7, [R1+0x404] ;  /* 0x0004040001077983 */ /* 0x000ea80000300800 */
[----:B----4-:R-:W-:Y:S04]  /*c46e0*/  STS.128 [R0+0x400], R8 ;  /* 0x0004000800007388 */ /* 0x010fe80000000c00 */
[----:B------:R-:W-:Y:S04]  /*c46f0*/  STS.128 [R0+0x480], R12 ;  /* 0x0004800c00007388 */ /* 0x000fe80000000c00 */
[----:B------:R-:W-:Y:S04]  /*c4700*/  STS.128 [R0+0x600], R16 ;  /* 0x0006001000007388 */ /* 0x000fe80000000c00 */
[----:B---3--:R-:W-:Y:S04]  /*c4710*/  STS.128 [R0+0x680], R20 ;  /* 0x0006801400007388 */ /* 0x008fe80000000c00 */
[----:B------:R-:W-:Y:S06]  /*c4720*/  BAR.SYNC.DEFER_BLOCKING 0x0 ;  /* 0x0000000000007b1d */ /* 0x000fec0000010000 */
[----:B------:R-:W1:Y:S04]  /*c4730*/  LDS.128 R12, [R2] ;  /* 0x00000000020c7984 */ /* 0x000e680000000c00 */
[----:B------:R-:W3:Y:S04]  /*c4740*/  LDS.128 R8, [R2+0x800] ;  /* 0x0008000002087984 */ /* 0x000ee80000000c00 */
[----:B------:R-:W4:Y:S04]  /*c4750*/  LDS.128 R16, [R208] ;  /* 0x00000000d0107984 */ /* 0x000f280000000c00 */
[----:B-1----:R-:W-:Y:S04]  /*c4760*/  STL.64 [R1+0x9f0], R12 ;  /* 0x0009f00c01007387 */ /* 0x002fe80000100a00 */
[----:B------:R-:W-:Y:S04]  /*c4770*/  STL.64 [R1+0x9f8], R14 ;  /* 0x0009f80e01007387 */ /* 0x000fe80000100a00 */
[----:B------:R-:W1:Y:S04]  /*c4780*/  LDS.128 R12, [R208+0x800] ;  /* 0x00080000d00c7984 */ /* 0x000e680000000c00 */
[----:B---3--:R-:W-:Y:S04]  /*c4790*/  STL.64 [R1+0xb50], R8 ;  /* 0x000b500801007387 */ /* 0x008fe80000100a00 */
[----:B------:R-:W-:Y:S04]  /*c47a0*/  STL.64 [R1+0xb58], R10 ;  /* 0x000b580a01007387 */ /* 0x000fe80000100a00 */
[----:B------:R-:W3:Y:S04]  /*c47b0*/  LDS.128 R8, [R3] ;  /* 0x0000000003087984 */ /* 0x000ee80000000c00 */
[----:B----4-:R-:W-:Y:S04]  /*c47c0*/  STL.64 [R1+0xa20], R16 ;  /* 0x000a201001007387 */ /* 0x010fe80000100a00 */
[----:B------:R-:W-:Y:S04]  /*c47d0*/  STL.64 [R1+0xa28], R18 ;  /* 0x000a281201007387 */ /* 0x000fe80000100a00 */
[----:B------:R-:W4:Y:S04]  /*c47e0*/  LDS.128 R16, [R3+0x800] ;  /* 0x0008000003107984 */ /* 0x000f280000000c00 */
[----:B-1----:R-:W-:Y:S04]  /*c47f0*/  STL.64 [R1+0xbe0], R12 ;  /* 0x000be00c01007387 */ /* 0x002fe80000100a00 */
[----:B------:R-:W-:Y:S04]  /*c4800*/  STL.64 [R1+0xbe8], R14 ;  /* 0x000be80e01007387 */ /* 0x000fe80000100a00 */
[----:B------:R-:W1:Y:S04]  /*c4810*/  LDS.128 R12, [R252] ;  /* 0x00000000fc0c7984 */ /* 0x000e680000000c00 */
[----:B---3--:R-:W-:Y:S04]  /*c4820*/  STL.64 [R1+0xb00], R8 ;  /* 0x000b000801007387 */ /* 0x008fe80000100a00 */
[----:B------:R-:W-:Y:S04]  /*c4830*/  STL.64 [R1+0xb08], R10 ;  /* 0x000b080a01007387 */ /* 0x000fe80000100a00 */
[----:B------:R-:W3:Y:S04]  /*c4840*/  LDS.128 R8, [R252+0x800] ;  /* 0x00080000fc087984 */ /* 0x000ee80000000c00 */
[----:B------:R-:W-:Y:S06]  /*c4850*/  BAR.SYNC.DEFER_BLOCKING 0x0 ;  /* 0x0000000000007b1d */ /* 0x000fec0000010000 */
[----:B----4-:R-:W-:Y:S04]  /*c4860*/  STL.64 [R1+0xc00], R16 ;  /* 0x000c001001007387 */ /* 0x010fe80000100a00 */
[----:B------:R-:W-:Y:S04]  /*c4870*/  STL.64 [R1+0xc08], R18 ;  /* 0x000c081201007387 */ /* 0x000fe80000100a00 */
[----:B-1----:R-:W-:Y:S04]  /*c4880*/  STL.64 [R1+0xb20], R12 ;  /* 0x000b200c01007387 */ /* 0x002fe80000100a00 */
[----:B------:R-:W-:Y:S04]  /*c4890*/  STL.64 [R1+0xb28], R14 ;  /* 0x000b280e01007387 */ /* 0x000fe80000100a00 */
[----:B---3--:R-:W-:Y:S04]  /*c48a0*/  STL.64 [R1+0xc20], R8 ;  /* 0x000c200801007387 */ /* 0x008fe80000100a00 */
[----:B------:R-:W-:Y:S04]  /*c48b0*/  STL.64 [R1+0xc28], R10 ;  /* 0x000c280a01007387 */ /* 0x000fe80000100a00 */
[----:B--2---:R1:W-:Y:S04]  /*c48c0*/  STS.128 [R0+0x200], R4 ;  /* 0x0002000400007388 */ /* 0x0043e80000000c00 */
        /* <DEDUP_REMOVED lines=20> */
[----:B------:R-:W-:Y:S04]  /*c4a10*/  STS.128 [R0], R24 ;  /* 0x0000001800007388 */ /* 0x000fe80000000c00 */
[----:B------:R-:W-:Y:S04]  /*c4a20*/  STS.128 [R0+0x80], R28 ;  /* 0x0000801c00007388 */ /* 0x000fe80000000c00 */
        /* <DEDUP_REMOVED lines=11> */
[----:B------:R-:W-:Y:S04]  /*c4ae0*/  STS.128 [R0+0x600], R16 ;  /* 0x0006001000007388 */ /* 0x000fe80000000c00 */
[----:B------:R-:W-:Y:S04]  /*c4af0*/  STS.128 [R0+0x680], R20 ;  /* 0x0006801400007388 */ /* 0x000fe80000000c00 */
[----:B------:R-:W-:Y:S06]  /*c4b00*/  BAR.SYNC.DEFER_BLOCKING 0x0 ;  /* 0x0000000000007b1d */ /* 0x000fec0000010000 */
[----:B-1----:R-:W4:Y:S04]  /*c4b10*/  LDL.LU R12, [R1+0x1030] ;  /* 0x00103000010c7983 */ /* 0x002f280000300800 */
[----:B------:R-:W4:Y:S04]  /*c4b20*/  LDL.LU R13, [R1+0x1034] ;  /* 0x00103400010d7983 */ /* 0x000f280000300800 */
[----:B------:R-:W4:Y:S04]  /*c4b30*/  LDL.LU R14, [R1+0x1020] ;  /* 0x00102000010e7983 */ /* 0x000f280000300800 */
[----:B------:R-:W4:Y:S04]  /*c4b40*/  LDL.LU R15, [R1+0x1024] ;  /* 0x00102400010f7983 */ /* 0x000f280000300800 */
        /* <DEDUP_REMOVED lines=21> */
[----:B-1----:R-:W-:Y:S04]  /*c4ca0*/  STL.64 [R1+0xaf0], R20 ;  /* 0x000af01401007387 */ /* 0x002fe80000100a00 */
[----:B------:R-:W-:Y:S04]  /*c4cb0*/  STL.64 [R1+0xaf8], R22 ;  /* 0x000af81601007387 */ /* 0x000fe80000100a00 */
[----:B------:R-:W-:Y:S04]  /*c4cc0*/  STL.64 [R1+0xbf0], R16 ;  /* 0x000bf01001007387 */ /* 0x000fe80000100a00 */
[----:B------:R-:W-:Y:S04]  /*c4cd0*/  STL.64 [R1+0xbf8], R18 ;  /* 0x000bf81201007387 */ /* 0x000fe80000100a00 */
[----:B--2---:R-:W-:Y:S04]  /*c4ce0*/  STS.128 [R0], R4 ;  /* 0x0000000400007388 */ /* 0x004fe80000000c00 */
        /* <DEDUP_REMOVED lines=33> */
[----:B------:R-:W-:Y:S04]  /*c4f00*/  STS.128 [R0+0x600], R16 ;  /* 0x0006001000007388 */ /* 0x000fe80000000c00 */
[----:B-1----:R-:W4:Y:S04]  /*c4f10*/  LDL.LU R12, [R1+0xc10] ;  /* 0x000c1000010c7983 */ /* 0x002f280000300800 */
[----:B------:R-:W4:Y:S04]  /*c4f20*/  LDL.LU R13, [R1+0xc14] ;  /* 0x000c1400010d7983 */ /* 0x000f280000300800 */
[----:B------:R-:W4:Y:S04]  /*c4f30*/  LDL.LU R14, [R1+0xc60] ;  /* 0x000c6000010e7983 */ /* 0x000f280000300800 */
[----:B------:R-:W-:Y:S04]  /*c4f40*/  STS.128 [R0+0x680], R20 ;  /* 0x0006801400007388 */ /* 0x000fe80000000c00 */
[----:B------:R-:W4:Y:S04]  /*c4f50*/  LDL.LU R15, [R1+0xc64] ;  /* 0x000c6400010f7983 */ /* 0x000f280000300800 */
        /* <DEDUP_REMOVED lines=62> */
[----:B--2---:R-:W-:Y:S04]  /*c5340*/  STS.128 [R0+0x280], R8 ;  /* 0x0002800800007388 */ /* 0x004fe80000000c00 */
[----:B----4-:R-:W-:Y:S04]  /*c5350*/  STS.128 [R0+0x480], R12 ;  /* 0x0004800c00007388 */ /* 0x010fe80000000c00 */
[----:B------:R-:W-:Y:S04]  /*c5360*/  STS.128 [R0+0x600], R16 ;  /* 0x0006001000007388 */ /* 0x000fe80000000c00 */
[----:B------:R-:W-:Y:S04]  /*c5370*/  STS.128 [R0+0x680], R20 ;  /* 0x0006801400007388 */ /* 0x000fe80000000c00 */
[----:B------:R-:W-:Y:S06]  /*c5380*/  BAR.SYNC.DEFER_BLOCKING 0x0 ;  /* 0x0000000000007b1d */ /* 0x000fec0000010000 */
[----:B------:R-:W1:Y:S04]  /*c5390*/  LDS.128 R12, [R2] ;  /* 0x00000000020c7984 */ /* 0x000e680000000c00 */
[----:B------:R-:W2:Y:S04]  /*c53a0*/  LDS.128 R8, [R2+0x800] ;  /* 0x0008000002087984 */ /* 0x000ea80000000c00 */
[----:B------:R-:W4:Y:S04]  /*c53b0*/  LDS.128 R16, [R208] ;  /* 0x00000000d0107984 */ /* 0x000f280000000c00 */
[----:B-1----:R-:W-:Y:S04]  /*c53c0*/  STL.64 [R1+0x90], R12 ;  /* 0x0000900c01007387 */ /* 0x002fe80000100a00 */
[----:B------:R-:W-:Y:S04]  /*c53d0*/  STL.64 [R1+0x98], R14 ;  /* 0x0000980e01007387 */ /* 0x000fe80000100a00 */
[----:B------:R-:W1:Y:S04]  /*c53e0*/  LDS.128 R12, [R208+0x800] ;  /* 0x00080000d00c7984 */ /* 0x000e680000000c00 */
[----:B--2---:R-:W-:Y:S04]  /*c53f0*/  STL.64 [R1+0x9c0], R8 ;  /* 0x0009c00801007387 */ /* 0x004fe80000100a00 */
[----:B------:R-:W-:Y:S04]  /*c5400*/  STL.64 [R1+0x9c8], R10 ;  /* 0x0009c80a01007387 */ /* 0x000fe80000100a00 */
[----:B------:R-:W2:Y:S04]  /*c5410*/  LDS.128 R8, [R3] ;  /* 0x0000000003087984 */ /* 0x000ea80000000c00 */
[----:B----4-:R-:W-:Y:S04]  /*c5420*/  STL.64 [R1+0x400], R16 ;  /* 0x0004001001007387 */ /* 0x010fe80000100a00 */
[----:B------:R-:W-:Y:S04]  /*c5430*/  STL.64 [R1+0x408], R18 ;  /* 0x0004081201007387 */ /* 0x000fe80000100a00 */
[----:B------:R-:W4:Y:S04]  /*c5440*/  LDS.128 R16, [R3+0x800] ;  /* 0x0008000003107984 */ /* 0x000f280000000c00 */
[----:B-1----:R-:W-:Y:S04]  /*c5450*/  STL.64 [R1+0xa00], R12 ;  /* 0x000a000c01007387 */ /* 0x002fe80000100a00 */
[----:B------:R-:W-:Y:S04]  /*c5460*/  STL.64 [R1+0xa08], R14 ;  /* 0x000a080e01007387 */ /* 0x000fe80000100a00 */
[----:B------:R-:W1:Y:S04]  /*c5470*/  LDS.128 R12, [R252] ;  /* 0x00000000fc0c7984 */ /* 0x000e680000000c00 */
[----:B--2---:R-:W-:Y:S04]  /*c5480*/  STL.64 [R1+0x4f0], R8 ;  /* 0x0004f00801007387 */ /* 0x004fe80000100a00 */
[----:B------:R-:W-:Y:S04]  /*c5490*/  STL.64 [R1+0x4f8], R10 ;  /* 0x0004f80a01007387 */ /* 0x000fe80000100a00 */
[----:B------:R-:W2:Y:S04]  /*c54a0*/  LDS.128 R8, [R252+0x800] ;  /* 0x00080000fc087984 */ /* 0x000ea80000000c00 */
[----:B------:R-:W-:Y:S06]  /*c54b0*/  BAR.SYNC.DEFER_BLOCKING 0x0 ;  /* 0x0000000000007b1d */ /* 0x000fec0000010000 */
[----:B----4-:R-:W-:Y:S04]  /*c54c0*/  STL.64 [R1+0xa40], R16 ;  /* 0x000a401001007387 */ /* 0x010fe80000100a00 */
[----:B------:R-:W-:Y:S04]  /*c54d0*/  STL.64 [R1+0xa48], R18 ;  /* 0x000a481201007387 */ /* 0x000fe80000100a00 */
[----:B-1----:R-:W-:Y:S04]  /*c54e0*/  STL.64 [R1+0x720], R12 ;  /* 0x0007200c01007387 */ /* 0x002fe80000100a00 */
[----:B------:R-:W-:Y:S04]  /*c54f0*/  STL.64 [R1+0x728], R14 ;  /* 0x0007280e01007387 */ /* 0x000fe80000100a00 */
[----:B--2---:R-:W-:Y:S04]  /*c5500*/  STL.64 [R1+0x80], R8 ;  /* 0x0000800801007387 */ /* 0x004fe80000100a00 */
[----:B------:R-:W-:Y:S04]  /*c5510*/  STL.64 [R1+0x88], R10 ;  /* 0x0000880a01007387 */ /* 0x000fe80000100a00 */
        /* <DEDUP_REMOVED lines=207> */
[----:B----4-:R1:W-:Y:S04]  /*c6210*/  STS.128 [R0+0x200], R12 ;  /* 0x0002000c00007388 */ /* 0x0103e80000000c00 */
[----:B------:R-:W3:Y:S04]  /*c6220*/  LDL.LU R7, [R1+0x744] ;  /* 0x0007440001077983 */ /* 0x000ee80000300800 */
[----:B-1----:R-:W4:Y:S04]  /*c6230*/  LDL.LU R12, [R1+0x828] ;  /* 0x00082800010c7983 */ /* 0x002f280000300800 */
[----:B------:R-:W4:Y:S04]  /*c6240*/  LDL.LU R13, [R1+0x82c] ;  /* 0x00082c00010d7983 */ /* 0x000f280000300800 */
[----:B------:R-:W4:Y:S04]  /*c6250*/  LDL.LU R14, [R1+0x748] ;  /* 0x00074800010e7983 */ /* 0x000f280000300800 */
[----:B------:R-:W4:Y:S01]  /*c6260*/  LDL.LU R15, [R1+0x74c] ;  /* 0x00074c00010f7983 */ /* 0x000f220000300800 */
[----:B------:R-:W-:Y:S01]  /*c6270*/  IMAD.MOV.U32 R18, RZ, RZ, R40 ;  /* 0x000000ffff127224 */ /* 0x000fe200078e0028 */
[----:B------:R-:W-:-:S02]  /*c6280*/  MOV R19, R41 ;  /* 0x0000002900137202 */ /* 0x000fc40000000f00 */
[----:B------:R-:W4:Y:S04]  /*c6290*/  LDL.LU R16, [R1+0x60] ;  /* 0x0000600001107983 */ /* 0x000f280000300800 */
[----:B------:R-:W4:Y:S04]  /*c62a0*/  LDL.LU R17, [R1+0x64] ;  /* 0x0000640001117983 */ /* 0x000f280000300800 */
[----:B------:R-:W4:Y:S04]  /*c62b0*/  LDL.LU R40, [R1+0x68] ;  /* 0x0000680001287983 */ /* 0x000f280000300800 */
[----:B------:R-:W4:Y:S04]  /*c62c0*/  LDL.LU R41, [R1+0x6c] ;  /* 0x00006c0001297983 */ /* 0x000f280000300800 */
[----:B--2---:R1:W-:Y:S04]  /*c62d0*/  STS.128 [R0+0x280], R8 ;  /* 0x0002800800007388 */ /* 0x0043e80000000c00 */
[----:B-1----:R-:W2:Y:S04]  /*c62e0*/  LDL.LU R8, [R1+0x1750] ;  /* 0x0017500001087983 */ /* 0x002ea80000300800 */
[----:B------:R-:W2:Y:S04]  /*c62f0*/  LDL.LU R9, [R1+0x1754] ;  /* 0x0017540001097983 */ /* 0x000ea80000300800 */
[----:B------:R-:W2:Y:S04]  /*c6300*/  LDL.LU R10, [R1+0x1740] ;  /* 0x00174000010a7983 */ /* 0x000ea80000300800 */
[----:B------:R-:W2:Y:S04]  /*c6310*/  LDL.LU R11, [R1+0x1744] ;  /* 0x00174400010b7983 */ /* 0x000ea80000300800 */
[----:B---3--:R-:W-:Y:S04]  /*c6320*/  STS.128 [R0+0x400], R4 ;  /* 0x0004000400007388 */ /* 0x008fe80000000c00 */
        /* <DEDUP_REMOVED lines=45> */
[----:B--2---:R-:W-:Y:S04]  /*c6600*/  STS.128 [R0], R8 ;  /* 0x0000000800007388 */ /* 0x004fe80000000c00 */
        /* <DEDUP_REMOVED lines=9> */
[----:B------:R1:W-:Y:S04]  /*c66a0*/  STS.128 [R0+0x80], R12 ;  /* 0x0000800c00007388 */ /* 0x0003e80000000c00 */
[----:B-1----:R-:W4:Y:S04]  /*c66b0*/  LDL.LU R12, [R1+0x14d8] ;  /* 0x0014d800010c7983 */ /* 0x002f280000300800 */
[----:B------:R-:W4:Y:S04]  /*c66c0*/  LDL.LU R13, [R1+0x14dc] ;  /* 0x0014dc00010d7983 */ /* 0x000f280000300800 */
[----:B------:R-:W4:Y:S04]  /*c66d0*/  LDL.LU R14, [R1+0x14c8] ;  /* 0x0014c800010e7983 */ /* 0x000f280000300800 */
[----:B------:R-:W4:Y:S04]  /*c66e0*/  LDL.LU R15, [R1+0x14cc] ;  /* 0x0014cc00010f7983 */ /* 0x000f280000300800 */
[----:B---3--:R-:W-:Y:S04]  /*c66f0*/  STS.128 [R0+0x400], R16 ;  /* 0x0004001000007388 */ /* 0x008fe80000000c00 */
[----:B--2---:R1:W-:Y:S04]  /*c6700*/  STS.128 [R0+0x480], R4 ;  /* 0x0004800400007388 */ /* 0x0043e80000000c00 */
[----:B-1----:R-:W2:Y:S04]  /*c6710*/  LDL.LU R4, [R1+0x13d0] ;  /* 0x0013d00001047983 */ /* 0x002ea80000300800 */
[----:B------:R-:W2:Y:S04]  /*c6720*/  LDL.LU R5, [R1+0x13d4] ;  /* 0x0013d40001057983 */ /* 0x000ea80000300800 */
[----:B------:R-:W2:Y:S04]  /*c6730*/  LDL.LU R6, [R1+0x13c0] ;  /* 0x0013c00001067983 */ /* 0x000ea80000300800 */
[----:B----4-:R1:W-:Y:S04]  /*c6740*/  STS.128 [R0+0x600], R8 ;  /* 0x0006000800007388 */ /* 0x0103e80000000c00 */
[----:B------:R-:W2:Y:S04]  /*c6750*/  LDL.LU R7, [R1+0x13c4] ;  /* 0x0013c40001077983 */ /* 0x000ea80000300800 */
        /* <DEDUP_REMOVED lines=12> */
[----:B-----5:R-:W-:Y:S04]  /*c6820*/  LDS.128 R248, [R2+0x800] ;  /* 0x0008000002f87984 */ /* 0x020fe80000000c00 */
[----:B------:R-:W-:Y:S04]  /*c6830*/  LDS.128 R244, [R208] ;  /* 0x00000000d0f47984 */ /* 0x000fe80000000c00 */
[----:B------:R-:W-:Y:S04]  /*c6840*/  LDS.128 R228, [R208+0x800] ;  /* 0x00080000d0e47984 */ /* 0x000fe80000000c00 */
[----:B------:R-:W-:Y:S04]  /*c6850*/  LDS.128 R64, [R3] ;  /* 0x0000000003407984 */ /* 0x000fe80000000c00 */
[----:B------:R-:W-:Y:S04]  /*c6860*/  LDS.128 R24, [R3+0x800] ;  /* 0x0008000003187984 */ /* 0x000fe80000000c00 */
[----:B------:R-:W-:Y:S04]  /*c6870*/  LDS.128 R52, [R252] ;  /* 0x00000000fc347984 */ /* 0x000fe80000000c00 */
[----:B-1----:R-:W-:Y:S04]  /*c6880*/  STL.64 [R1], R12 ;  /* 0x0000000c01007387 */ /* 0x002fe80000100a00 */
[----:B------:R-:W-:Y:S04]  /*c6890*/  STL.64 [R1+0x8], R14 ;  /* 0x0000080e01007387 */ /* 0x000fe80000100a00 */
[----:B------:R-:W-:Y:S04]  /*c68a0*/  LDS.128 R12, [R252+0x800] ;  /* 0x00080000fc0c7984 */ /* 0x000fe80000000c00 */
[----:B------:R-:W-:Y:S06]  /*c68b0*/  BAR.SYNC.DEFER_BLOCKING 0x0 ;  /* 0x0000000000007b1d */ /* 0x000fec0000010000 */
        /* <DEDUP_REMOVED lines=8> */
[----:B--2---:R1:W-:Y:S04]  /*c6940*/  STS.128 [R0], R4 ;  /* 0x0000000400007388 */ /* 0x0043e80000000c00 */
[----:B-1----:R-:W2:Y:S04]  /*c6950*/  LDL.LU R4, [R1+0x548] ;  /* 0x0005480001047983 */ /* 0x002ea80000300800 */
[----:B------:R-:W2:Y:S04]  /*c6960*/  LDL.LU R5, [R1+0x54c] ;  /* 0x00054c0001057983 */ /* 0x000ea80000300800 */
[----:B------:R-:W2:Y:S04]  /*c6970*/  LDL.LU R6, [R1+0x608] ;  /* 0x0006080001067983 */ /* 0x000ea80000300800 */
[----:B---3--:R1:W-:Y:S04]  /*c6980*/  STS.128 [R0+0x80], R8 ;  /* 0x0000800800007388 */ /* 0x0083e80000000c00 */
[----:B------:R-:W2:Y:S04]  /*c6990*/  LDL.LU R7, [R1+0x60c] ;  /* 0x00060c0001077983 */ /* 0x000ea80000300800 */
[----:B----4-:R3:W-:Y:S04]  /*c69a0*/  STS.128 [R0+0x200], R16 ;  /* 0x0002001000007388 */ /* 0x0107e80000000c00 */
        /* <DEDUP_REMOVED lines=8> */
[----:B------:R-:W-:Y:S04]  /*c6a30*/  STS.128 [R0+0x280], R28 ;  /* 0x0002801c00007388 */ /* 0x000fe80000000c00 */
[----:B--2---:R1:W-:Y:S04]  /*c6a40*/  STS.128 [R0+0x480], R4 ;  /* 0x0004800400007388 */ /* 0x0043e80000000c00 */
[----:B-1----:R-:W2:Y:S04]  /*c6a50*/  LDL.LU R4, [R1+0x1110] ;  /* 0x0011100001047983 */ /* 0x002ea80000300800 */
[----:B------:R-:W2:Y:S04]  /*c6a60*/  LDL.LU R5, [R1+0x1114] ;  /* 0x0011140001057983 */ /* 0x000ea80000300800 */
[----:B------:R-:W2:Y:S04]  /*c6a70*/  LDL.LU R6, [R1+0x1100] ;  /* 0x0011000001067983 */ /* 0x000ea80000300800 */
[----:B------:R-:W2:Y:S04]  /*c6a80*/  LDL.LU R7, [R1+0x1104] ;  /* 0x0011040001077983 */ /* 0x000ea80000300800 */
[----:B---3--:R1:W-:Y:S04]  /*c6a90*/  STS.128 [R0+0x680], R16 ;  /* 0x0006801000007388 */ /* 0x0083e80000000c00 */
        /* <DEDUP_REMOVED lines=8> */
[----:B------:R-:W-:Y:S04]  /*c6b20*/  STS.128 [R0+0x400], R20 ;  /* 0x0004001400007388 */ /* 0x000fe80000000c00 */
[----:B----4-:R-:W-:Y:S04]  /*c6b30*/  STS.128 [R0+0x600], R8 ;  /* 0x0006000800007388 */ /* 0x010fe80000000c00 */
[----:B------:R-:W-:Y:S06]  /*c6b40*/  BAR.SYNC.DEFER_BLOCKING 0x0 ;  /* 0x0000000000007b1d */ /* 0x000fec0000010000 */
[----:B------:R-:W1:Y:S04]  /*c6b50*/  LDS.128 R96, [R2] ;  /* 0x0000000002607984 */ /* 0x000e680000000c00 */
[----:B------:R-:W-:Y:S04]  /*c6b60*/  LDS.128 R40, [R2+0x800] ;  /* 0x0008000002287984 */ /* 0x000fe80000000c00 */
[----:B------:R-:W-:Y:S04]  /*c6b70*/  LDS.128 R88, [R208] ;  /* 0x00000000d0587984 */ /* 0x000fe80000000c00 */
[----:B------:R-:W-:Y:S04]  /*c6b80*/  LDS.128 R32, [R208+0x800] ;  /* 0x00080000d0207984 */ /* 0x000fe80000000c00 */
[----:B------:R-:W-:Y:S04]  /*c6b90*/  LDS.128 R60, [R3] ;  /* 0x00000000033c7984 */ /* 0x000fe80000000c00 */
[----:B------:R-:W-:Y:S04]  /*c6ba0*/  LDS.128 R20, [R3+0x800] ;  /* 0x0008000003147984 */ /* 0x000fe80000000c00 */
[----:B------:R-:W-:Y:S04]  /*c6bb0*/  LDS.128 R48, [R252] ;  /* 0x00000000fc307984 */ /* 0x000fe80000000c00 */
[----:B------:R-:W-:Y:S04]  /*c6bc0*/  LDS.128 R8, [R252+0x800] ;  /* 0x00080000fc087984 */ /* 0x000fe80000000c00 */
[----:B------:R-:W-:Y:S06]  /*c6bd0*/  BAR.SYNC.DEFER_BLOCKING 0x0 ;  /* 0x0000000000007b1d */ /* 0x000fec0000010000 */
[----:B--2---:R-:W-:Y:S04]  /*c6be0*/  STS.128 [R0], R4 ;  /* 0x0000000400007388 */ /* 0x004fe80000000c00 */
[----:B---3--:R2:W-:Y:S04]  /*c6bf0*/  STS.128 [R0+0x80], R16 ;  /* 0x0000801000007388 */ /* 0x0085e80000000c00 */
[----:B--2---:R-:W2:Y:S04]  /*c6c00*/  LDL.LU R16, [R1+0x10c8] ;  /* 0x0010c80001107983 */ /* 0x004ea80000300800 */
[----:B------:R-:W2:Y:S04]  /*c6c10*/  LDL.LU R17, [R1+0x10cc] ;  /* 0x0010cc0001117983 */ /* 0x000ea80000300800 */
[----:B------:R-:W2:Y:S04]  /*c6c20*/  LDL.LU R18, [R1+0x10b8] ;  /* 0x0010b80001127983 */ /* 0x000ea80000300800 */
[----:B------:R-:W2:Y:S04]  /*c6c30*/  LDL.LU R19, [R1+0x10bc] ;  /* 0x0010bc0001137983 */ /* 0x000ea80000300800 */
[----:B------:R-:W3:Y:S04]  /*c6c40*/  LDL.LU R4, [R1+0xf80] ;  /* 0x000f800001047983 */ /* 0x000ee80000300800 */
[----:B------:R-:W3:Y:S04]  /*c6c50*/  LDL.LU R5, [R1+0xf84] ;  /* 0x000f840001057983 */ /* 0x000ee80000300800 */
[----:B------:R-:W3:Y:S04]  /*c6c60*/  LDL.LU R6, [R1+0xf70] ;  /* 0x000f700001067983 */ /* 0x000ee80000300800 */
[----:B------:R4:W-:Y:S04]  /*c6c70*/  STS.128 [R0+0x200], R28 ;  /* 0x0002001c00007388 */ /* 0x0009e80000000c00 */
[----:B------:R-:W3:Y:S04]  /*c6c80*/  LDL.LU R7, [R1+0xf74] ;  /* 0x000f740001077983 */ /* 0x000ee80000300800 */
[----:B----4-:R-:W4:Y:S04]  /*c6c90*/  LDL.LU R28, [R1+0xf88] ;  /* 0x000f8800011c7983 */ /* 0x010f280000300800 */
        /* <DEDUP_REMOVED lines=24> */
[----:B---3--:R-:W-:Y:S04]  /*c6e20*/  STS.128 [R0+0x400], R4 ;  /* 0x0004000400007388 */ /* 0x008fe80000000c00 */
[----:B----4-:R-:W-:Y:S04]  /*c6e30*/  STS.128 [R0+0x480], R28 ;  /* 0x0004801c00007388 */ /* 0x010fe80000000c00 */
[----:B------:R-:W-:Y:S04]  /*c6e40*/  STS.128 [R0+0x600], R36 ;  /* 0x0006002400007388 */ /* 0x000fe80000000c00 */
[----:B------:R-:W-:Y:S04]  /*c6e50*/  STS.128 [R0+0x680], R44 ;  /* 0x0006802c00007388 */ /* 0x000fe80000000c00 */
[----:B------:R-:W-:Y:S06]  /*c6e60*/  BAR.SYNC.DEFER_BLOCKING 0x0 ;  /* 0x0000000000007b1d */ /* 0x000fec0000010000 */
[----:B------:R-:W2:Y:S04]  /*c6e70*/  LDS.128 R92, [R2] ;  /* 0x00000000025c7984 */ /* 0x000ea80000000c00 */
        /* <DEDUP_REMOVED lines=8> */
[----:B------:R3:W-:Y:S04]  /*c6f00*/  STS.128 [R0+0x80], R104 ;  /* 0x0000806800007388 */ /* 0x0007e80000000c00 */
[----:B------:R4:W-:Y:S04]  /*c6f10*/  STS.128 [R0], R100 ;  /* 0x0000006400007388 */ /* 0x0009e80000000c00 */
[----:B------:R1:W-:Y:S04]  /*c6f20*/  STS.128 [R0+0x200], R108 ;  /* 0x0002006c00007388 */ /* 0x0003e80000000c00 */
[----:B---3--:R-:W3:Y:S04]  /*c6f30*/  LDL.LU R104, [R1+0xc38] ;  /* 0x000c380001687983 */ /* 0x008ee80000300800 */
[----:B------:R-:W3:Y:S04]  /*c6f40*/  LDL.LU R105, [R1+0xc3c] ;  /* 0x000c3c0001697983 */ /* 0x000ee80000300800 */
[----:B------:R-:W3:Y:S04]  /*c6f50*/  LDL.LU R106, [R1+0xd88] ;  /* 0x000d8800016a7983 */ /* 0x000ee80000300800 */
[----:B------:R-:W3:Y:S04]  /*c6f60*/  LDL.LU R107, [R1+0xd8c] ;  /* 0x000d8c00016b7983 */ /* 0x000ee80000300800 */
[----:B----4-:R-:W4:Y:S04]  /*c6f70*/  LDL.LU R100, [R1+0x730] ;  /* 0x0007300001647983 */ /* 0x010f280000300800 */
[----:B------:R-:W4:Y:S04]  /*c6f80*/  LDL.LU R101, [R1+0x734] ;  /* 0x0007340001657983 */ /* 0x000f280000300800 */
[----:B------:R-:W4:Y:S04]  /*c6f90*/  LDL.LU R102, [R1+0x700] ;  /* 0x0007000001667983 */ /* 0x000f280000300800 */
[----:B------:R-:W4:Y:S04]  /*c6fa0*/  LDL.LU R103, [R1+0x704] ;  /* 0x0007040001677983 */ /* 0x000f280000300800 */
        /* <DEDUP_REMOVED lines=16> */
[----:B------:R-:W-:Y:S01]  /*c70b0*/  MOV R114, R72 ;  /* 0x0000004800727202 */ /* 0x000fe20000000f00 */
[----:B------:R-:W-:Y:S01]  /*c70c0*/  IMAD.MOV.U32 R115, RZ, RZ, R73 ;  /* 0x000000ffff737224 */ /* 0x000fe200078e0049 */
[----:B------:R-:W-:Y:S01]  /*c70d0*/  MOV R73, R71 ;  /* 0x0000004700497202 */ /* 0x000fe20000000f00 */
[----:B------:R-:W-:-:S02]  /*c70e0*/  IMAD.MOV.U32 R112, RZ, RZ, R68 ;  /* 0x000000ffff707224 */ /* 0x000fc400078e0044 */
[----:B------:R-:W-:Y:S02]  /*c70f0*/  IMAD.MOV.U32 R113, RZ, RZ, R69 ;  /* 0x000000ffff717224 */ /* 0x000fe400078e0045 */
[----:B------:R-:W-:-:S03]  /*c7100*/  IMAD.MOV.U32 R72, RZ, RZ, R70 ;  /* 0x000000ffff487224 */ /* 0x000fc600078e0046 */
[----:B------:R-:W-:Y:S04]  /*c7110*/  STS.128 [R0+0x600], R112 ;  /* 0x0006007000007388 */ /* 0x000fe80000000c00 */
[----:B------:R-:W-:Y:S04]  /*c7120*/  STS.128 [R0+0x680], R72 ;  /* 0x0006804800007388 */ /* 0x000fe80000000c00 */
[----:B---3--:R-:W-:Y:S04]  /*c7130*/  STS.128 [R0+0x280], R104 ;  /* 0x0002806800007388 */ /* 0x008fe80000000c00 */
[----:B----4-:R-:W-:Y:S04]  /*c7140*/  STS.128 [R0+0x400], R100 ;  /* 0x0004006400007388 */ /* 0x010fe80000000c00 */
[----:B--2---:R-:W-:Y:S04]  /*c7150*/  STS.128 [R0+0x480], R108 ;  /* 0x0004806c00007388 */ /* 0x004fe80000000c00 */
[----:B------:R-:W-:Y:S06]  /*c7160*/  BAR.SYNC.DEFER_BLOCKING 0x0 ;  /* 0x0000000000007b1d */ /* 0x000fec0000010000 */
[----:B------:R-:W1:Y:S04]  /*c7170*/  LDS.128 R68, [R2] ;  /* 0x0000000002447984 */ /* 0x000e680000000c00 */
[----:B------:R-:W-:Y:S04]  /*c7180*/  LDS.128 R72, [R2+0x800] ;  /* 0x0008000002487984 */ /* 0x000fe80000000c00 */
[----:B------:R-:W2:Y:S04]  /*c7190*/  LDS.128 R100, [R208] ;  /* 0x00000000d0647984 */ /* 0x000ea80000000c00 */
[----:B------:R-:W-:Y:S04]  /*c71a0*/  LDS.128 R104, [R208+0x800] ;  /* 0x00080000d0687984 */ /* 0x000fe80000000c00 */
[----:B------:R-:W3:Y:S04]  /*c71b0*/  LDS.128 R108, [R3] ;  /* 0x00000000036c7984 */ /* 0x000ee80000000c00 */
[----:B------:R-:W-:Y:S04]  /*c71c0*/  LDS.128 R112, [R3+0x800] ;  /* 0x0008000003707984 */ /* 0x000fe80000000c00 */
[----:B------:R-:W4:Y:S04]  /*c71d0*/  LDS.128 R116, [R252] ;  /* 0x00000000fc747984 */ /* 0x000f280000000c00 */
[----:B------:R-:W1:Y:S04]  /*c71e0*/  LDS.128 R120, [R252+0x800] ;  /* 0x00080000fc787984 */ /* 0x000e680000000c00 */
[----:B------:R-:W-:Y:S06]  /*c71f0*/  BAR.SYNC.DEFER_BLOCKING 0x0 ;  /* 0x0000000000007b1d */ /* 0x000fec0000010000 */
[----:B------:R1:W-:Y:S04]  /*c7200*/  STS.128 [R0+0x80], R128 ;  /* 0x0000808000007388 */ /* 0x0003e80000000c00 */
[----:B------:R2:W-:Y:S04]  /*c7210*/  STS.128 [R0], R124 ;  /* 0x0000007c00007388 */ /* 0x0005e80000000c00 */
[----:B------:R2:W-:Y:S04]  /*c7220*/  STS.128 [R0+0x200], R132 ;  /* 0x0002008400007388 */ /* 0x0005e80000000c00 */
[----:B-1----:R-:W3:Y:S04]  /*c7230*/  LDL.LU R128, [R1+0x1738] ;  /* 0x0017380001807983 */ /* 0x002ee80000300800 */
[----:B------:R-:W3:Y:S04]  /*c7240*/  LDL.LU R129, [R1+0x173c] ;  /* 0x00173c0001817983 */ /* 0x000ee80000300800 */
[----:B------:R-:W3:Y:S04]  /*c7250*/  LDL.LU R130, [R1+0x1728] ;  /* 0x0017280001827983 */ /* 0x000ee80000300800 */
[----:B------:R-:W3:Y:S04]  /*c7260*/  LDL.LU R131, [R1+0x172c] ;  /* 0x00172c0001837983 */ /* 0x000ee80000300800 */
[----:B--2---:R-:W2:Y:S04]  /*c7270*/  LDL.LU R124, [R1+0x1630] ;  /* 0x00163000017c7983 */ /* 0x004ea80000300800 */
        /* <DEDUP_REMOVED lines=27> */
[----:B---3--:R-:W-:Y:S04]  /*c7430*/  STS.128 [R0+0x280], R128 ;  /* 0x0002808000007388 */ /* 0x008fe80000000c00 */
[----:B--2---:R-:W-:Y:S04]  /*c7440*/  STS.128 [R0+0x400], R124 ;  /* 0x0004007c00007388 */ /* 0x004fe80000000c00 */
[----:B----4-:R-:W-:Y:S04]  /*c7450*/  STS.128 [R0+0x480], R132 ;  /* 0x0004808400007388 */ /* 0x010fe80000000c00 */
[----:B------:R-:W-:Y:S04]  /*c7460*/  STS.128 [R0+0x600], R136 ;  /* 0x0006008800007388 */ /* 0x000fe80000000c00 */
[----:B------:R-:W-:Y:S04]  /*c7470*/  STS.128 [R0+0x680], R140 ;  /* 0x0006808c00007388 */ /* 0x000fe80000000c00 */
        /* <DEDUP_REMOVED lines=13> */
[----:B--2---:R-:W2:Y:S04]  /*c7550*/  LDL.LU R160, [R1+0x1318] ;  /* 0x0013180001a07983 */ /* 0x004ea80000300800 */
[----:B------:R-:W2:Y:S04]  /*c7560*/  LDL.LU R161, [R1+0x131c] ;  /* 0x00131c0001a17983 */ /* 0x000ea80000300800 */
[----:B------:R-:W2:Y:S04]  /*c7570*/  LDL.LU R162, [R1+0x1308] ;  /* 0x0013080001a27983 */ /* 0x000ea80000300800 */
[----:B------:R-:W2:Y:S04]  /*c7580*/  LDL.LU R163, [R1+0x130c] ;  /* 0x00130c0001a37983 */ /* 0x000ea80000300800 */
        /* <DEDUP_REMOVED lines=51> */
[----:B------:R3:W-:Y:S04]  /*c78c0*/  STS.128 [R0], R188 ;  /* 0x000000bc00007388 */ /* 0x0007e80000000c00 */
[----:B---3--:R-:W3:Y:S04]  /*c78d0*/  LDL.LU R188, [R1+0x1008] ;  /* 0x0010080001bc7983 */ /* 0x008ee80000300800 */
[----:B------:R-:W3:Y:S04]  /*c78e0*/  LDL.LU R189, [R1+0x100c] ;  /* 0x00100c0001bd7983 */ /* 0x000ee80000300800 */
[----:B------:R-:W3:Y:S04]  /*c78f0*/  LDL.LU R190, [R1+0xff8] ;  /* 0x000ff80001be7983 */ /* 0x000ee80000300800 */
[----:B------:R-:W3:Y:S04]  /*c7900*/  LDL.LU R191, [R1+0xffc] ;  /* 0x000ffc0001bf7983 */ /* 0x000ee80000300800 */
[----:B------:R4:W-:Y:S04]  /*c7910*/  STS.128 [R0+0x80], R192 ;  /* 0x000080c000007388 */ /* 0x0009e80000000c00 */
[----:B----4-:R-:W4:Y:S04]  /*c7920*/  LDL.LU R192, [R1+0xae0] ;  /* 0x000ae00001c07983 */ /* 0x010f280000300800 */
[----:B------:R-:W4:Y:S04]  /*c7930*/  LDL.LU R193, [R1+0xae4] ;  /* 0x000ae40001c17983 */ /* 0x000f280000300800 */
[----:B------:R-:W4:Y:S04]  /*c7940*/  LDL.LU R194, [R1+0xad0] ;  /* 0x000ad00001c27983 */ /* 0x000f280000300800 */
[----:B------:R-:W4:Y:S04]  /*c7950*/  LDL.LU R195, [R1+0xad4] ;  /* 0x000ad40001c37983 */ /* 0x000f280000300800 */
[----:B------:R1:W-:Y:S04]  /*c7960*/  STS.128 [R0+0x200], R196 ;  /* 0x000200c400007388 */ /* 0x0003e80000000c00 */
        /* <DEDUP_REMOVED lines=16> */
[----:B--2---:R-:W-:Y:S04]  /*c7a70*/  STS.128 [R0+0x680], R196 ;  /* 0x000680c400007388 */ /* 0x004fe80000000c00 */
[----:B------:R-:W-:Y:S06]  /*c7a80*/  BAR.SYNC.DEFER_BLOCKING 0x0 ;  /* 0x0000000000007b1d */ /* 0x000fec0000010000 */
[----:B------:R-:W-:Y:S04]  /*c7a90*/  LDS.128 R204, [R208] ;  /* 0x00000000d0cc7984 */ /* 0x000fe80000000c00 */
[----:B------:R-:W1:Y:S04]  /*c7aa0*/  LDS.128 R196, [R2] ;  /* 0x0000000002c47984 */ /* 0x000e680000000c00 */
[----:B------:R-:W-:Y:S04]  /*c7ab0*/  LDS.128 R200, [R2+0x800] ;  /* 0x0008000002c87984 */ /* 0x000fe80000000c00 */
[----:B------:R-:W-:Y:S04]  /*c7ac0*/  LDS.128 R208, [R208+0x800] ;  /* 0x00080000d0d07984 */ /* 0x000fe80000000c00 */
[----:B------:R-:W-:Y:S04]  /*c7ad0*/  LDS.128 R212, [R3] ;  /* 0x0000000003d47984 */ /* 0x000fe80000000c00 */
[----:B------:R-:W-:Y:S04]  /*c7ae0*/  LDS.128 R216, [R3+0x800] ;  /* 0x0008000003d87984 */ /* 0x000fe80000000c00 */
[----:B------:R-:W-:Y:S04]  /*c7af0*/  LDS.128 R220, [R252] ;  /* 0x00000000fcdc7984 */ /* 0x000fe80000000c00 */
[----:B------:R-:W-:Y:S04]  /*c7b00*/  LDS.128 R224, [R252+0x800] ;  /* 0x00080000fce07984 */ /* 0x000fe80000000c00 */
[----:B------:R-:W-:Y:S06]  /*c7b10*/  BAR.SYNC.DEFER_BLOCKING 0x0 ;  /* 0x0000000000007b1d */ /* 0x000fec0000010000 */
[----:B---3--:R2:W-:Y:S04]  /*c7b20*/  STS.128 [R0], R188 ;  /* 0x000000bc00007388 */ /* 0x0085e80000000c00 */
[----:B--2---:R-:W2:Y:S04]  /*c7b30*/  LDL.LU R188, [R1+0xd70] ;  /* 0x000d700001bc7983 */ /* 0x004ea80000300800 */
        /* <DEDUP_REMOVED lines=8> */
[----:B----4-:R-:W4:Y:S04]  /*c7bc0*/  LDL.LU R192, [R1+0x6f0] ;  /* 0x0006f00001c07983 */ /* 0x010f280000300800 */
        /* <DEDUP_REMOVED lines=11> */
[----:B------:R-:W-:Y:S04]  /*c7c80*/  STS.128 [R0+0x600], R240 ;  /* 0x000600f000007388 */ /* 0x000fe80000000c00 */
[----:B--2---:R2:W-:Y:S04]  /*c7c90*/  STS.128 [R0+0x200], R188 ;  /* 0x000200bc00007388 */ /* 0x0045e80000000c00 */
[----:B--2---:R-:W2:Y:S04]  /*c7ca0*/  LDL.LU R190, [R1+0x1790] ;  /* 0x0017900001be7983 */ /* 0x004ea80000300800 */
[----:B------:R-:W2:Y:S04]  /*c7cb0*/  LDL.LU R189, [R1+0x110] ;  /* 0x0001100001bd7983 */ /* 0x000ea80000300800 */
[----:B------:R-:W2:Y:S04]  /*c7cc0*/  LDL.LU R191, [R1+0xb0] ;  /* 0x0000b00001bf7983 */ /* 0x000ea80000300800 */
[----:B---3--:R3:W-:Y:S04]  /*c7cd0*/  STS.128 [R0+0x280], R232 ;  /* 0x000280e800007388 */ /* 0x0087e80000000c00 */
[----:B---3--:R-:W3:Y:S04]  /*c7ce0*/  LDL.LU R232, [R1+0x176c] ;  /* 0x00176c0001e87983 */ /* 0x008ee80000300800 */
[----:B------:R-:W2:Y:S04]  /*c7cf0*/  LDL.LU R233, [R1+0x1794] ;  /* 0x0017940001e97983 */ /* 0x000ea80000300800 */
[----:B------:R-:W2:Y:S04]  /*c7d00*/  LDL.LU R234, [R1+0x179c] ;  /* 0x00179c0001ea7983 */ /* 0x000ea80000300800 */
[----:B------:R-:W2:Y:S04]  /*c7d10*/  LDL.LU R235, [R1+0x1798] ;  /* 0x0017980001eb7983 */ /* 0x000ea80000300800 */
[----:B----4-:R-:W-:Y:S04]  /*c7d20*/  STS.128 [R0+0x400], R192 ;  /* 0x000400c000007388 */ /* 0x010fe80000000c00 */
[----:B------:R4:W-:Y:S04]  /*c7d30*/  STS.128 [R0+0x480], R236 ;  /* 0x000480ec00007388 */ /* 0x0009e80000000c00 */
        /* <DEDUP_REMOVED lines=11> */
[----:B------:R-:W-:Y:S01]  /*c7df0*/  IMAD.MOV.U32 R188, RZ, RZ, c[0x0][0x194] ;  /* 0x00006500ffbc7624 */ /* 0x000fe200078e00ff */
[----:B------:R-:W4:Y:S04]  /*c7e00*/  LDL.LU R243, [R1+0x70] ;  /* 0x0000700001f37983 */ /* 0x000f280000300800 */
[----:B------:R1:W-:Y:S04]  /*c7e10*/  STS.128 [R0+0x680], R84 ;  /* 0x0006805400007388 */ /* 0x0003e80000000c00 */
[----:B------:R-:W4:Y:S04]  /*c7e20*/  LDL.LU R236, [R1+0x30] ;  /* 0x0000300001ec7983 */ /* 0x000f280000300800 */
[----:B------:R-:W-:Y:S01]  /*c7e30*/  BAR.SYNC.DEFER_BLOCKING 0x0 ;  /* 0x0000000000007b1d */ /* 0x000fe20000010000 */
[C---:B---3--:R-:W-:Y:S01]  /*c7e40*/  IMAD R77, R232.reuse, c[0x0][0x194], RZ ;  /* 0x00006500e84d7a24 */ /* 0x048fe200078e02ff */
[----:B------:R-:W-:-:S03]  /*c7e50*/  ISETP.GE.AND P4, PT, R232, c[0x0][0x178], PT ;  /* 0x00005e00e8007a0c */ /* 0x000fc60003f86270 */
[----:B------:R-:W-:Y:S01]  /*c7e60*/  IMAD R3, R188, 0x80, R77 ;  /* 0x00000080bc037824 */ /* 0x000fe200078e024d */
[C---:B------:R-:W-:Y:S02]  /*c7e70*/  LEA R76, P2, R77.reuse, c[0x0][0x170], 0x2 ;  /* 0x00005c004d4c7a11 */ /* 0x040fe400078410ff */
[C---:B--2---:R-:W-:Y:S02]  /*c7e80*/  ISETP.LT.AND P4, PT, R190.reuse, c[0x0][0x17c], !P4 ;  /* 0x00005f00be007a0c */ /* 0x044fe40006781270 */
[----:B------:R-:W-:Y:S02]  /*c7e90*/  LEA.HI.X.SX32 R77, R77, c[0x0][0x174], 0x2, P2 ;  /* 0x00005d004d4d7a11 */ /* 0x000fe400010f16ff */
[C---:B------:R-:W-:Y:S01]  /*c7ea0*/  ISETP.GE.AND P2, PT, R190.reuse, c[0x0][0x17c], PT ;  /* 0x00005f00be007a0c */ /* 0x040fe20003f46270 */
[----:B------:R-:W-:Y:S01]  /*c7eb0*/  IMAD R190, R190, c[0x0][0x198], RZ ;  /* 0x00006600bebe7a24 */ /* 0x000fe200078e02ff */
[----:B-1----:R-:W-:Y:S02]  /*c7ec0*/  LEA R86, P5, R3, c[0x0][0x170], 0x2 ;  /* 0x00005c0003567a11 */ /* 0x002fe400078a10ff */
[----:B------:R-:W-:Y:S01]  /*c7ed0*/  LEA R0, R188, R3, 0x7 ;  /* 0x00000003bc007211 */ /* 0x000fe200078e38ff */
[----:B------:R-:W-:Y:S01]  /*c7ee0*/  IMAD.WIDE R78, R190, 0x4, R76 ;  /* 0x00000004be4e7825 */ /* 0x000fe200078e024c */
[----:B------:R-:W-:-:S02]  /*c7ef0*/  ISETP.LT.AND P3, PT, R233, c[0x0][0x178], !P2 ;  /* 0x00005e00e9007a0c */ /* 0x000fc40005761270 */
[----:B------:R-:W-:Y:S01]  /*c7f00*/  LEA.HI.X.SX32 R87, R3, c[0x0][0x174], 0x2, P5 ;  /* 0x00005d0003577a11 */ /* 0x000fe200028f16ff */
[----:B------:R-:W-:Y:S01]  /*c7f10*/  IMAD R3, R188, 0x80, R0 ;  /* 0x00000080bc037824 */ /* 0x000fe200078e0200 */
[----:B------:R1:W-:Y:S01]  /*c7f20*/  @P4 STG.E [R78.64], R189 ;  /* 0x000000bd4e004986 */ /* 0x0003e2000c101904 */
[----:B------:R-:W-:Y:S02]  /*c7f30*/  LEA R84, P5, R0, c[0x0][0x170], 0x2 ;  /* 0x00005c0000547a11 */ /* 0x000fe400078a10ff */
[----:B------:R-:W-:Y:S02]  /*c7f40*/  ISETP.LT.AND P4, PT, R234, c[0x0][0x178], !P2 ;  /* 0x00005e00ea007a0c */ /* 0x000fe40005781270 */
[----:B------:R-:W-:Y:S02]  /*c7f50*/  ISETP.LT.AND P2, PT, R235, c[0x0][0x178], !P2 ;  /* 0x00005e00eb007a0c */ /* 0x000fe40005741270 */
[----:B------:R-:W-:Y:S02]  /*c7f60*/  LEA.HI.X.SX32 R85, R0, c[0x0][0x174], 0x2, P5 ;  /* 0x00005d0000557a11 */ /* 0x000fe400028f16ff */
[----:B-1----:R-:W-:Y:S01]  /*c7f70*/  LEA R78, P6, R3, c[0x0][0x170], 0x2 ;  /* 0x00005c00034e7a11 */ /* 0x002fe200078c10ff */
[----:B------:R-:W-:-:S03]  /*c7f80*/  IMAD.WIDE R188, R190, 0x4, R86 ;  /* 0x00000004bebc7825 */ /* 0x000fc600078e0256 */
[----:B------:R-:W-:Y:S02]  /*c7f90*/  LEA.HI.X.SX32 R79, R3, c[0x0][0x174], 0x2, P6 ;  /* 0x00005d00034f7a11 */ /* 0x000fe400030f16ff */
[----:B------:R1:W-:Y:S01]  /*c7fa0*/  @P3 STG.E [R188.64], R191 ;  /* 0x000000bfbc003986 */ /* 0x0003e2000c101904 */
[----:B------:R-:W-:Y:S02]  /*c7fb0*/  ISETP.LT.AND P3, PT, R232, c[0x0][0x178], !P0 ;  /* 0x00005e00e8007a0c */ /* 0x000fe40004761270 */
[----:B------:R-:W-:Y:S02]  /*c7fc0*/  IADD3 R3, R190, c[0x0][0x198], RZ ;  /* 0x00006600be037a10 */ /* 0x000fe40007ffe0ff */
[----:B------:R-:W-:Y:S02]  /*c7fd0*/  ISETP.LT.AND P5, PT, R233, c[0x0][0x178], !P0 ;  /* 0x00005e00e9007a0c */ /* 0x000fe400047a1270 */
[----:B------:R-:W-:Y:S01]  /*c7fe0*/  ISETP.LT.AND P6, PT, R234, c[0x0][0x178], !P0 ;  /* 0x00005e00ea007a0c */ /* 0x000fe200047c1270 */
[----:B-1----:R-:W-:-:S04]  /*c7ff0*/  IMAD.WIDE R188, R190, 0x4, R84 ;  /* 0x00000004bebc7825 */ /* 0x002fc800078e0254 */
[----:B------:R-:W-:Y:S01]  /*c8000*/  IMAD.WIDE R190, R190, 0x4, R78 ;  /* 0x00000004bebe7825 */ /* 0x000fe200078e024e */
[----:B----4-:R1:W-:Y:S01]  /*c8010*/  @P4 STG.E [R188.64], R238 ;  /* 0x000000eebc004986 */ /* 0x0103e2000c101904 */
[----:B------:R-:W-:-:S03]  /*c8020*/  ISETP.GE.AND P4, PT, R192, c[0x0][0x17c], PT ;  /* 0x00005f00c0007a0c */ /* 0x000fc60003f86270 */
[----:B------:R2:W-:Y:S01]  /*c8030*/  @P2 STG.E [R190.64], R193 ;  /* 0x000000c1be002986 */ /* 0x0005e2000c101904 */
[----:B------:R-:W-:Y:S02]  /*c8040*/  ISETP.LT.AND P0, PT, R235, c[0x0][0x178], !P0 ;  /* 0x00005e00eb007a0c */ /* 0x000fe40004701270 */
[----:B------:R-:W-:Y:S02]  /*c8050*/  ISETP.LT.AND P2, PT, R232, c[0x0][0x178], !P1 ;  /* 0x00005e00e8007a0c */ /* 0x000fe40004f41270 */
[C---:B------:R-:W-:Y:S01]  /*c8060*/  IADD3 R0, R3.reuse, c[0x0][0x198], RZ ;  /* 0x0000660003007a10 */ /* 0x040fe20007ffe0ff */
[----:B-1----:R-:W3:Y:S01]  /*c8070*/  LDL.LU R238, [R1+0x144] ;  /* 0x0001440001ee7983 */ /* 0x002ee20000300800 */
[----:B--2---:R-:W-:-:S03]  /*c8080*/  IMAD.WIDE R192, R3, 0x4, R76 ;  /* 0x0000000403c07825 */ /* 0x004fc600078e024c */
[----:B------:R-:W2:Y:S01]  /*c8090*/  LDL.LU R240, [R1+0x3208] ;  /* 0x0032080001f07983 */ /* 0x000ea20000300800 */
[----:B------:R-:W-:-:S03]  /*c80a0*/  IMAD.WIDE R188, R3, 0x4, R86 ;  /* 0x0000000403bc7825 */ /* 0x000fc600078e0256 */
[----:B------:R1:W-:Y:S01]  /*c80b0*/  @P3 STG.E [R192.64], R242 ;  /* 0x000000f2c0003986 */ /* 0x0003e2000c101904 */
[----:B------:R-:W-:Y:S01]  /*c80c0*/  ISETP.LT.AND P3, PT, R233, c[0x0][0x178], !P1 ;  /* 0x00005e00e9007a0c */ /* 0x000fe20004f61270 */
[----:B------:R-:W-:Y:S02]  /*c80d0*/  IMAD.WIDE R190, R3, 0x4, R84 ;  /* 0x0000000403be7825 */ /* 0x000fe400078e0254 */
[----:B------:R4:W-:Y:S04]  /*c80e0*/  @P5 STG.E [R188.64], R194 ;  /* 0x000000c2bc005986 */ /* 0x0009e8000c101904 */
[----:B------:R4:W-:Y:S01]  /*c80f0*/  @P6 STG.E [R190.64], R195 ;  /* 0x000000c3be006986 */ /* 0x0009e2000c101904 */
[----:B-1----:R-:W-:-:S04]  /*c8100*/  IMAD.WIDE R192, R0, 0x4, R76 ;  /* 0x0000000400c07825 */ /* 0x002fc800078e024c */
[----:B----4-:R-:W-:Y:S01]  /*c8110*/  IMAD.WIDE R188, R0, 0x4, R86 ;  /* 0x0000000400bc7825 */ /* 0x010fe200078e0256 */
[----:B------:R-:W4:Y:S03]  /*c8120*/  LDL.LU R194, [R1+0xe4] ;  /* 0x0000e40001c27983 */ /* 0x000f260000300800 */
[----:B------:R-:W-:Y:S01]  /*c8130*/  IMAD.WIDE R190, R3, 0x4, R78 ;  /* 0x0000000403be7825 */ /* 0x000fe200078e024e */
[----:B------:R-:W4:Y:S04]  /*c8140*/  LDL.LU R195, [R1+0x74] ;  /* 0x0000740001c37983 */ /* 0x000f280000300800 */
[----:B------:R1:W-:Y:S04]  /*c8150*/  @P0 STG.E [R190.64], R239 ;  /* 0x000000efbe000986 */ /* 0x0003e8000c101904 */
[----:B------:R-:W-:Y:S04]  /*c8160*/  @P2 STG.E [R192.64], R241 ;  /* 0x000000f1c0002986 */ /* 0x000fe8000c101904 */
[----:B------:R1:W-:Y:S04]  /*c8170*/  @P3 STG.E [R188.64], R237 ;  /* 0x000000edbc003986 */ /* 0x0003e8000c101904 */
[----:B-1----:R-:W4:Y:S04]  /*c8180*/  LDL.LU R239, [R1+0x34] ;  /* 0x0000340001ef7983 */ /* 0x002f280000300800 */
[----:B------:R-:W4:Y:S04]  /*c8190*/  LDL.LU R242, [R1+0x130] ;  /* 0x0001300001f27983 */ /* 0x000f280000300800 */
[----:B------:R-:W4:Y:S01]  /*c81a0*/  LDL.LU R237, [R1+0x320c] ;  /* 0x00320c0001ed7983 */ /* 0x000f220000300800 */
[----:B------:R-:W-:-:S02]  /*c81b0*/  ISETP.LT.AND P5, PT, R235, c[0x0][0x178], !P1 ;  /* 0x00005e00eb007a0c */ /* 0x000fc40004fa1270 */
[----:B------:R-:W-:Y:S01]  /*c81c0*/  ISETP.LT.AND P1, PT, R234, c[0x0][0x178], !P1 ;  /* 0x00005e00ea007a0c */ /* 0x000fe20004f21270 */
[----:B------:R-:W-:-:S04]  /*c81d0*/  IMAD.WIDE R188, R0, 0x4, R84 ;  /* 0x0000000400bc7825 */ /* 0x000fc800078e0254 */
[----:B------:R-:W-:-:S08]  /*c81e0*/  IMAD.WIDE R190, R0, 0x4, R78 ;  /* 0x0000000400be7825 */ /* 0x000fd000078e024e */
[----:B------:R-:W-:Y:S04]  /*c81f0*/  @P1 STG.E [R188.64], R243 ;  /* 0x000000f3bc001986 */ /* 0x000fe8000c101904 */
[----:B------:R1:W-:Y:S01]  /*c8200*/  @P5 STG.E [R190.64], R236 ;  /* 0x000000ecbe005986 */ /* 0x0003e2000c101904 */
[----:B------:R-:W-:-:S03]  /*c8210*/  ISETP.LT.AND P6, PT, R232, c[0x0][0x178], !P4 ;  /* 0x00005e00e8007a0c */ /* 0x000fc600067c1270 */
[----:B-1----:R-:W4:Y:S01]  /*c8220*/  LDL.LU R236, [R1+0x3210] ;  /* 0x0032100001ec7983 */ /* 0x002f220000300800 */
[----:B------:R-:W-:Y:S02]  /*c8230*/  IADD3 R3, R0, c[0x0][0x198], RZ ;  /* 0x0000660000037a10 */ /* 0x000fe40007ffe0ff */
[----:B------:R-:W-:Y:S02]  /*c8240*/  ISETP.LT.AND P0, PT, R233, c[0x0][0x178], !P4 ;  /* 0x00005e00e9007a0c */ /* 0x000fe40006701270 */
[----:B------:R-:W-:Y:S01]  /*c8250*/  ISETP.LT.AND P3, PT, R234, c[0x0][0x178], !P4 ;  /* 0x00005e00ea007a0c */ /* 0x000fe20006761270 */
[----:B------:R-:W-:-:S04]  /*c8260*/  IMAD.WIDE R192, R3, 0x4, R76 ;  /* 0x0000000403c07825 */ /* 0x000fc800078e024c */
[----:B------:R-:W-:-:S04]  /*c8270*/  IMAD.WIDE R188, R3, 0x4, R86 ;  /* 0x0000000403bc7825 */ /* 0x000fc800078e0256 */
[C---:B------:R-:W-:Y:S01]  /*c8280*/  IMAD.WIDE R190, R3.reuse, 0x4, R84 ;  /* 0x0000000403be7825 */ /* 0x040fe200078e0254 */
[----:B------:R-:W-:Y:S01]  /*c8290*/  IADD3 R0, R3, c[0x0][0x198], RZ ;  /* 0x0000660003007a10 */ /* 0x000fe20007ffe0ff */
[----:B---3--:R1:W-:Y:S01]  /*c82a0*/  @P6 STG.E [R192.64], R238 ;  /* 0x000000eec0006986 */ /* 0x0083e2000c101904 */
[----:B--2---:R-:W-:-:S03]  /*c82b0*/  ISETP.GE.AND P2, PT, R240, c[0x0][0x17c], PT ;  /* 0x00005f00f0007a0c */ /* 0x004fc60003f46270 */
[----:B-1----:R-:W2:Y:S04]  /*c82c0*/  LDL.LU R238, [R1+0xc0] ;  /* 0x0000c00001ee7983 */ /* 0x002ea80000300800 */
[----:B------:R-:W3:Y:S04]  /*c82d0*/  LDL.LU R240, [R1+0x50] ;  /* 0x0000500001f07983 */ /* 0x000ee80000300800 */
[----:B----4-:R1:W-:Y:S04]  /*c82e0*/  @P0 STG.E [R188.64], R194 ;  /* 0x000000c2bc000986 */ /* 0x0103e8000c101904 */
[----:B------:R4:W-:Y:S01]  /*c82f0*/  @P3 STG.E [R190.64], R195 ;  /* 0x000000c3be003986 */ /* 0x0009e2000c101904 */
[----:B-1----:R-:W-:Y:S01]  /*c8300*/  IMAD.WIDE R188, R3, 0x4, R78 ;  /* 0x0000000403bc7825 */ /* 0x002fe200078e024e */
[----:B------:R-:W-:-:S02]  /*c8310*/  ISETP.GE.AND P1, PT, R237, c[0x0][0x17c], PT ;  /* 0x00005f00ed007a0c */ /* 0x000fc40003f26270 */
[----:B------:R-:W2:Y:S04]  /*c8320*/  LDL.LU R237, [R1+0x3214] ;  /* 0x0032140001ed7983 */ /* 0x000ea80000300800 */
[----:B------:R-:W2:Y:S04]  /*c8330*/  LDL.LU R243, [R1+0x1b4] ;  /* 0x0001b40001f37983 */ /* 0x000ea80000300800 */
[----:B------:R-:W2:Y:S04]  /*c8340*/  LDL.LU R194, [R1+0x134] ;  /* 0x0001340001c27983 */ /* 0x000ea80000300800 */
[----:B----4-:R-:W3:Y:S04]  /*c8350*/  LDL.LU R195, [R1+0xc4] ;  /* 0x0000c40001c37983 */ /* 0x010ee80000300800 */
[----:B------:R-:W2:Y:S01]  /*c8360*/  LDL.LU R3, [R1+0x1b0] ;  /* 0x0001b00001037983 */ /* 0x000ea20000300800 */
[----:B------:R-:W-:-:S13]  /*c8370*/  ISETP.LT.AND P4, PT, R235, c[0x0][0x178], !P4 ;  /* 0x00005e00eb007a0c */ /* 0x000fda0006781270 */
[----:B------:R1:W-:Y:S01]  /*c8380*/  @P4 STG.E [R188.64], R239 ;  /* 0x000000efbc004986 */ /* 0x0003e2000c101904 */
[----:B------:R-:W-:-:S03]  /*c8390*/  ISETP.GE.AND P0, PT, R236, c[0x0][0x17c], PT ;  /* 0x00005f00ec007a0c */ /* 0x000fc60003f06270 */
[----:B-1----:R-:W3:Y:S04]  /*c83a0*/  LDL.LU R239, [R1+0x54] ;  /* 0x0000540001ef7983 */ /* 0x002ee80000300800 */
[----:B------:R-:W3:Y:S04]  /*c83b0*/  LDL.LU R241, [R1+0x1e0] ;  /* 0x0001e00001f17983 */ /* 0x000ee80000300800 */
[----:B------:R-:W3:Y:S01]  /*c83c0*/  LDL.LU R236, [R1+0x190] ;  /* 0x0001900001ec7983 */ /* 0x000ee20000300800 */
[----:B------:R-:W-:Y:S02]  /*c83d0*/  ISETP.LT.AND P5, PT, R232, c[0x0][0x178], !P2 ;  /* 0x00005e00e8007a0c */ /* 0x000fe400057a1270 */
[----:B------:R-:W-:-:S02]  /*c83e0*/  ISETP.LT.AND P6, PT, R233, c[0x0][0x178], !P2 ;  /* 0x00005e00e9007a0c */ /* 0x000fc400057c1270 */
[----:B------:R-:W-:Y:S01]  /*c83f0*/  ISETP.LT.AND P3, PT, R234, c[0x0][0x178], !P2 ;  /* 0x00005e00ea007a0c */ /* 0x000fe20005761270 */
[----:B------:R-:W-:-:S04]  /*c8400*/  IMAD.WIDE R190, R0, 0x4, R76 ;  /* 0x0000000400be7825 */ /* 0x000fc800078e024c */
[----:B------:R-:W-:-:S04]  /*c8410*/  IMAD.WIDE R192, R0, 0x4, R86 ;  /* 0x0000000400c07825 */ /* 0x000fc800078e0256 */
[----:B------:R-:W-:Y:S01]  /*c8420*/  IMAD.WIDE R188, R0, 0x4, R84 ;  /* 0x0000000400bc7825 */ /* 0x000fe200078e0254 */
[----:B------:R-:W-:Y:S02]  /*c8430*/  ISETP.LT.AND P2, PT, R235, c[0x0][0x178], !P2 ;  /* 0x00005e00eb007a0c */ /* 0x000fe40005741270 */
[----:B------:R-:W-:Y:S01]  /*c8440*/  ISETP.LT.AND P4, PT, R232, c[0x0][0x178], !P1 ;  /* 0x00005e00e8007a0c */ /* 0x000fe20004f81270 */
[----:B--2---:R-:W-:Y:S04]  /*c8450*/  @P5 STG.E [R190.64], R3 ;  /* 0x00000003be005986 */ /* 0x004fe8000c101904 */
[----:B------:R1:W-:Y:S04]  /*c8460*/  @P6 STG.E [R192.64], R242 ;  /* 0x000000f2c0006986 */ /* 0x0003e8000c101904 */
[----:B------:R2:W-:Y:S01]  /*c8470*/  @P3 STG.E [R188.64], R238 ;  /* 0x000000eebc003986 */ /* 0x0005e2000c101904 */
[----:B------:R-:W-:-:S03]  /*c8480*/  ISETP.GE.AND P3, PT, R237, c[0x0][0x17c], PT ;  /* 0x00005f00ed007a0c */ /* 0x000fc60003f66270 */
[----:B-1----:R-:W4:Y:S04]  /*c8490*/  LDL.LU R242, [R1+0x100] ;  /* 0x0001000001f27983 */ /* 0x002f280000300800 */
[----:B------:R-:W4:Y:S01]  /*c84a0*/  LDL.LU R237, [R1+0xa0] ;  /* 0x0000a00001ed7983 */ /* 0x000f220000300800 */
[C---:B------:R-:W-:Y:S02]  /*c84b0*/  IADD3 R3, R0.reuse, c[0x0][0x198], RZ ;  /* 0x0000660000037a10 */ /* 0x040fe40007ffe0ff */
[----:B------:R-:W-:Y:S01]  /*c84c0*/  ISETP.LT.AND P5, PT, R233, c[0x0][0x178], !P1 ;  /* 0x00005e00e9007a0c */ /* 0x000fe20004fa1270 */
[----:B------:R-:W-:Y:S01]  /*c84d0*/  IMAD.WIDE R190, R0, 0x4, R78 ;  /* 0x0000000400be7825 */ /* 0x000fe200078e024e */
[----:B------:R-:W-:Y:S01]  /*c84e0*/  ISETP.LT.AND P6, PT, R234, c[0x0][0x178], !P1 ;  /* 0x00005e00ea007a0c */ /* 0x000fe20004fc1270 */
[----:B--2---:R-:W2:Y:S02]  /*c84f0*/  LDL.LU R238, [R1+0x1e4] ;  /* 0x0001e40001ee7983 */ /* 0x004ea40000300800 */
[----:B------:R-:W-:Y:S01]  /*c8500*/  IMAD.WIDE R192, R3, 0x4, R76 ;  /* 0x0000000403c07825 */ /* 0x000fe200078e024c */
[----:B------:R-:W-:Y:S01]  /*c8510*/  ISETP.LT.AND P1, PT, R235, c[0x0][0x178], !P1 ;  /* 0x00005e00eb007a0c */ /* 0x000fe20004f21270 */
[----:B---3--:R1:W-:Y:S01]  /*c8520*/  @P2 STG.E [R190.64], R240 ;  /* 0x000000f0be002986 */ /* 0x0083e2000c101904 */
[----:B------:R-:W-:Y:S01]  /*c8530*/  ISETP.LT.AND P2, PT, R232, c[0x0][0x178], !P0 ;  /* 0x00005e00e8007a0c */ /* 0x000fe20004741270 */
[----:B------:R-:W-:-:S02]  /*c8540*/  IMAD.WIDE R188, R3, 0x4, R86 ;  /* 0x0000000403bc7825 */ /* 0x000fc400078e0256 */
[----:B------:R3:W-:Y:S01]  /*c8550*/  @P4 STG.E [R192.64], R243 ;  /* 0x000000f3c0004986 */ /* 0x0007e2000c101904 */
[----:B------:R-:W-:Y:S02]  /*c8560*/  ISETP.LT.AND P4, PT, R233, c[0x0][0x178], !P0 ;  /* 0x00005e00e9007a0c */ /* 0x000fe40004781270 */
[C---:B------:R-:W-:Y:S01]  /*c8570*/  IADD3 R0, R3.reuse, c[0x0][0x198], RZ ;  /* 0x0000660003007a10 */ /* 0x040fe20007ffe0ff */
[----:B------:R3:W-:Y:S01]  /*c8580*/  @P5 STG.E [R188.64], R194 ;  /* 0x000000c2bc005986 */ /* 0x0007e2000c101904 */
[----:B-1----:R-:W-:-:S03]  /*c8590*/  IMAD.WIDE R190, R3, 0x4, R84 ;  /* 0x0000000403be7825 */ /* 0x002fc600078e0254 */
[----:B------:R-:W2:Y:S04]  /*c85a0*/  LDL.LU R240, [R1+0x3218] ;  /* 0x0032180001f07983 */ /* 0x000ea80000300800 */
[----:B------:R1:W-:Y:S01]  /*c85b0*/  @P6 STG.E [R190.64], R195 ;  /* 0x000000c3be006986 */ /* 0x0003e2000c101904 */
[----:B---3--:R-:W-:-:S03]  /*c85c0*/  IMAD.WIDE R192, R0, 0x4, R76 ;  /* 0x0000000400c07825 */ /* 0x008fc600078e024c */
[----:B------:R-:W3:Y:S01]  /*c85d0*/  LDL.LU R194, [R1+0x194] ;  /* 0x0001940001c27983 */ /* 0x000ee20000300800 */
[----:B------:R-:W-:-:S04]  /*c85e0*/  IMAD.WIDE R188, R0, 0x4, R86 ;  /* 0x0000000400bc7825 */ /* 0x000fc800078e0256 */
[----:B-1----:R-:W-:Y:S01]  /*c85f0*/  IMAD.WIDE R190, R3, 0x4, R78 ;  /* 0x0000000403be7825 */ /* 0x002fe200078e024e */
[----:B------:R-:W3:Y:S04]  /*c8600*/  LDL.LU R195, [R1+0x104] ;  /* 0x0001040001c37983 */ /* 0x000ee80000300800 */
[----:B------:R1:W-:Y:S04]  /*c8610*/  @P1 STG.E [R190.64], R239 ;  /* 0x000000efbe001986 */ /* 0x0003e8000c101904 */
[----:B------:R-:W-:Y:S04]  /*c8620*/  @P2 STG.E [R192.64], R241 ;  /* 0x000000f1c0002986 */ /* 0x000fe8000c101904 */
[----:B------:R1:W-:Y:S04]  /*c8630*/  @P4 STG.E [R188.64], R236 ;  /* 0x000000ecbc004986 */ /* 0x0003e8000c101904 */
[----:B-1----:R-:W3:Y:S04]  /*c8640*/  LDL.LU R239, [R1+0xa4] ;  /* 0x0000a40001ef7983 */ /* 0x002ee80000300800 */
[----:B------:R-:W3:Y:S04]  /*c8650*/  LDL.LU R243, [R1+0x1d0] ;  /* 0x0001d00001f37983 */ /* 0x000ee80000300800 */
[----:B------:R-:W3:Y:S01]  /*c8660*/  LDL.LU R236, [R1+0x321c] ;  /* 0x00321c0001ec7983 */ /* 0x000ee20000300800 */
[----:B------:R-:W-:-:S02]  /*c8670*/  ISETP.LT.AND P5, PT, R235, c[0x0][0x178], !P0 ;  /* 0x00005e00eb007a0c */ /* 0x000fc400047a1270 */
[----:B------:R-:W-:Y:S01]  /*c8680*/  ISETP.LT.AND P0, PT, R234, c[0x0][0x178], !P0 ;  /* 0x00005e00ea007a0c */ /* 0x000fe20004701270 */
[----:B------:R-:W-:-:S04]  /*c8690*/  IMAD.WIDE R188, R0, 0x4, R84 ;  /* 0x0000000400bc7825 */ /* 0x000fc800078e0254 */
[----:B------:R-:W-:-:S08]  /*c86a0*/  IMAD.WIDE R190, R0, 0x4, R78 ;  /* 0x0000000400be7825 */ /* 0x000fd000078e024e */
[----:B----4-:R-:W-:Y:S04]  /*c86b0*/  @P0 STG.E [R188.64], R242 ;  /* 0x000000f2bc000986 */ /* 0x010fe8000c101904 */
[----:B------:R1:W-:Y:S04]  /*c86c0*/  @P5 STG.E [R190.64], R237 ;  /* 0x000000edbe005986 */ /* 0x0003e8000c101904 */
[----:B-1----:R-:W4:Y:S01]  /*c86d0*/  LDL.LU R237, [R1+0x3220] ;  /* 0x0032200001ed7983 */ /* 0x002f220000300800 */
[----:B------:R-:W-:Y:S02]  /*c86e0*/  ISETP.LT.AND P6, PT, R232, c[0x0][0x178], !P3 ;  /* 0x00005e00e8007a0c */ /* 0x000fe40005fc1270 */
[----:B------:R-:W-:-:S02]  /*c86f0*/  IADD3 R3, R0, c[0x0][0x198], RZ ;  /* 0x0000660000037a10 */ /* 0x000fc40007ffe0ff */
[----:B------:R-:W-:Y:S02]  /*c8700*/  ISETP.LT.AND P1, PT, R233, c[0x0][0x178], !P3 ;  /* 0x00005e00e9007a0c */ /* 0x000fe40005f21270 */
[----:B------:R-:W-:Y:S01]  /*c8710*/  ISETP.LT.AND P4, PT, R234, c[0x0][0x178], !P3 ;  /* 0x00005e00ea007a0c */ /* 0x000fe20005f81270 */
[----:B------:R-:W-:-:S04]  /*c8720*/  IMAD.WIDE R192, R3, 0x4, R76 ;  /* 0x0000000403c07825 */ /* 0x000fc800078e024c */
[C---:B------:R-:W-:Y:S01]  /*c8730*/  IMAD.WIDE R188, R3.reuse, 0x4, R86 ;  /* 0x0000000403bc7825 */ /* 0x040fe200078e0256 */
[----:B--2---:R-:W-:Y:S01]  /*c8740*/  ISETP.GE.AND P2, PT, R240, c[0x0][0x17c], PT ;  /* 0x00005f00f0007a0c */ /* 0x004fe20003f46270 */
[----:B------:R1:W-:Y:S02]  /*c8750*/  @P6 STG.E [R192.64], R238 ;  /* 0x000000eec0006986 */ /* 0x0003e4000c101904 */
[C---:B------:R-:W-:Y:S01]  /*c8760*/  IMAD.WIDE R190, R3.reuse, 0x4, R84 ;  /* 0x0000000403be7825 */ /* 0x040fe200078e0254 */
[C---:B------:R-:W-:Y:S01]  /*c8770*/  IADD3 R0, R3.reuse, c[0x0][0x198], RZ ;  /* 0x0000660003007a10 */ /* 0x040fe20007ffe0ff */
[----:B---3--:R2:W-:Y:S04]  /*c8780*/  @P1 STG.E [R188.64], R194 ;  /* 0x000000c2bc001986 */ /* 0x0085e8000c101904 */
[----:B-1----:R-:W3:Y:S04]  /*c8790*/  LDL.LU R238, [R1+0x150] ;  /* 0x0001500001ee7983 */ /* 0x002ee80000300800 */
[----:B------:R-:W3:Y:S01]  /*c87a0*/  LDL.LU R240, [R1+0xd0] ;  /* 0x0000d00001f07983 */ /* 0x000ee20000300800 */
[----:B--2---:R-:W-:-:S03]  /*c87b0*/  IMAD.WIDE R188, R3, 0x4, R78 ;  /* 0x0000000403bc7825 */ /* 0x004fc600078e024e */
[----:B------:R1:W-:Y:S01]  /*c87c0*/  @P4 STG.E [R190.64], R195 ;  /* 0x000000c3be004986 */ /* 0x0003e2000c101904 */
[----:B------:R-:W-:-:S03]  /*c87d0*/  ISETP.GE.AND P0, PT, R236, c[0x0][0x17c], PT ;  /* 0x00005f00ec007a0c */ /* 0x000fc60003f06270 */
[----:B------:R-:W2:Y:S04]  /*c87e0*/  LDL.LU R236, [R1+0x3224] ;  /* 0x0032240001ec7983 */ /* 0x000ea80000300800 */
[----:B------:R-:W2:Y:S04]  /*c87f0*/  LDL.LU R242, [R1+0x224] ;  /* 0x0002240001f27983 */ /* 0x000ea80000300800 */
[----:B------:R-:W2:Y:S04]  /*c8800*/  LDL.LU R194, [R1+0x1d4] ;  /* 0x0001d40001c27983 */ /* 0x000ea80000300800 */
[----:B-1----:R-:W2:Y:S04]  /*c8810*/  LDL.LU R195, [R1+0x154] ;  /* 0x0001540001c37983 */ /* 0x002ea80000300800 */
[----:B------:R-:W2:Y:S01]  /*c8820*/  LDL.LU R3, [R1+0x220] ;  /* 0x0002200001037983 */ /* 0x000ea20000300800 */
[----:B------:R-:W-:-:S13]  /*c8830*/  ISETP.LT.AND P3, PT, R235, c[0x0][0x178], !P3 ;  /* 0x00005e00eb007a0c */ /* 0x000fda0005f61270 */
[----:B------:R1:W-:Y:S04]  /*c8840*/  @P3 STG.E [R188.64], R239 ;  /* 0x000000efbc003986 */ /* 0x0003e8000c101904 */
[----:B-1----:R-:W3:Y:S04]  /*c8850*/  LDL.LU R239, [R1+0xd4] ;  /* 0x0000d40001ef7983 */ /* 0x002ee80000300800 */
[----:B------:R-:W3:Y:S01]  /*c8860*/  LDL.LU R241, [R1+0x250] ;  /* 0x0002500001f17983 */ /* 0x000ee20000300800 */
[----:B----4-:R-:W-:-:S03]  /*c8870*/  ISETP.GE.AND P1, PT, R237, c[0x0][0x17c], PT ;  /* 0x00005f00ed007a0c */ /* 0x010fc60003f26270 */
[----:B------:R-:W4:Y:S01]  /*c8880*/  LDL.LU R237, [R1+0x200] ;  /* 0x0002000001ed7983 */ /* 0x000f220000300800 */
[----:B------:R-:W-:Y:S02]  /*c8890*/  ISETP.LT.AND P5, PT, R232, c[0x0][0x178], !P2 ;  /* 0x00005e00e8007a0c */ /* 0x000fe400057a1270 */
[----:B------:R-:W-:Y:S02]  /*c88a0*/  ISETP.LT.AND P6, PT, R233, c[0x0][0x178], !P2 ;  /* 0x00005e00e9007a0c */ /* 0x000fe400057c1270 */
[----:B------:R-:W-:Y:S01]  /*c88b0*/  ISETP.LT.AND P4, PT, R234, c[0x0][0x178], !P2 ;  /* 0x00005e00ea007a0c */ /* 0x000fe20005781270 */
[----:B------:R-:W-:-:S04]  /*c88c0*/  IMAD.WIDE R190, R0, 0x4, R76 ;  /* 0x0000000400be7825 */ /* 0x000fc800078e024c */
[----:B------:R-:W-:-:S04]  /*c88d0*/  IMAD.WIDE R192, R0, 0x4, R86 ;  /* 0x0000000400c07825 */ /* 0x000fc800078e0256 */
[----:B------:R-:W-:Y:S01]  /*c88e0*/  IMAD.WIDE R188, R0, 0x4, R84 ;  /* 0x0000000400bc7825 */ /* 0x000fe200078e0254 */
[----:B------:R-:W-:Y:S02]  /*c88f0*/  ISETP.LT.AND P2, PT, R235, c[0x0][0x178], !P2 ;  /* 0x00005e00eb007a0c */ /* 0x000fe40005741270 */
[----:B------:R-:W-:Y:S01]  /*c8900*/  ISETP.LT.AND P3, PT, R232, c[0x0][0x178], !P0 ;  /* 0x00005e00e8007a0c */ /* 0x000fe20004761270 */
[----:B--2---:R1:W-:Y:S04]  /*c8910*/  @P5 STG.E [R190.64], R3 ;  /* 0x00000003be005986 */ /* 0x0043e8000c101904 */
[----:B------:R2:W-:Y:S04]  /*c8920*/  @P6 STG.E [R192.64], R243 ;  /* 0x000000f3c0006986 */ /* 0x0005e8000c101904 */
[----:B---3--:R3:W-:Y:S01]  /*c8930*/  @P4 STG.E [R188.64], R238 ;  /* 0x000000eebc004986 */ /* 0x0087e2000c101904 */
[----:B------:R-:W-:-:S02]  /*c8940*/  ISETP.GE.AND P4, PT, R236, c[0x0][0x17c], PT ;  /* 0x00005f00ec007a0c */ /* 0x000fc40003f86270 */
[----:B-1----:R-:W-:Y:S01]  /*c8950*/  IADD3 R3, R0, c[0x0][0x198], RZ ;  /* 0x0000660000037a10 */ /* 0x002fe20007ffe0ff */
[----:B--2---:R-:W2:Y:S01]  /*c8960*/  LDL.LU R243, [R1+0x1a0] ;  /* 0x0001a00001f37983 */ /* 0x004ea20000300800 */
[----:B------:R-:W-:-:S03]  /*c8970*/  ISETP.LT.AND P5, PT, R233, c[0x0][0x178], !P0 ;  /* 0x00005e00e9007a0c */ /* 0x000fc600047a1270 */
[----:B------:R-:W2:Y:S01]  /*c8980*/  LDL.LU R236, [R1+0x120] ;  /* 0x0001200001ec7983 */ /* 0x000ea20000300800 */
[----:B------:R-:W-:Y:S01]  /*c8990*/  ISETP.LT.AND P6, PT, R234, c[0x0][0x178], !P0 ;  /* 0x00005e00ea007a0c */ /* 0x000fe200047c1270 */
[----:B------:R-:W-:-:S04]  /*c89a0*/  IMAD.WIDE R190, R0, 0x4, R78 ;  /* 0x0000000400be7825 */ /* 0x000fc800078e024e */
[----:B------:R-:W-:Y:S01]  /*c89b0*/  IMAD.WIDE R192, R3, 0x4, R76 ;  /* 0x0000000403c07825 */ /* 0x000fe200078e024c */
[----:B------:R1:W-:Y:S01]  /*c89c0*/  @P2 STG.E [R190.64], R240 ;  /* 0x000000f0be002986 */ /* 0x0003e2000c101904 */
[----:B------:R-:W-:Y:S02]  /*c89d0*/  ISETP.LT.AND P0, PT, R235, c[0x0][0x178], !P0 ;  /* 0x00005e00eb007a0c */ /* 0x000fe40004701270 */
[----:B------:R-:W-:Y:S01]  /*c89e0*/  ISETP.LT.AND P2, PT, R232, c[0x0][0x178], !P1 ;  /* 0x00005e00e8007a0c */ /* 0x000fe20004f41270 */
[----:B---3--:R-:W-:Y:S01]  /*c89f0*/  IMAD.WIDE R188, R3, 0x4, R86 ;  /* 0x0000000403bc7825 */ /* 0x008fe200078e0256 */
[----:B------:R3:W-:Y:S01]  /*c8a00*/  @P3 STG.E [R192.64], R242 ;  /* 0x000000f2c0003986 */ /* 0x0007e2000c101904 */
[----:B------:R-:W-:Y:S02]  /*c8a10*/  ISETP.LT.AND P3, PT, R233, c[0x0][0x178], !P1 ;  /* 0x00005e00e9007a0c */ /* 0x000fe40004f61270 */
[C---:B------:R-:W-:Y:S01]  /*c8a20*/  IADD3 R0, R3.reuse, c[0x0][0x198], RZ ;  /* 0x0000660003007a10 */ /* 0x040fe20007ffe0ff */
[----:B------:R-:W2:Y:S01]  /*c8a30*/  LDL.LU R238, [R1+0x254] ;  /* 0x0002540001ee7983 */ /* 0x000ea20000300800 */
[----:B-1----:R-:W-:-:S03]  /*c8a40*/  IMAD.WIDE R190, R3, 0x4, R84 ;  /* 0x0000000403be7825 */ /* 0x002fc600078e0254 */
[----:B------:R1:W-:Y:S04]  /*c8a50*/  @P5 STG.E [R188.64], R194 ;  /* 0x000000c2bc005986 */ /* 0x0003e8000c101904 */
[----:B------:R1:W-:Y:S01]  /*c8a60*/  @P6 STG.E [R190.64], R195 ;  /* 0x000000c3be006986 */ /* 0x0003e2000c101904 */
[----:B---3--:R-:W-:-:S03]  /*c8a70*/  IMAD.WIDE R192, R0, 0x4, R76 ;  /* 0x0000000400c07825 */ /* 0x008fc600078e024c */
[----:B------:R-:W3:Y:S01]  /*c8a80*/  LDL.LU R240, [R1+0x3228] ;  /* 0x0032280001f07983 */ /* 0x000ee20000300800 */
[----:B-1----:R-:W-:-:S03]  /*c8a90*/  IMAD.WIDE R188, R0, 0x4, R86 ;  /* 0x0000000400bc7825 */ /* 0x002fc600078e0256 */
[----:B------:R-:W3:Y:S01]  /*c8aa0*/  LDL.LU R194, [R1+0x204] ;  /* 0x0002040001c27983 */ /* 0x000ee20000300800 */
[----:B------:R-:W-:-:S03]  /*c8ab0*/  IMAD.WIDE R190, R3, 0x4, R78 ;  /* 0x0000000403be7825 */ /* 0x000fc600078e024e */
[----:B------:R-:W3:Y:S04]  /*c8ac0*/  LDL.LU R195, [R1+0x1a4] ;  /* 0x0001a40001c37983 */ /* 0x000ee80000300800 */
[----:B------:R1:W-:Y:S04]  /*c8ad0*/  @P0 STG.E [R190.64], R239 ;  /* 0x000000efbe000986 */ /* 0x0003e8000c101904 */
[----:B------:R-:W-:Y:S04]  /*c8ae0*/  @P2 STG.E [R192.64], R241 ;  /* 0x000000f1c0002986 */ /* 0x000fe8000c101904 */
[----:B-1----:R-:W3:Y:S04]  /*c8af0*/  LDL.LU R239, [R1+0x124] ;  /* 0x0001240001ef7983 */ /* 0x002ee80000300800 */
[----:B------:R-:W3:Y:S04]  /*c8b00*/  LDL.LU R242, [R1+0x240] ;  /* 0x0002400001f27983 */ /* 0x000ee80000300800 */
[----:B----4-:R1:W-:Y:S04]  /*c8b10*/  @P3 STG.E [R188.64], R237 ;  /* 0x000000edbc003986 */ /* 0x0103e8000c101904 */
[----:B-1----:R-:W4:Y:S01]  /*c8b20*/  LDL.LU R237, [R1+0x322c] ;  /* 0x00322c0001ed7983 */ /* 0x002f220000300800 */
[----:B------:R-:W-:-:S02]  /*c8b30*/  ISETP.LT.AND P5, PT, R235, c[0x0][0x178], !P1 ;  /* 0x00005e00eb007a0c */ /* 0x000fc40004fa1270 */
[----:B------:R-:W-:Y:S01]  /*c8b40*/  ISETP.LT.AND P1, PT, R234, c[0x0][0x178], !P1 ;  /* 0x00005e00ea007a0c */ /* 0x000fe20004f21270 */
[----:B------:R-:W-:-:S04]  /*c8b50*/  IMAD.WIDE R188, R0, 0x4, R84 ;  /* 0x0000000400bc7825 */ /* 0x000fc800078e0254 */
[----:B------:R-:W-:Y:S01]  /*c8b60*/  IMAD.WIDE R190, R0, 0x4, R78 ;  /* 0x0000000400be7825 */ /* 0x000fe200078e024e */
[----:B------:R-:W-:Y:S02]  /*c8b70*/  ISETP.LT.AND P6, PT, R232, c[0x0][0x178], !P4 ;  /* 0x00005e00e8007a0c */ /* 0x000fe400067c1270 */
[----:B------:R-:W-:Y:S02]  /*c8b80*/  IADD3 R3, R0, c[0x0][0x198], RZ ;  /* 0x0000660000037a10 */ /* 0x000fe40007ffe0ff */
[----:B------:R-:W-:Y:S02]  /*c8b90*/  ISETP.LT.AND P0, PT, R233, c[0x0][0x178], !P4 ;  /* 0x00005e00e9007a0c */ /* 0x000fe40006701270 */
[----:B------:R-:W-:Y:S01]  /*c8ba0*/  ISETP.LT.AND P3, PT, R234, c[0x0][0x178], !P4 ;  /* 0x00005e00ea007a0c */ /* 0x000fe20006761270 */
[C---:B------:R-:W-:Y:S01]  /*c8bb0*/  IMAD.WIDE R192, R3.reuse, 0x4, R76 ;  /* 0x0000000403c07825 */ /* 0x040fe200078e024c */
[C---:B------:R-:W-:Y:S01]  /*c8bc0*/  IADD3 R0, R3.reuse, c[0x0][0x198], RZ ;  /* 0x0000660003007a10 */ /* 0x040fe20007ffe0ff */
[----:B--2---:R-:W-:Y:S04]  /*c8bd0*/  @P1 STG.E [R188.64], R243 ;  /* 0x000000f3bc001986 */ /* 0x004fe8000c101904 */
[----:B------:R1:W-:Y:S04]  /*c8be0*/  @P5 STG.E [R190.64], R236 ;  /* 0x000000ecbe005986 */ /* 0x0003e8000c101904 */
[----:B-1----:R-:W2:Y:S01]  /*c8bf0*/  LDL.LU R236, [R1+0x3230] ;  /* 0x0032300001ec7983 */ /* 0x002ea20000300800 */
[----:B------:R-:W-:-:S03]  /*c8c00*/  IMAD.WIDE R188, R3, 0x4, R86 ;  /* 0x0000000403bc7825 */ /* 0x000fc600078e0256 */
[----:B------:R1:W-:Y:S01]  /*c8c10*/  @P6 STG.E [R192.64], R238 ;  /* 0x000000eec0006986 */ /* 0x0003e2000c101904 */
[C---:B------:R-:W-:Y:S01]  /*c8c20*/  IMAD.WIDE R190, R3.reuse, 0x4, R84 ;  /* 0x0000000403be7825 */ /* 0x040fe200078e0254 */
[----:B---3--:R-:W-:Y:S02]  /*c8c30*/  ISETP.GE.AND P2, PT, R240, c[0x0][0x17c], PT ;  /* 0x00005f00f0007a0c */ /* 0x008fe40003f46270 */
[----:B-1----:R-:W3:Y:S04]  /*c8c40*/  LDL.LU R238, [R1+0x1f0] ;  /* 0x0001f00001ee7983 */ /* 0x002ee80000300800 */
[----:B------:R-:W3:Y:S04]  /*c8c50*/  LDL.LU R240, [R1+0x160] ;  /* 0x0001600001f07983 */ /* 0x000ee80000300800 */
[----:B------:R1:W-:Y:S04]  /*c8c60*/  @P0 STG.E [R188.64], R194 ;  /* 0x000000c2bc000986 */ /* 0x0003e8000c101904 */
[----:B------:R4:W-:Y:S01]  /*c8c70*/  @P3 STG.E [R190.64], R195 ;  /* 0x000000c3be003986 */ /* 0x0009e2000c101904 */
[----:B-1----:R-:W-:Y:S01]  /*c8c80*/  IMAD.WIDE R188, R3, 0x4, R78 ;  /* 0x0000000403bc7825 */ /* 0x002fe200078e024e */
[----:B----4-:R-:W-:-:S02]  /*c8c90*/  ISETP.GE.AND P1, PT, R237, c[0x0][0x17c], PT ;  /* 0x00005f00ed007a0c */ /* 0x010fc40003f26270 */
[----:B------:R-:W4:Y:S04]  /*c8ca0*/  LDL.LU R237, [R1+0x3234] ;  /* 0x0032340001ed7983 */ /* 0x000f280000300800 */
[----:B------:R-:W3:Y:S04]  /*c8cb0*/  LDL.LU R243, [R1+0x284] ;  /* 0x0002840001f37983 */ /* 0x000ee80000300800 */
[----:B------:R-:W3:Y:S04]  /*c8cc0*/  LDL.LU R194, [R1+0x244] ;  /* 0x0002440001c27983 */ /* 0x000ee80000300800 */
[----:B------:R-:W3:Y:S04]  /*c8cd0*/  LDL.LU R195, [R1+0x1f4] ;  /* 0x0001f40001c37983 */ /* 0x000ee80000300800 */
[----:B------:R-:W3:Y:S01]  /*c8ce0*/  LDL.LU R3, [R1+0x280] ;  /* 0x0002800001037983 */ /* 0x000ee20000300800 */
[----:B------:R-:W-:-:S13]  /*c8cf0*/  ISETP.LT.AND P4, PT, R235, c[0x0][0x178], !P4 ;  /* 0x00005e00eb007a0c */ /* 0x000fda0006781270 */
[----:B------:R1:W-:Y:S04]  /*c8d00*/  @P4 STG.E [R188.64], R239 ;  /* 0x000000efbc004986 */ /* 0x0003e8000c101904 */
[----:B-1----:R-:W4:Y:S04]  /*c8d10*/  LDL.LU R239, [R1+0x164] ;  /* 0x0001640001ef7983 */ /* 0x002f280000300800 */
[----:B------:R-:W4:Y:S01]  /*c8d20*/  LDL.LU R241, [R1+0x2b0] ;  /* 0x0002b00001f17983 */ /* 0x000f220000300800 */
[----:B------:R-:W-:Y:S02]  /*c8d30*/  ISETP.LT.AND P5, PT, R232, c[0x0][0x178], !P2 ;  /* 0x00005e00e8007a0c */ /* 0x000fe400057a1270 */
[----:B------:R-:W-:-:S02]  /*c8d40*/  ISETP.LT.AND P6, PT, R233, c[0x0][0x178], !P2 ;  /* 0x00005e00e9007a0c */ /* 0x000fc400057c1270 */
[----:B------:R-:W-:Y:S01]  /*c8d50*/  ISETP.LT.AND P3, PT, R234, c[0x0][0x178], !P2 ;  /* 0x00005e00ea007a0c */ /* 0x000fe20005761270 */
[----:B------:R-:W-:-:S04]  /*c8d60*/  IMAD.WIDE R190, R0, 0x4, R76 ;  /* 0x0000000400be7825 */ /* 0x000fc800078e024c */
[----:B------:R-:W-:Y:S01]  /*c8d70*/  IMAD.WIDE R192, R0, 0x4, R86 ;  /* 0x0000000400c07825 */ /* 0x000fe200078e0256 */
[----:B--2---:R-:W-:Y:S02]  /*c8d80*/  ISETP.GE.AND P0, PT, R236, c[0x0][0x17c], PT ;  /* 0x00005f00ec007a0c */ /* 0x004fe40003f06270 */
[----:B------:R-:W2:Y:S01]  /*c8d90*/  LDL.LU R236, [R1+0x270] ;  /* 0x0002700001ec7983 */ /* 0x000ea20000300800 */
[----:B------:R-:W-:-:S03]  /*c8da0*/  IMAD.WIDE R188, R0, 0x4, R84 ;  /* 0x0000000400bc7825 */ /* 0x000fc600078e0254 */
[----:B---3--:R-:W-:Y:S04]  /*c8db0*/  @P5 STG.E [R190.64], R3 ;  /* 0x00000003be005986 */ /* 0x008fe8000c101904 */
[----:B------:R1:W-:Y:S04]  /*c8dc0*/  @P6 STG.E [R192.64], R242 ;  /* 0x000000f2c0006986 */ /* 0x0003e8000c101904 */
[----:B------:R3:W-:Y:S01]  /*c8dd0*/  @P3 STG.E [R188.64], R238 ;  /* 0x000000eebc003986 */ /* 0x0007e2000c101904 */
[----:B----4-:R-:W-:-:S03]  /*c8de0*/  ISETP.GE.AND P3, PT, R237, c[0x0][0x17c], PT ;  /* 0x00005f00ed007a0c */ /* 0x010fc60003f66270 */
[----:B-1----:R-:W4:Y:S04]  /*c8df0*/  LDL.LU R242, [R1+0x210] ;  /* 0x0002100001f27983 */ /* 0x002f280000300800 */
[----:B------:R-:W4:Y:S01]  /*c8e00*/  LDL.LU R237, [R1+0x10] ;  /* 0x0000100001ed7983 */ /* 0x000f220000300800 */
[----:B------:R-:W-:Y:S02]  /*c8e10*/  ISETP.LT.AND P2, PT, R235, c[0x0][0x178], !P2 ;  /* 0x00005e00eb007a0c */ /* 0x000fe40005741270 */
[----:B------:R-:W-:Y:S02]  /*c8e20*/  ISETP.LT.AND P4, PT, R232, c[0x0][0x178], !P1 ;  /* 0x00005e00e8007a0c */ /* 0x000fe40004f81270 */
[C---:B------:R-:W-:Y:S01]  /*c8e30*/  IADD3 R3, R0.reuse, c[0x0][0x198], RZ ;  /* 0x0000660000037a10 */ /* 0x040fe20007ffe0ff */
[----:B------:R-:W-:Y:S01]  /*c8e40*/  IMAD.WIDE R190, R0, 0x4, R78 ;  /* 0x0000000400be7825 */ /* 0x000fe200078e024e */
[----:B------:R-:W-:Y:S01]  /*c8e50*/  ISETP.LT.AND P5, PT, R233, c[0x0][0x178], !P1 ;  /* 0x00005e00e9007a0c */ /* 0x000fe20004fa1270 */
[----:B---3--:R-:W3:Y:S01]  /*c8e60*/  LDL.LU R238, [R1+0x2b4] ;  /* 0x0002b40001ee7983 */ /* 0x008ee20000300800 */
[----:B------:R-:W-:Y:S01]  /*c8e70*/  ISETP.LT.AND P6, PT, R234, c[0x0][0x178], !P1 ;  /* 0x00005e00ea007a0c */ /* 0x000fe20004fc1270 */
[----:B------:R-:W-:Y:S01]  /*c8e80*/  IMAD.WIDE R192, R3, 0x4, R76 ;  /* 0x0000000403c07825 */ /* 0x000fe200078e024c */
[----:B------:R-:W-:-:S03]  /*c8e90*/  ISETP.LT.AND P1, PT, R235, c[0x0][0x178], !P1 ;  /* 0x00005e00eb007a0c */ /* 0x000fc60004f21270 */
[----:B------:R1:W-:Y:S01]  /*c8ea0*/  @P2 STG.E [R190.64], R240 ;  /* 0x000000f0be002986 */ /* 0x0003e2000c101904 */
[----:B------:R-:W-:Y:S01]  /*c8eb0*/  ISETP.LT.AND P2, PT, R232, c[0x0][0x178], !P0 ;  /* 0x00005e00e8007a0c */ /* 0x000fe20004741270 */
[----:B------:R-:W-:Y:S02]  /*c8ec0*/  IMAD.WIDE R188, R3, 0x4, R86 ;  /* 0x0000000403bc7825 */ /* 0x000fe400078e0256 */
[----:B------:R1:W-:Y:S01]  /*c8ed0*/  @P4 STG.E [R192.64], R243 ;  /* 0x000000f3c0004986 */ /* 0x0003e2000c101904 */
[----:B------:R-:W-:Y:S02]  /*c8ee0*/  ISETP.LT.AND P4, PT, R233, c[0x0][0x178], !P0 ;  /* 0x00005e00e9007a0c */ /* 0x000fe40004781270 */
[C---:B------:R-:W-:Y:S01]  /*c8ef0*/  IADD3 R0, R3.reuse, c[0x0][0x198], RZ ;  /* 0x0000660003007a10 */ /* 0x040fe20007ffe0ff */
[----:B------:R1:W-:Y:S02]  /*c8f00*/  @P5 STG.E [R188.64], R194 ;  /* 0x000000c2bc005986 */ /* 0x0003e4000c101904 */
[----:B-1----:R-:W-:-:S02]  /*c8f10*/  IMAD.WIDE R190, R3, 0x4, R84 ;  /* 0x0000000403be7825 */ /* 0x002fc400078e0254 */
[----:B------:R-:W3:Y:S04]  /*c8f20*/  LDL.LU R240, [R1+0x3238] ;  /* 0x0032380001f07983 */ /* 0x000ee80000300800 */
[----:B------:R1:W-:Y:S01]  /*c8f30*/  @P6 STG.E [R190.64], R195 ;  /* 0x000000c3be006986 */ /* 0x0003e2000c101904 */
[----:B------:R-:W-:-:S03]  /*c8f40*/  IMAD.WIDE R192, R0, 0x4, R76 ;  /* 0x0000000400c07825 */ /* 0x000fc600078e024c */
[----:B------:R-:W3:Y:S01]  /*c8f50*/  LDL.LU R194, [R1+0x274] ;  /* 0x0002740001c27983 */ /* 0x000ee20000300800 */
[----:B------:R-:W-:-:S04]  /*c8f60*/  IMAD.WIDE R188, R0, 0x4, R86 ;  /* 0x0000000400bc7825 */ /* 0x000fc800078e0256 */
[----:B-1----:R-:W-:Y:S01]  /*c8f70*/  IMAD.WIDE R190, R3, 0x4, R78 ;  /* 0x0000000403be7825 */ /* 0x002fe200078e024e */
[----:B------:R-:W3:Y:S04]  /*c8f80*/  LDL.LU R195, [R1+0x214] ;  /* 0x0002140001c37983 */ /* 0x000ee80000300800 */
[----:B------:R1:W-:Y:S04]  /*c8f90*/  @P1 STG.E [R190.64], R239 ;  /* 0x000000efbe001986 */ /* 0x0003e8000c101904 */
[----:B------:R-:W-:Y:S04]  /*c8fa0*/  @P2 STG.E [R192.64], R241 ;  /* 0x000000f1c0002986 */ /* 0x000fe8000c101904 */
[----:B--2---:R2:W-:Y:S04]  /*c8fb0*/  @P4 STG.E [R188.64], R236 ;  /* 0x000000ecbc004986 */ /* 0x0045e8000c101904 */
[----:B-1----:R-:W3:Y:S04]  /*c8fc0*/  LDL.LU R239, [R1+0x14] ;  /* 0x0000140001ef7983 */ /* 0x002ee80000300800 */
[----:B------:R-:W3:Y:S04]  /*c8fd0*/  LDL.LU R243, [R1+0xb8] ;  /* 0x0000b80001f37983 */ /* 0x000ee80000300800 */
[----:B--2---:R-:W2:Y:S01]  /*c8fe0*/  LDL.LU R236, [R1+0x323c] ;  /* 0x00323c0001ec7983 */ /* 0x004ea20000300800 */
        /* <DEDUP_REMOVED lines=12> */
[C---:B------:R-:W-:Y:S02]  /*c90b0*/  IMAD.WIDE R188, R3.reuse, 0x4, R86 ;  /* 0x0000000403bc7825 */ /* 0x040fe400078e0256 */
[----:B---3--:R1:W-:Y:S01]  /*c90c0*/  @P6 STG.E [R192.64], R238 ;  /* 0x000000eec0006986 */ /* 0x0083e2000c101904 */
[----:B------:R-:W-:Y:S01]  /*c90d0*/  ISETP.GE.AND P2, PT, R240, c[0x0][0x17c], PT ;  /* 0x00005f00f0007a0c */ /* 0x000fe20003f46270 */
[C---:B------:R-:W-:Y:S01]  /*c90e0*/  IMAD.WIDE R190, R3.reuse, 0x4, R84 ;  /* 0x0000000403be7825 */ /* 0x040fe200078e0254 */
[C---:B------:R-:W-:Y:S01]  /*c90f0*/  IADD3 R0, R3.reuse, c[0x0][0x198], RZ ;  /* 0x0000660003007a10 */ /* 0x040fe20007ffe0ff */
[----:B------:R3:W-:Y:S04]  /*c9100*/  @P1 STG.E [R188.64], R194 ;  /* 0x000000c2bc001986 */ /* 0x0007e8000c101904 */
[----:B-1----:R-:W4:Y:S04]  /*c9110*/  LDL.LU R238, [R1+0x48] ;  /* 0x0000480001ee7983 */ /* 0x002f280000300800 */
[----:B------:R-:W4:Y:S04]  /*c9120*/  LDL.LU R240, [R1+0x28] ;  /* 0x0000280001f07983 */ /* 0x000f280000300800 */
[----:B------:R1:W-:Y:S01]  /*c9130*/  @P4 STG.E [R190.64], R195 ;  /* 0x000000c3be004986 */ /* 0x0003e2000c101904 */
[----:B---3--:R-:W-:Y:S01]  /*c9140*/  IMAD.WIDE R188, R3, 0x4, R78 ;  /* 0x0000000403bc7825 */ /* 0x008fe200078e024e */
[----:B------:R-:W-:-:S02]  /*c9150*/  ISETP.LT.AND P3, PT, R235, c[0x0][0x178], !P3 ;  /* 0x00005e00eb007a0c */ /* 0x000fc40005f61270 */
[----:B--2---:R-:W-:Y:S02]  /*c9160*/  ISETP.GE.AND P0, PT, R236, c[0x0][0x17c], PT ;  /* 0x00005f00ec007a0c */ /* 0x004fe40003f06270 */
[----:B------:R-:W2:Y:S04]  /*c9170*/  LDL.LU R236, [R1+0x3244] ;  /* 0x0032440001ec7983 */ /* 0x000ea80000300800 */
[----:B------:R-:W3:Y:S04]  /*c9180*/  LDL.LU R242, [R1+0x11c] ;  /* 0x00011c0001f27983 */ /* 0x000ee80000300800 */
[----:B------:R-:W2:Y:S04]  /*c9190*/  LDL.LU R194, [R1+0xbc] ;  /* 0x0000bc0001c27983 */ /* 0x000ea80000300800 */
[----:B-1----:R-:W2:Y:S04]  /*c91a0*/  LDL.LU R195, [R1+0x4c] ;  /* 0x00004c0001c37983 */ /* 0x002ea80000300800 */
[----:B------:R-:W2:Y:S04]  /*c91b0*/  LDL.LU R3, [R1+0x118] ;  /* 0x0001180001037983 */ /* 0x000ea80000300800 */
        /* <DEDUP_REMOVED lines=15> */
[----:B------:R3:W-:Y:S01]  /*c92b0*/  @P4 STG.E [R188.64], R238 ;  /* 0x000000eebc004986 */ /* 0x0007e2000c101904 */
[----:B------:R-:W-:Y:S01]  /*c92c0*/  ISETP.GE.AND P4, PT, R236, c[0x0][0x17c], PT ;  /* 0x00005f00ec007a0c */ /* 0x000fe20003f86270 */
[C---:B-1----:R-:W-:Y:S01]  /*c92d0*/  IMAD.WIDE R190, R0.reuse, 0x4, R78 ;  /* 0x0000000400be7825 */ /* 0x042fe200078e024e */
[----:B------:R-:W-:Y:S01]  /*c92e0*/  IADD3 R0, R0, c[0x0][0x198], RZ ;  /* 0x0000660000007a10 */ /* 0x000fe20007ffe0ff */
[----:B--2---:R-:W2:Y:S04]  /*c92f0*/  LDL.LU R243, [R1+0x78] ;  /* 0x0000780001f37983 */ /* 0x004ea80000300800 */
[----:B------:R-:W2:Y:S01]  /*c9300*/  LDL.LU R236, [R1+0x38] ;  /* 0x0000380001ec7983 */ /* 0x000ea20000300800 */
[----:B------:R-:W-:Y:S01]  /*c9310*/  ISETP.LT.AND P5, PT, R233, c[0x0][0x178], !P0 ;  /* 0x00005e00e9007a0c */ /* 0x000fe200047a1270 */
[----:B---3--:R-:W-:Y:S01]  /*c9320*/  IMAD.WIDE R188, R0, 0x4, R76 ;  /* 0x0000000400bc7825 */ /* 0x008fe200078e024c */
[----:B------:R-:W-:Y:S01]  /*c9330*/  ISETP.LT.AND P6, PT, R234, c[0x0][0x178], !P0 ;  /* 0x00005e00ea007a0c */ /* 0x000fe200047c1270 */
[----:B------:R1:W-:Y:S01]  /*c9340*/  @P2 STG.E [R190.64], R240 ;  /* 0x000000f0be002986 */ /* 0x0003e2000c101904 */
[----:B------:R-:W-:-:S02]  /*c9350*/  ISETP.LT.AND P0, PT, R235, c[0x0][0x178], !P0 ;  /* 0x00005e00eb007a0c */ /* 0x000fc40004701270 */
[----:B------:R-:W-:Y:S01]  /*c9360*/  ISETP.LT.AND P2, PT, R232, c[0x0][0x178], !P1 ;  /* 0x00005e00e8007a0c */ /* 0x000fe20004f41270 */
[----:B------:R3:W-:Y:S01]  /*c9370*/  @P3 STG.E [R188.64], R242 ;  /* 0x000000f2bc003986 */ /* 0x0007e2000c101904 */
[----:B------:R-:W-:Y:S01]  /*c9380*/  ISETP.LT.AND P3, PT, R233, c[0x0][0x178], !P1 ;  /* 0x00005e00e9007a0c */ /* 0x000fe20004f61270 */
[C---:B------:R-:W-:Y:S01]  /*c9390*/  IMAD.WIDE R192, R0.reuse, 0x4, R84 ;  /* 0x0000000400c07825 */ /* 0x040fe200078e0254 */
[C---:B------:R-:W-:Y:S01]  /*c93a0*/  IADD3 R3, R0.reuse, c[0x0][0x198], RZ ;  /* 0x0000660000037a10 */ /* 0x040fe20007ffe0ff */
[----:B------:R-:W2:Y:S02]  /*c93b0*/  LDL.LU R238, [R1+0x14c] ;  /* 0x00014c0001ee7983 */ /* 0x000ea40000300800 */
[C---:B-1----:R-:W-:Y:S02]  /*c93c0*/  IMAD.WIDE R190, R0.reuse, 0x4, R86 ;  /* 0x0000000400be7825 */ /* 0x042fe400078e0256 */
[----:B------:R-:W2:Y:S02]  /*c93d0*/  LDL.LU R240, [R1+0x3248] ;  /* 0x0032480001f07983 */ /* 0x000ea40000300800 */
[----:B---3--:R-:W-:-:S02]  /*c93e0*/  IMAD.WIDE R188, R0, 0x4, R78 ;  /* 0x0000000400bc7825 */ /* 0x008fc400078e024e */
[----:B------:R1:W-:Y:S04]  /*c93f0*/  @P5 STG.E [R190.64], R194 ;  /* 0x000000c2be005986 */ /* 0x0003e8000c101904 */
[----:B------:R3:W-:Y:S04]  /*c9400*/  @P6 STG.E [R192.64], R195 ;  /* 0x000000c3c0006986 */ /* 0x0007e8000c101904 */
[----:B------:R3:W-:Y:S01]  /*c9410*/  @P0 STG.E [R188.64], R239 ;  /* 0x000000efbc000986 */ /* 0x0007e2000c101904 */
[----:B-1----:R-:W-:-:S03]  /*c9420*/  IMAD.WIDE R190, R3, 0x4, R76 ;  /* 0x0000000403be7825 */ /* 0x002fc600078e024c */
[----:B------:R-:W2:Y:S01]  /*c9430*/  LDL.LU R194, [R1+0xec] ;  /* 0x0000ec0001c27983 */ /* 0x000ea20000300800 */
[----:B---3--:R-:W-:-:S03]  /*c9440*/  IMAD.WIDE R192, R3, 0x4, R86 ;  /* 0x0000000403c07825 */ /* 0x008fc600078e0256 */
[----:B------:R-:W3:Y:S04]  /*c9450*/  LDL.LU R195, [R1+0x7c] ;  /* 0x00007c0001c37983 */ /* 0x000ee80000300800 */
[----:B------:R-:W3:Y:S04]  /*c9460*/  LDL.LU R239, [R1+0x3c] ;  /* 0x00003c0001ef7983 */ /* 0x000ee80000300800 */
[----:B------:R-:W-:Y:S04]  /*c9470*/  @P2 STG.E [R190.64], R241 ;  /* 0x000000f1be002986 */ /* 0x000fe8000c101904 */
[----:B------:R-:W3:Y:S04]  /*c9480*/  LDL.LU R242, [R1+0x138] ;  /* 0x0001380001f27983 */ /* 0x000ee80000300800 */
[----:B----4-:R1:W-:Y:S04]  /*c9490*/  @P3 STG.E [R192.64], R237 ;  /* 0x000000edc0003986 */ /* 0x0103e8000c101904 */
[----:B-1----:R-:W4:Y:S01]  /*c94a0*/  LDL.LU R237, [R1+0x324c] ;  /* 0x00324c0001ed7983 */ /* 0x002f220000300800 */
[----:B------:R-:W-:-:S02]  /*c94b0*/  ISETP.LT.AND P5, PT, R235, c[0x0][0x178], !P1 ;  /* 0x00005e00eb007a0c */ /* 0x000fc40004fa1270 */
[----:B------:R-:W-:Y:S01]  /*c94c0*/  ISETP.LT.AND P1, PT, R234, c[0x0][0x178], !P1 ;  /* 0x00005e00ea007a0c */ /* 0x000fe20004f21270 */
[----:B------:R-:W-:-:S04]  /*c94d0*/  IMAD.WIDE R188, R3, 0x4, R84 ;  /* 0x0000000403bc7825 */ /* 0x000fc800078e0254 */
[C---:B------:R-:W-:Y:S01]  /*c94e0*/  IMAD.WIDE R190, R3.reuse, 0x4, R78 ;  /* 0x0000000403be7825 */ /* 0x040fe200078e024e */
        /* <DEDUP_REMOVED lines=11> */
[----:B------:R-:W-:Y:S01]  /*c95a0*/  IMAD.WIDE R190, R0, 0x4, R84 ;  /* 0x0000000400be7825 */ /* 0x000fe200078e0254 */
[----:B------:R-:W-:Y:S02]  /*c95b0*/  ISETP.GE.AND P2, PT, R240, c[0x0][0x17c], PT ;  /* 0x00005f00f0007a0c */ /* 0x000fe40003f46270 */
[----:B-1----:R-:W2:Y:S04]  /*c95c0*/  LDL.LU R238, [R1+0xc8] ;  /* 0x0000c80001ee7983 */ /* 0x002ea80000300800 */
[----:B------:R-:W2:Y:S04]  /*c95d0*/  LDL.LU R240, [R1+0x58] ;  /* 0x0000580001f07983 */ /* 0x000ea80000300800 */
[----:B------:R1:W-:Y:S04]  /*c95e0*/  @P0 STG.E [R188.64], R194 ;  /* 0x000000c2bc000986 */ /* 0x0003e8000c101904 */
[----:B---3--:R3:W-:Y:S01]  /*c95f0*/  @P3 STG.E [R190.64], R195 ;  /* 0x000000c3be003986 */ /* 0x0087e2000c101904 */
[----:B-1----:R-:W-:Y:S01]  /*c9600*/  IMAD.WIDE R188, R0, 0x4, R78 ;  /* 0x0000000400bc7825 */ /* 0x002fe200078e024e */
[----:B----4-:R-:W-:-:S02]  /*c9610*/  ISETP.GE.AND P1, PT, R237, c[0x0][0x17c], PT ;  /* 0x00005f00ed007a0c */ /* 0x010fc40003f26270 */
[----:B------:R-:W4:Y:S04]  /*c9620*/  LDL.LU R237, [R1+0x3254] ;  /* 0x0032540001ed7983 */ /* 0x000f280000300800 */
[----:B------:R-:W4:Y:S04]  /*c9630*/  LDL.LU R243, [R1+0x1bc] ;  /* 0x0001bc0001f37983 */ /* 0x000f280000300800 */
[----:B------:R-:W4:Y:S04]  /*c9640*/  LDL.LU R194, [R1+0x13c] ;  /* 0x00013c0001c27983 */ /* 0x000f280000300800 */
[----:B---3--:R-:W3:Y:S04]  /*c9650*/  LDL.LU R195, [R1+0xcc] ;  /* 0x0000cc0001c37983 */ /* 0x008ee80000300800 */
        /* <DEDUP_REMOVED lines=9> */
[----:B------:R-:W-:-:S04]  /*c96f0*/  IMAD.WIDE R192, R3, 0x4, R86 ;  /* 0x0000000403c07825 */ /* 0x000fc800078e0256 */
[----:B------:R-:W-:Y:S01]  /*c9700*/  IMAD.WIDE R188, R3, 0x4, R84 ;  /* 0x0000000403bc7825 */ /* 0x000fe200078e0254 */
[----:B--2---:R-:W-:Y:S02]  /*c9710*/  ISETP.GE.AND P0, PT, R236, c[0x0][0x17c], PT ;  /* 0x00005f00ec007a0c */ /* 0x004fe40003f06270 */
[----:B------:R-:W2:Y:S04]  /*c9720*/  LDL.LU R236, [R1+0x198] ;  /* 0x0001980001ec7983 */ /* 0x000ea80000300800 */
[----:B---3--:R-:W-:Y:S04]  /*c9730*/  @P5 STG.E [R190.64], R0 ;  /* 0x00000000be005986 */ /* 0x008fe8000c101904 */
[----:B------:R1:W-:Y:S04]  /*c9740*/  @P6 STG.E [R192.64], R242 ;  /* 0x000000f2c0006986 */ /* 0x0003e8000c101904 */
[----:B------:R3:W-:Y:S01]  /*c9750*/  @P3 STG.E [R188.64], R238 ;  /* 0x000000eebc003986 */ /* 0x0007e2000c101904 */
[----:B----4-:R-:W-:-:S03]  /*c9760*/  ISETP.GE.AND P3, PT, R237, c[0x0][0x17c], PT ;  /* 0x00005f00ed007a0c */ /* 0x010fc60003f66270 */
[----:B-1----:R-:W4:Y:S04]  /*c9770*/  LDL.LU R242, [R1+0x108] ;  /* 0x0001080001f27983 */ /* 0x002f280000300800 */
[----:B------:R-:W4:Y:S01]  /*c9780*/  LDL.LU R237, [R1+0xa8] ;  /* 0x0000a80001ed7983 */ /* 0x000f220000300800 */
[----:B------:R-:W-:Y:S02]  /*c9790*/  ISETP.LT.AND P2, PT, R235, c[0x0][0x178], !P2 ;  /* 0x00005e00eb007a0c */ /* 0x000fe40005741270 */
[----:B------:R-:W-:Y:S01]  /*c97a0*/  ISETP.LT.AND P4, PT, R232, c[0x0][0x178], !P1 ;  /* 0x00005e00e8007a0c */ /* 0x000fe20004f81270 */
[C---:B------:R-:W-:Y:S01]  /*c97b0*/  IMAD.WIDE R190, R3.reuse, 0x4, R78 ;  /* 0x0000000403be7825 */ /* 0x040fe200078e024e */
[----:B------:R-:W-:Y:S01]  /*c97c0*/  IADD3 R3, R3, c[0x0][0x198], RZ ;  /* 0x0000660003037a10 */ /* 0x000fe20007ffe0ff */
[----:B---3--:R-:W3:Y:S01]  /*c97d0*/  LDL.LU R238, [R1+0x1ec] ;  /* 0x0001ec0001ee7983 */ /* 0x008ee20000300800 */
[----:B------:R-:W-:-:S02]  /*c97e0*/  ISETP.LT.AND P5, PT, R233, c[0x0][0x178], !P1 ;  /* 0x00005e00e9007a0c */ /* 0x000fc40004fa1270 */
[----:B------:R-:W-:Y:S01]  /*c97f0*/  ISETP.LT.AND P6, PT, R234, c[0x0][0x178], !P1 ;  /* 0x00005e00ea007a0c */ /* 0x000fe20004fc1270 */
[----:B------:R-:W-:Y:S01]  /*c9800*/  IMAD.WIDE R188, R3, 0x4, R76 ;  /* 0x0000000403bc7825 */ /* 0x000fe200078e024c */
[----:B------:R-:W-:-:S03]  /*c9810*/  ISETP.LT.AND P1, PT, R235, c[0x0][0x178], !P1 ;  /* 0x00005e00eb007a0c */ /* 0x000fc60004f21270 */
[----:B------:R1:W-:Y:S01]  /*c9820*/  @P2 STG.E [R190.64], R240 ;  /* 0x000000f0be002986 */ /* 0x0003e2000c101904 */
[----:B------:R-:W-:-:S03]  /*c9830*/  ISETP.LT.AND P2, PT, R232, c[0x0][0x178], !P0 ;  /* 0x00005e00e8007a0c */ /* 0x000fc60004741270 */
[----:B------:R1:W-:Y:S01]  /*c9840*/  @P4 STG.E [R188.64], R243 ;  /* 0x000000f3bc004986 */ /* 0x0003e2000c101904 */
[----:B------:R-:W-:Y:S01]  /*c9850*/  ISETP.LT.AND P4, PT, R233, c[0x0][0x178], !P0 ;  /* 0x00005e00e9007a0c */ /* 0x000fe20004781270 */
[C---:B------:R-:W-:Y:S01]  /*c9860*/  IMAD.WIDE R192, R3.reuse, 0x4, R84 ;  /* 0x0000000403c07825 */ /* 0x040fe200078e0254 */
[----:B------:R-:W-:-:S03]  /*c9870*/  IADD3 R0, R3, c[0x0][0x198], RZ ;  /* 0x0000660003007a10 */ /* 0x000fc60007ffe0ff */
[C---:B-1----:R-:W-:Y:S01]  /*c9880*/  IMAD.WIDE R190, R3.reuse, 0x4, R86 ;  /* 0x0000000403be7825 */ /* 0x042fe200078e0256 */
[----:B------:R-:W3:Y:S03]  /*c9890*/  LDL.LU R240, [R1+0x3258] ;  /* 0x0032580001f07983 */ /* 0x000ee60000300800 */
[----:B------:R-:W-:Y:S01]  /*c98a0*/  IMAD.WIDE R188, R3, 0x4, R78 ;  /* 0x0000000403bc7825 */ /* 0x000fe200078e024e */
[----:B------:R1:W-:Y:S04]  /*c98b0*/  @P5 STG.E [R190.64], R194 ;  /* 0x000000c2be005986 */ /* 0x0003e8000c101904 */
[----:B------:R1:W-:Y:S04]  /*c98c0*/  @P6 STG.E [R192.64], R195 ;  /* 0x000000c3c0006986 */ /* 0x0003e8000c101904 */
[----:B------:R1:W-:Y:S02]  /*c98d0*/  @P1 STG.E [R188.64], R239 ;  /* 0x000000efbc001986 */ /* 0x0003e4000c101904 */
[----:B-1----:R-:W-:-:S02]  /*c98e0*/  IMAD.WIDE R190, R0, 0x4, R76 ;  /* 0x0000000400be7825 */ /* 0x002fc400078e024c */
[----:B------:R-:W3:Y:S02]  /*c98f0*/  LDL.LU R194, [R1+0x19c] ;  /* 0x00019c0001c27983 */ /* 0x000ee40000300800 */
[----:B------:R-:W-:Y:S02]  /*c9900*/  IMAD.WIDE R192, R0, 0x4, R86 ;  /* 0x0000000400c07825 */ /* 0x000fe400078e0256 */
[----:B------:R-:W3:Y:S04]  /*c9910*/  LDL.LU R195, [R1+0x10c] ;  /* 0x00010c0001c37983 */ /* 0x000ee80000300800 */
[----:B------:R-:W3:Y:S04]  /*c9920*/  LDL.LU R239, [R1+0xac] ;  /* 0x0000ac0001ef7983 */ /* 0x000ee80000300800 */
[----:B------:R-:W-:Y:S04]  /*c9930*/  @P2 STG.E [R190.64], R241 ;  /* 0x000000f1be002986 */ /* 0x000fe8000c101904 */
[----:B------:R-:W3:Y:S04]  /*c9940*/  LDL.LU R243, [R1+0x1d8] ;  /* 0x0001d80001f37983 */ /* 0x000ee80000300800 */
[----:B--2---:R1:W-:Y:S04]  /*c9950*/  @P4 STG.E [R192.64], R236 ;  /* 0x000000ecc0004986 */ /* 0x0043e8000c101904 */
[----:B-1----:R-:W2:Y:S01]  /*c9960*/  LDL.LU R236, [R1+0x325c] ;  /* 0x00325c0001ec7983 */ /* 0x002ea20000300800 */
        /* <DEDUP_REMOVED lines=17> */
[----:B-1----:R-:W3:Y:S04]  /*c9a80*/  LDL.LU R238, [R1+0x158] ;  /* 0x0001580001ee7983 */ /* 0x002ee80000300800 */
[----:B------:R-:W3:Y:S04]  /*c9a90*/  LDL.LU R240, [R1+0xd8] ;  /* 0x0000d80001f07983 */ /* 0x000ee80000300800 */
[----:B------:R1:W-:Y:S04]  /*c9aa0*/  @P1 STG.E [R188.64], R194 ;  /* 0x000000c2bc001986 */ /* 0x0003e8000c101904 */
[----:B------:R2:W-:Y:S01]  /*c9ab0*/  @P4 STG.E [R190.64], R195 ;  /* 0x000000c3be004986 */ /* 0x0005e2000c101904 */
[----:B-1----:R-:W-:Y:S01]  /*c9ac0*/  IMAD.WIDE R188, R3, 0x4, R78 ;  /* 0x0000000403bc7825 */ /* 0x002fe200078e024e */
[----:B--2---:R-:W-:-:S02]  /*c9ad0*/  ISETP.GE.AND P0, PT, R236, c[0x0][0x17c], PT ;  /* 0x00005f00ec007a0c */ /* 0x004fc40003f06270 */
[----:B------:R-:W2:Y:S04]  /*c9ae0*/  LDL.LU R236, [R1+0x3264] ;  /* 0x0032640001ec7983 */ /* 0x000ea80000300800 */
[----:B------:R-:W2:Y:S04]  /*c9af0*/  LDL.LU R242, [R1+0x22c] ;  /* 0x00022c0001f27983 */ /* 0x000ea80000300800 */
[----:B------:R-:W2:Y:S04]  /*c9b00*/  LDL.LU R194, [R1+0x1dc] ;  /* 0x0001dc0001c27983 */ /* 0x000ea80000300800 */
[----:B------:R-:W2:Y:S04]  /*c9b10*/  LDL.LU R195, [R1+0x15c] ;  /* 0x00015c0001c37983 */ /* 0x000ea80000300800 */
        /* <DEDUP_REMOVED lines=273> */
[----:B-1----:R-:W3:Y:S04]  /*cac30*/  LDL.LU R239, [R1+0x2d4] ;  /* 0x0002d40001ef7983 */ /* 0x002ee80000300800 */
        /* <DEDUP_REMOVED lines=284> */
[----:B------:R-:W-:-:S04]  /*cbe00*/  IMAD.WIDE R188, R3, 0x4, R76 ;  /* 0x0000000403bc7825 */ /* 0x000fc800078e024c */
[----:B------:R1:W-:Y:S01]  /*cbe10*/  @P0 STG.E [R190.64], R240 ;  /* 0x000000f0be000986 */ /* 0x0003e2000c101904 */
[----:B------:R-:W-:Y:S02]  /*cbe20*/  ISETP.LT.AND P0, PT, R235, c[0x0][0x178], !P2 ;  /* 0x00005e00eb007a0c */ /* 0x000fe40005701270 */
[----:B------:R-:W-:Y:S01]  /*cbe30*/  ISETP.LT.AND P2, PT, R232, c[0x0][0x178], !P1 ;  /* 0x00005e00e8007a0c */ /* 0x000fe20004f41270 */
        /* <DEDUP_REMOVED lines=41> */
[----:B------:R-:W-:-:S02]  /*cc0d0*/  ISETP.LT.AND P3, PT, R235, c[0x0][0x178], !P3 ;  /* 0x00005e00eb007a0c */ /* 0x000fc40005f61270 */
[----:B--2---:R-:W-:Y:S02]  /*cc0e0*/  ISETP.GE.AND P1, PT, R236, c[0x0][0x17c], PT ;  /* 0x00005f00ec007a0c */ /* 0x004fe40003f26270 */
[----:B------:R-:W2:Y:S04]  /*cc0f0*/  LDL.LU R236, [R1+0x32e4] ;  /* 0x0032e40001ec7983 */ /* 0x000ea80000300800 */
[----:B------:R-:W2:Y:S04]  /*cc100*/  LDL.LU R242, [R1+0x58c] ;  /* 0x00058c0001f27983 */ /* 0x000ea80000300800 */
[----:B------:R-:W2:Y:S04]  /*cc110*/  LDL.LU R194, [R1+0x45c] ;  /* 0x00045c0001c27983 */ /* 0x000ea80000300800 */
[----:B------:R-:W2:Y:S04]  /*cc120*/  LDL.LU R195, [R1+0x38c] ;  /* 0x00038c0001c37983 */ /* 0x000ea80000300800 */
        /* <DEDUP_REMOVED lines=1231> */
[----:B------:R2:W-:Y:S01]  /*d0e20*/  @P6 STG.E [R192.64], R243 ;  /* 0x000000f3c0006986 */ /* 0x0005e2000c101904 */
[----:B------:R-:W-:-:S03]  /*d0e30*/  ISETP.LT.AND P6, PT, R232, c[0x0][0x178], !P2 ;  /* 0x00005e00e8007a0c */ /* 0x000fc600057c1270 */
        /* <DEDUP_REMOVED lines=10> */
[----:B------:R-:W-:-:S03]  /*d0ee0*/  ISETP.LT.AND P5, PT, R232, c[0x0][0x178], !P1 ;  /* 0x00005e00e8007a0c */ /* 0x000fc60004fa1270 */
        /* <DEDUP_REMOVED lines=33> */
[----:B------:R-:W-:Y:S01]  /*d1100*/  IMAD.WIDE R188, R0, 0x4, R86 ;  /* 0x0000000400bc7825 */ /* 0x000fe200078e0256 */
[----:B------:R-:W-:-:S02]  /*d1110*/  ISETP.LT.AND P1, PT, R235, c[0x0][0x178], !P0 ;  /* 0x00005e00eb007a0c */ /* 0x000fc40004721270 */
        /* <DEDUP_REMOVED lines=14> */
[----:B------:R-:W-:-:S02]  /*d1200*/  ISETP.LT.AND P3, PT, R232, c[0x0][0x178], !P2 ;  /* 0x00005e00e8007a0c */ /* 0x000fc40005761270 */
[----:B------:R-:W-:Y:S01]  /*d1210*/  ISETP.LT.AND P4, PT, R233, c[0x0][0x178], !P2 ;  /* 0x00005e00e9007a0c */ /* 0x000fe20005781270 */
[----:B------:R1:W-:Y:S01]  /*d1220*/  @P1 STG.E [R188.64], R239 ;  /* 0x000000efbc001986 */ /* 0x0003e2000c101904 */
[----:B------:R-:W-:Y:S02]  /*d1230*/  ISETP.LT.AND P5, PT, R234, c[0x0][0x178], !P2 ;  /* 0x00005e00ea007a0c */ /* 0x000fe400057a1270 */
[----:B------:R-:W-:Y:S01]  /*d1240*/  ISETP.LT.AND P6, PT, R235, c[0x0][0x178], !P2 ;  /* 0x00005e00eb007a0c */ /* 0x000fe200057c1270 */
[----:B-1----:R-:W4:Y:S04]  /*d1250*/  LDL.LU R239, [R1+0x8cc] ;  /* 0x0008cc0001ef7983 */ /* 0x002f280000300800 */
[----:B------:R-:W4:Y:S01]  /*d1260*/  LDL.LU R241, [R1+0x9a8] ;  /* 0x0009a80001f17983 */ /* 0x000f220000300800 */
        /* <DEDUP_REMOVED lines=11> */
[----:B------:R-:W-:Y:S01]  /*d1320*/  ISETP.LT.AND P1, PT, R232, c[0x0][0x178], !P2 ;  /* 0x00005e00e8007a0c */ /* 0x000fe20005721270 */
[C---:B------:R-:W-:Y:S01]  /*d1330*/  IMAD.WIDE R190, R3.reuse, 0x4, R78 ;  /* 0x0000000403be7825 */ /* 0x040fe200078e024e */
[----:B------:R-:W-:Y:S01]  /*d1340*/  IADD3 R3, R3, c[0x0][0x198], RZ ;  /* 0x0000660003037a10 */ /* 0x000fe20007ffe0ff */
[----:B---3--:R-:W3:Y:S01]  /*d1350*/  LDL.LU R238, [R1+0x9ac] ;  /* 0x0009ac0001ee7983 */ /* 0x008ee20000300800 */
[----:B------:R-:W-:Y:S02]  /*d1360*/  ISETP.LT.AND P3, PT, R233, c[0x0][0x178], !P2 ;  /* 0x00005e00e9007a0c */ /* 0x000fe40005761270 */
[----:B------:R-:W-:Y:S01]  /*d1370*/  ISETP.LT.AND P4, PT, R234, c[0x0][0x178], !P2 ;  /* 0x00005e00ea007a0c */ /* 0x000fe20005781270 */
[----:B------:R-:W-:Y:S01]  /*d1380*/  IMAD.WIDE R188, R3, 0x4, R76 ;  /* 0x0000000403bc7825 */ /* 0x000fe200078e024c */
[----:B------:R1:W-:Y:S01]  /*d1390*/  @P6 STG.E [R190.64], R240 ;  /* 0x000000f0be006986 */ /* 0x0003e2000c101904 */
[----:B------:R-:W-:-:S02]  /*d13a0*/  ISETP.LT.AND P2, PT, R235, c[0x0][0x178], !P2 ;  /* 0x00005e00eb007a0c */ /* 0x000fc40005741270 */
[----:B------:R-:W-:Y:S02]  /*d13b0*/  ISETP.LT.AND P6, PT, R232, c[0x0][0x178], !P0 ;  /* 0x00005e00e8007a0c */ /* 0x000fe400047c1270 */
[----:B------:R1:W-:Y:S01]  /*d13c0*/  @P1 STG.E [R188.64], R243 ;  /* 0x000000f3bc001986 */ /* 0x0003e2000c101904 */
[----:B------:R-:W-:Y:S01]  /*d13d0*/  ISETP.LT.AND P1, PT, R233, c[0x0][0x178], !P0 ;  /* 0x00005e00e9007a0c */ /* 0x000fe20004721270 */
[C---:B------:R-:W-:Y:S01]  /*d13e0*/  IMAD.WIDE R192, R3.reuse, 0x4, R84 ;  /* 0x0000000403c07825 */ /* 0x040fe200078e0254 */
[----:B------:R-:W-:-:S03]  /*d13f0*/  IADD3 R0, R3, c[0x0][0x198], RZ ;  /* 0x0000660003007a10 */ /* 0x000fc60007ffe0ff */
[C---:B-1----:R-:W-:Y:S01]  /*d1400*/  IMAD.WIDE R190, R3.reuse, 0x4, R86 ;  /* 0x0000000403be7825 */ /* 0x042fe200078e0256 */
[----:B------:R-:W3:Y:S04]  /*d1410*/  LDL.LU R240, [R1+0x3438] ;  /* 0x0034380001f07983 */ /* 0x000ee80000300800 */
[----:B------:R1:W-:Y:S01]  /*d1420*/  @P3 STG.E [R190.64], R194 ;  /* 0x000000c2be003986 */ /* 0x0003e2000c101904 */
[----:B------:R-:W-:-:S03]  /*d1430*/  IMAD.WIDE R188, R3, 0x4, R78 ;  /* 0x0000000403bc7825 */ /* 0x000fc600078e024e */
[----:B------:R1:W-:Y:S04]  /*d1440*/  @P4 STG.E [R192.64], R195 ;  /* 0x000000c3c0004986 */ /* 0x0003e8000c101904 */
[----:B------:R1:W-:Y:S02]  /*d1450*/  @P2 STG.E [R188.64], R239 ;  /* 0x000000efbc002986 */ /* 0x0003e4000c101904 */
[C---:B-1----:R-:W-:Y:S02]  /*d1460*/  IMAD.WIDE R190, R0.reuse, 0x4, R76 ;  /* 0x0000000400be7825 */ /* 0x042fe400078e024c */
[----:B------:R-:W3:Y:S02]  /*d1470*/  LDL.LU R194, [R1+0x98c] ;  /* 0x00098c0001c27983 */ /* 0x000ee40000300800 */
[----:B------:R-:W-:-:S02]  /*d1480*/  IMAD.WIDE R192, R0, 0x4, R86 ;  /* 0x0000000400c07825 */ /* 0x000fc400078e0256 */
        /* <DEDUP_REMOVED lines=17> */
[----:B------:R-:W-:Y:S01]  /*d15a0*/  IMAD.WIDE R192, R3, 0x4, R76 ;  /* 0x0000000403c07825 */ /* 0x000fe200078e024c */
[----:B---3--:R-:W-:-:S03]  /*d15b0*/  ISETP.GE.AND P1, PT, R240, c[0x0][0x17c], PT ;  /* 0x00005f00f0007a0c */ /* 0x008fc60003f26270 */
[C---:B------:R-:W-:Y:S02]  /*d15c0*/  IMAD.WIDE R188, R3.reuse, 0x4, R86 ;  /* 0x0000000403bc7825 */ /* 0x040fe400078e0256 */
[----:B------:R1:W-:Y:S02]  /*d15d0*/  @P4 STG.E [R192.64], R238 ;  /* 0x000000eec0004986 */ /* 0x0003e4000c101904 */
        /* <DEDUP_REMOVED lines=13> */
[----:B------:R-:W2:Y:S01]  /*d16b0*/  LDL.LU R3, [R1+0x9f0] ;  /* 0x0009f00001037983 */ /* 0x000ea20000300800 */
[----:B------:R-:W-:-:S02]  /*d16c0*/  ISETP.LT.AND P3, PT, R232, c[0x0][0x178], !P1 ;  /* 0x00005e00e8007a0c */ /* 0x000fc40004f61270 */
[----:B------:R-:W-:Y:S01]  /*d16d0*/  ISETP.LT.AND P4, PT, R233, c[0x0][0x178], !P1 ;  /* 0x00005e00e9007a0c */ /* 0x000fe20004f81270 */
[----:B------:R1:W-:Y:S01]  /*d16e0*/  @P5 STG.E [R188.64], R239 ;  /* 0x000000efbc005986 */ /* 0x0003e2000c101904 */
[----:B------:R-:W-:Y:S02]  /*d16f0*/  ISETP.LT.AND P2, PT, R234, c[0x0][0x178], !P1 ;  /* 0x00005e00ea007a0c */ /* 0x000fe40004f41270 */
[----:B------:R-:W-:Y:S01]  /*d1700*/  ISETP.LT.AND P6, PT, R235, c[0x0][0x178], !P1 ;  /* 0x00005e00eb007a0c */ /* 0x000fe20004fc1270 */
[----:B-1----:R-:W3:Y:S04]  /*d1710*/  LDL.LU R239, [R1+0x94] ;  /* 0x0000940001ef7983 */ /* 0x002ee80000300800 */
[----:B------:R-:W3:Y:S01]  /*d1720*/  LDL.LU R241, [R1+0xa20] ;  /* 0x000a200001f17983 */ /* 0x000ee20000300800 */
[----:B----4-:R-:W-:-:S03]  /*d1730*/  ISETP.GE.AND P1, PT, R237, c[0x0][0x17c], PT ;  /* 0x00005f00ed007a0c */ /* 0x010fc60003f26270 */
[----:B------:R-:W4:Y:S01]  /*d1740*/  LDL.LU R237, [R1+0x9d0] ;  /* 0x0009d00001ed7983 */ /* 0x000f220000300800 */
[----:B------:R-:W-:-:S04]  /*d1750*/  IMAD.WIDE R190, R0, 0x4, R76 ;  /* 0x0000000400be7825 */ /* 0x000fc800078e024c */
[----:B------:R-:W-:-:S04]  /*d1760*/  IMAD.WIDE R192, R0, 0x4, R86 ;  /* 0x0000000400c07825 */ /* 0x000fc800078e0256 */
[----:B------:R-:W-:Y:S01]  /*d1770*/  IMAD.WIDE R188, R0, 0x4, R84 ;  /* 0x0000000400bc7825 */ /* 0x000fe200078e0254 */
[----:B------:R-:W-:Y:S01]  /*d1780*/  ISETP.LT.AND P5, PT, R234, c[0x0][0x178], !P1 ;  /* 0x00005e00ea007a0c */ /* 0x000fe20004fa1270 */
[----:B--2---:R1:W-:Y:S01]  /*d1790*/  @P3 STG.E [R190.64], R3 ;  /* 0x00000003be003986 */ /* 0x0043e2000c101904 */
[----:B------:R-:W-:-:S03]  /*d17a0*/  ISETP.LT.AND P3, PT, R232, c[0x0][0x178], !P1 ;  /* 0x00005e00e8007a0c */ /* 0x000fc60004f61270 */
[----:B------:R2:W-:Y:S04]  /*d17b0*/  @P4 STG.E [R192.64], R243 ;  /* 0x000000f3c0004986 */ /* 0x0005e8000c101904 */
[----:B---3--:R3:W-:Y:S01]  /*d17c0*/  @P2 STG.E [R188.64], R238 ;  /* 0x000000eebc002986 */ /* 0x0087e2000c101904 */
[----:B------:R-:W-:Y:S02]  /*d17d0*/  ISETP.GE.AND P2, PT, R236, c[0x0][0x17c], PT ;  /* 0x00005f00ec007a0c */ /* 0x000fe40003f46270 */
[----:B-1----:R-:W-:Y:S01]  /*d17e0*/  IADD3 R3, R0, c[0x0][0x198], RZ ;  /* 0x0000660000037a10 */ /* 0x002fe20007ffe0ff */
[----:B--2---:R-:W2:Y:S01]  /*d17f0*/  LDL.LU R243, [R1+0x500] ;  /* 0x0005000001f37983 */ /* 0x004ea20000300800 */
[----:B------:R-:W-:-:S03]  /*d1800*/  ISETP.LT.AND P4, PT, R233, c[0x0][0x178], !P1 ;  /* 0x00005e00e9007a0c */ /* 0x000fc60004f81270 */
[----:B------:R-:W2:Y:S01]  /*d1810*/  LDL.LU R236, [R1+0x400] ;  /* 0x0004000001ec7983 */ /* 0x000ea20000300800 */
        /* <DEDUP_REMOVED lines=53> */
[----:B------:R-:W-:-:S02]  /*d1b70*/  ISETP.LT.AND P2, PT, R235, c[0x0][0x178], !P2 ;  /* 0x00005e00eb007a0c */ /* 0x000fc40005741270 */
[----:B------:R-:W-:Y:S02]  /*d1b80*/  ISETP.LT.AND P5, PT, R232, c[0x0][0x178], !P1 ;  /* 0x00005e00e8007a0c */ /* 0x000fe40004fa1270 */
[----:B------:R-:W-:Y:S02]  /*d1b90*/  ISETP.LT.AND P4, PT, R233, c[0x0][0x178], !P1 ;  /* 0x00005e00e9007a0c */ /* 0x000fe40004f81270 */
[----:B------:R-:W-:Y:S02]  /*d1ba0*/  ISETP.LT.AND P3, PT, R234, c[0x0][0x178], !P1 ;  /* 0x00005e00ea007a0c */ /* 0x000fe40004f61270 */
[----:B------:R-:W-:-:S05]  /*d1bb0*/  ISETP.LT.AND P6, PT, R235, c[0x0][0x178], !P1 ;  /* 0x00005e00eb007a0c */ /* 0x000fca0004fc1270 */
[----:B------:R1:W-:Y:S04]  /*d1bc0*/  @P2 STG.E [R188.64], R239 ;  /* 0x000000efbc002986 */ /* 0x0003e8000c101904 */
        /* <DEDUP_REMOVED lines=14> */
[C---:B------:R-:W-:Y:S01]  /*d1cb0*/  IADD3 R3, R0.reuse, c[0x0][0x198], RZ ;  /* 0x0000660000037a10 */ /* 0x040fe20007ffe0ff */
[----:B------:R-:W-:Y:S01]  /*d1cc0*/  IMAD.WIDE R190, R0, 0x4, R78 ;  /* 0x0000000400be7825 */ /* 0x000fe200078e024e */
[----:B------:R-:W-:Y:S01]  /*d1cd0*/  ISETP.LT.AND P5, PT, R233, c[0x0][0x178], !P0 ;  /* 0x00005e00e9007a0c */ /* 0x000fe200047a1270 */
[----:B---3--:R-:W3:Y:S01]  /*d1ce0*/  LDL.LU R238, [R1+0xb24] ;  /* 0x000b240001ee7983 */ /* 0x008ee20000300800 */
[----:B------:R-:W-:Y:S01]  /*d1cf0*/  ISETP.LT.AND P2, PT, R234, c[0x0][0x178], !P0 ;  /* 0x00005e00ea007a0c */ /* 0x000fe20004741270 */
[----:B------:R-:W-:Y:S01]  /*d1d00*/  IMAD.WIDE R192, R3, 0x4, R76 ;  /* 0x0000000403c07825 */ /* 0x000fe200078e024c */
[----:B------:R-:W-:Y:S01]  /*d1d10*/  ISETP.LT.AND P0, PT, R235, c[0x0][0x178], !P0 ;  /* 0x00005e00eb007a0c */ /* 0x000fe20004701270 */
[----:B------:R1:W-:Y:S01]  /*d1d20*/  @P6 STG.E [R190.64], R240 ;  /* 0x000000f0be006986 */ /* 0x0003e2000c101904 */
[----:B------:R-:W-:Y:S01]  /*d1d30*/  ISETP.LT.AND P6, PT, R232, c[0x0][0x178], !P1 ;  /* 0x00005e00e8007a0c */ /* 0x000fe20004fc1270 */
[----:B------:R-:W-:-:S02]  /*d1d40*/  IMAD.WIDE R188, R3, 0x4, R86 ;  /* 0x0000000403bc7825 */ /* 0x000fc400078e0256 */
[----:B------:R1:W-:Y:S01]  /*d1d50*/  @P4 STG.E [R192.64], R243 ;  /* 0x000000f3c0004986 */ /* 0x0003e2000c101904 */
[----:B------:R-:W-:Y:S02]  /*d1d60*/  ISETP.LT.AND P4, PT, R233, c[0x0][0x178], !P1 ;  /* 0x00005e00e9007a0c */ /* 0x000fe40004f81270 */
[C---:B------:R-:W-:Y:S01]  /*d1d70*/  IADD3 R0, R3.reuse, c[0x0][0x198], RZ ;  /* 0x0000660003007a10 */ /* 0x040fe20007ffe0ff */
[----:B------:R1:W-:Y:S02]  /*d1d80*/  @P5 STG.E [R188.64], R194 ;  /* 0x000000c2bc005986 */ /* 0x0003e4000c101904 */
[----:B-1----:R-:W-:Y:S02]  /*d1d90*/  IMAD.WIDE R190, R3, 0x4, R84 ;  /* 0x0000000403be7825 */ /* 0x002fe400078e0254 */
        /* <DEDUP_REMOVED lines=16> */
[----:B------:R-:W-:-:S06]  /*d1ea0*/  IMAD.WIDE R190, R0, 0x4, R78 ;  /* 0x0000000400be7825 */ /* 0x000fcc00078e024e */
        /* <DEDUP_REMOVED lines=9> */
[----:B---3--:R-:W-:Y:S01]  /*d1f40*/  ISETP.GE.AND P0, PT, R240, c[0x0][0x17c], PT ;  /* 0x00005f00f0007a0c */ /* 0x008fe20003f06270 */
[----:B------:R1:W-:Y:S02]  /*d1f50*/  @P5 STG.E [R192.64], R238 ;  /* 0x000000eec0005986 */ /* 0x0003e4000c101904 */
[C---:B------:R-:W-:Y:S01]  /*d1f60*/  IMAD.WIDE R190, R3.reuse, 0x4, R84 ;  /* 0x0000000403be7825 */ /* 0x040fe200078e0254 */
[C---:B------:R-:W-:Y:S01]  /*d1f70*/  IADD3 R0, R3.reuse, c[0x0][0x198], RZ ;  /* 0x0000660003007a10 */ /* 0x040fe20007ffe0ff */
[----:B------:R3:W-:Y:S04]  /*d1f80*/  @P6 STG.E [R188.64], R194 ;  /* 0x000000c2bc006986 */ /* 0x0007e8000c101904 */
[----:B-1----:R-:W4:Y:S04]  /*d1f90*/  LDL.LU R238, [R1+0xa30] ;  /* 0x000a300001ee7983 */ /* 0x002f280000300800 */
[----:B------:R-:W4:Y:S01]  /*d1fa0*/  LDL.LU R240, [R1+0x9c0] ;  /* 0x0009c00001f07983 */ /* 0x000f220000300800 */
[----:B---3--:R-:W-:-:S03]  /*d1fb0*/  IMAD.WIDE R188, R3, 0x4, R78 ;  /* 0x0000000403bc7825 */ /* 0x008fc600078e024e */
[----:B------:R1:W-:Y:S01]  /*d1fc0*/  @P4 STG.E [R190.64], R195 ;  /* 0x000000c3be004986 */ /* 0x0003e2000c101904 */
[----:B------:R-:W-:Y:S02]  /*d1fd0*/  ISETP.LT.AND P3, PT, R235, c[0x0][0x178], !P3 ;  /* 0x00005e00eb007a0c */ /* 0x000fe40005f61270 */
[----:B--2---:R-:W-:Y:S02]  /*d1fe0*/  ISETP.GE.AND P1, PT, R236, c[0x0][0x17c], PT ;  /* 0x00005f00ec007a0c */ /* 0x004fe40003f26270 */
[----:B------:R-:W2:Y:S04]  /*d1ff0*/  LDL.LU R236, [R1+0x3468] ;  /* 0x0034680001ec7983 */ /* 0x000ea80000300800 */
[----:B------:R-:W3:Y:S04]  /*d2000*/  LDL.LU R242, [R1+0xb54] ;  /* 0x000b540001f27983 */ /* 0x000ee80000300800 */
[----:B------:R-:W2:Y:S04]  /*d2010*/  LDL.LU R194, [R1+0xb14] ;  /* 0x000b140001c27983 */ /* 0x000ea80000300800 */
[----:B-1----:R-:W2:Y:S04]  /*d2020*/  LDL.LU R195, [R1+0xa34] ;  /* 0x000a340001c37983 */ /* 0x002ea80000300800 */
        /* <DEDUP_REMOVED lines=14> */
[----:B--2---:R1:W-:Y:S04]  /*d2110*/  @P5 STG.E [R190.64], R3 ;  /* 0x00000003be005986 */ /* 0x0043e8000c101904 */
[----:B------:R2:W-:Y:S01]  /*d2120*/  @P2 STG.E [R192.64], R243 ;  /* 0x000000f3c0002986 */ /* 0x0005e2000c101904 */
[----:B------:R-:W-:-:S03]  /*d2130*/  ISETP.LT.AND P2, PT, R232, c[0x0][0x178], !P1 ;  /* 0x00005e00e8007a0c */ /* 0x000fc60004f41270 */
[----:B------:R3:W-:Y:S01]  /*d2140*/  @P4 STG.E [R188.64], R238 ;  /* 0x000000eebc004986 */ /* 0x0007e2000c101904 */
        /* <DEDUP_REMOVED lines=910> */
[----:B------:R-:W-:Y:S02]  /*d5a30*/  ISETP.LT.AND P2, PT, R232, c[0x0][0x178], !P1 ;  /* 0x00005e00e8007a0c */ /* 0x000fe40004f41270 */
[----:B------:R-:W-:Y:S01]  /*d5a40*/  ISETP.LT.AND P5, PT, R233, c[0x0][0x178], !P1 ;  /* 0x00005e00e9007a0c */ /* 0x000fe20004fa1270 */
[C---:B-1----:R-:W-:Y:S01]  /*d5a50*/  IMAD.WIDE R190, R0.reuse, 0x4, R78 ;  /* 0x0000000400be7825 */ /* 0x042fe200078e024e */
[----:B------:R-:W-:Y:S01]  /*d5a60*/  IADD3 R0, R0, c[0x0][0x198], RZ ;  /* 0x0000660000007a10 */ /* 0x000fe20007ffe0ff */
[----:B---3--:R1:W-:Y:S01]  /*d5a70*/  @P3 STG.E [R188.64], R238 ;  /* 0x000000eebc003986 */ /* 0x0083e2000c101904 */
[----:B------:R-:W-:-:S03]  /*d5a80*/  ISETP.LT.AND P1, PT, R235, c[0x0][0x178], !P1 ;  /* 0x00005e00eb007a0c */ /* 0x000fc60004f21270 */
[----:B------:R3:W-:Y:S01]  /*d5a90*/  @P6 STG.E [R190.64], R240 ;  /* 0x000000f0be006986 */ /* 0x0007e2000c101904 */
[----:B------:R-:W-:-:S03]  /*d5aa0*/  ISETP.LT.AND P6, PT, R232, c[0x0][0x178], !P0 ;  /* 0x00005e00e8007a0c */ /* 0x000fc600047c1270 */
[----:B--2---:R-:W2:Y:S01]  /*d5ab0*/  LDL.LU R243, [R1+0xc68] ;  /* 0x000c680001f37983 */ /* 0x004ea20000300800 */
[C---:B-1----:R-:W-:Y:S01]  /*d5ac0*/  IMAD.WIDE R188, R0.reuse, 0x4, R76 ;  /* 0x0000000400bc7825 */ /* 0x042fe200078e024c */
[----:B------:R-:W-:-:S04]  /*d5ad0*/  IADD3 R3, R0, c[0x0][0x198], RZ ;  /* 0x0000660000037a10 */ /* 0x000fc80007ffe0ff */
[----:B------:R1:W-:Y:S01]  /*d5ae0*/  @P2 STG.E [R188.64], R241 ;  /* 0x000000f1bc002986 */ /* 0x0003e2000c101904 */
[----:B------:R-:W-:Y:S01]  /*d5af0*/  ISETP.LT.AND P2, PT, R233, c[0x0][0x178], !P0 ;  /* 0x00005e00e9007a0c */ /* 0x000fe20004741270 */
[----:B---3--:R-:W-:-:S04]  /*d5b00*/  IMAD.WIDE R190, R0, 0x4, R86 ;  /* 0x0000000400be7825 */ /* 0x008fc800078e0256 */
[----:B------:R-:W-:Y:S01]  /*d5b10*/  IMAD.WIDE R192, R0, 0x4, R84 ;  /* 0x0000000400c07825 */ /* 0x000fe200078e0254 */
[----:B------:R-:W-:Y:S01]  /*d5b20*/  ISETP.GE.AND P3, PT, R236, c[0x0][0x17c], PT ;  /* 0x00005f00ec007a0c */ /* 0x000fe20003f66270 */
[----:B------:R3:W-:Y:S02]  /*d5b30*/  @P5 STG.E [R190.64], R194 ;  /* 0x000000c2be005986 */ /* 0x0007e4000c101904 */
[----:B-1----:R-:W-:Y:S02]  /*d5b40*/  IMAD.WIDE R188, R0, 0x4, R78 ;  /* 0x0000000400bc7825 */ /* 0x002fe400078e024e */
[----:B------:R-:W2:Y:S04]  /*d5b50*/  LDL.LU R236, [R1+0xa98] ;  /* 0x000a980001ec7983 */ /* 0x000ea80000300800 */
[----:B------:R1:W-:Y:S01]  /*d5b60*/  @P4 STG.E [R192.64], R195 ;  /* 0x000000c3c0004986 */ /* 0x0003e2000c101904 */
[----:B---3--:R-:W-:-:S03]  /*d5b70*/  IMAD.WIDE R190, R3, 0x4, R76 ;  /* 0x0000000403be7825 */ /* 0x008fc600078e024c */
[----:B------:R-:W3:Y:S04]  /*d5b80*/  LDL.LU R238, [R1+0xd1c] ;  /* 0x000d1c0001ee7983 */ /* 0x000ee80000300800 */
[----:B------:R-:W3:Y:S01]  /*d5b90*/  LDL.LU R240, [R1+0x3588] ;  /* 0x0035880001f07983 */ /* 0x000ee20000300800 */
[----:B-1----:R-:W-:-:S03]  /*d5ba0*/  IMAD.WIDE R192, R3, 0x4, R86 ;  /* 0x0000000403c07825 */ /* 0x002fc600078e0256 */
[----:B------:R-:W3:Y:S04]  /*d5bb0*/  LDL.LU R194, [R1+0xcbc] ;  /* 0x000cbc0001c27983 */ /* 0x000ee80000300800 */
        /* <DEDUP_REMOVED lines=8> */
[----:B------:R-:W-:Y:S02]  /*d5c40*/  ISETP.LT.AND P0, PT, R235, c[0x0][0x178], !P0 ;  /* 0x00005e00eb007a0c */ /* 0x000fe40004701270 */
[----:B------:R-:W-:Y:S02]  /*d5c50*/  ISETP.LT.AND P5, PT, R232, c[0x0][0x178], !P3 ;  /* 0x00005e00e8007a0c */ /* 0x000fe40005fa1270 */
[----:B------:R-:W-:Y:S01]  /*d5c60*/  ISETP.LT.AND P6, PT, R233, c[0x0][0x178], !P3 ;  /* 0x00005e00e9007a0c */ /* 0x000fe20005fc1270 */
[C---:B------:R-:W-:Y:S01]  /*d5c70*/  IMAD.WIDE R188, R3.reuse, 0x4, R84 ;  /* 0x0000000403bc7825 */ /* 0x040fe200078e0254 */
[----:B------:R-:W-:Y:S02]  /*d5c80*/  ISETP.LT.AND P2, PT, R234, c[0x0][0x178], !P3 ;  /* 0x00005e00ea007a0c */ /* 0x000fe40005f41270 */
[C---:B------:R-:W-:Y:S01]  /*d5c90*/  IADD3 R0, R3.reuse, c[0x0][0x198], RZ ;  /* 0x0000660003007a10 */ /* 0x040fe20007ffe0ff */
[----:B------:R-:W-:-:S04]  /*d5ca0*/  IMAD.WIDE R190, R3, 0x4, R78 ;  /* 0x0000000403be7825 */ /* 0x000fc800078e024e */
[C---:B------:R-:W-:Y:S01]  /*d5cb0*/  IMAD.WIDE R192, R0.reuse, 0x4, R76 ;  /* 0x0000000400c07825 */ /* 0x040fe200078e024c */
[C---:B------:R-:W-:Y:S01]  /*d5cc0*/  IADD3 R3, R0.reuse, c[0x0][0x198], RZ ;  /* 0x0000660000037a10 */ /* 0x040fe20007ffe0ff */
[----:B--2---:R1:W-:Y:S02]  /*d5cd0*/  @P4 STG.E [R188.64], R243 ;  /* 0x000000f3bc004986 */ /* 0x0043e4000c101904 */
[C---:B-1----:R-:W-:Y:S02]  /*d5ce0*/  IMAD.WIDE R188, R0.reuse, 0x4, R86 ;  /* 0x0000000400bc7825 */ /* 0x042fe400078e0256 */
[----:B------:R1:W-:Y:S04]  /*d5cf0*/  @P0 STG.E [R190.64], R236 ;  /* 0x000000ecbe000986 */ /* 0x0003e8000c101904 */
[----:B---3--:R-:W-:Y:S01]  /*d5d00*/  @P5 STG.E [R192.64], R238 ;  /* 0x000000eec0005986 */ /* 0x008fe2000c101904 */
[----:B-1----:R-:W-:-:S03]  /*d5d10*/  IMAD.WIDE R190, R0, 0x4, R84 ;  /* 0x0000000400be7825 */ /* 0x002fc600078e0254 */
[----:B------:R-:W2:Y:S04]  /*d5d20*/  LDL.LU R236, [R1+0x3580] ;  /* 0x0035800001ec7983 */ /* 0x000ea80000300800 */
[----:B------:R-:W3:Y:S04]  /*d5d30*/  LDL.LU R242, [R1+0xca8] ;  /* 0x000ca80001f27983 */ /* 0x000ee80000300800 */
[----:B------:R1:W-:Y:S04]  /*d5d40*/  @P6 STG.E [R188.64], R194 ;  /* 0x000000c2bc006986 */ /* 0x0003e8000c101904 */
[----:B------:R-:W3:Y:S04]  /*d5d50*/  LDL.LU R243, [R1+0xba8] ;  /* 0x000ba80001f37983 */ /* 0x000ee80000300800 */
[----:B------:R1:W-:Y:S02]  /*d5d60*/  @P2 STG.E [R190.64], R195 ;  /* 0x000000c3be002986 */ /* 0x0003e4000c101904 */
[----:B-1----:R-:W-:-:S02]  /*d5d70*/  IMAD.WIDE R188, R0, 0x4, R78 ;  /* 0x0000000400bc7825 */ /* 0x002fc400078e024e */
[----:B------:R-:W3:Y:S01]  /*d5d80*/  LDL.LU R195, [R1+0x3584] ;  /* 0x0035840001c37983 */ /* 0x000ee20000300800 */
[----:B----4-:R-:W-:-:S03]  /*d5d90*/  ISETP.GE.AND P0, PT, R237, c[0x0][0x17c], PT ;  /* 0x00005f00ed007a0c */ /* 0x010fc60003f06270 */
[----:B------:R-:W4:Y:S04]  /*d5da0*/  LDL.LU R237, [R1+0xd3c] ;  /* 0x000d3c0001ed7983 */ /* 0x000f280000300800 */
[----:B------:R-:W3:Y:S04]  /*d5db0*/  LDL.LU R238, [R1+0xcec] ;  /* 0x000cec0001ee7983 */ /* 0x000ee80000300800 */
[----:B------:R-:W3:Y:S04]  /*d5dc0*/  LDL.LU R194, [R1+0xcac] ;  /* 0x000cac0001c27983 */ /* 0x000ee80000300800 */
[----:B------:R-:W3:Y:S01]  /*d5dd0*/  LDL.LU R0, [R1+0xd38] ;  /* 0x000d380001007983 */ /* 0x000ee20000300800 */
[----:B------:R-:W-:-:S02]  /*d5de0*/  ISETP.GE.AND P1, PT, R240, c[0x0][0x17c], PT ;  /* 0x00005f00f0007a0c */ /* 0x000fc40003f26270 */
[----:B------:R-:W-:Y:S02]  /*d5df0*/  ISETP.LT.AND P3, PT, R235, c[0x0][0x178], !P3 ;  /* 0x00005e00eb007a0c */ /* 0x000fe40005f61270 */
[----:B------:R-:W-:Y:S02]  /*d5e00*/  ISETP.LT.AND P5, PT, R232, c[0x0][0x178], !P1 ;  /* 0x00005e00e8007a0c */ /* 0x000fe40004fa1270 */
[----:B------:R-:W-:Y:S01]  /*d5e10*/  ISETP.LT.AND P4, PT, R233, c[0x0][0x178], !P1 ;  /* 0x00005e00e9007a0c */ /* 0x000fe20004f81270 */
[----:B------:R-:W-:Y:S01]  /*d5e20*/  IMAD.WIDE R190, R3, 0x4, R76 ;  /* 0x0000000403be7825 */ /* 0x000fe200078e024c */
[----:B------:R-:W-:Y:S02]  /*d5e30*/  ISETP.LT.AND P2, PT, R234, c[0x0][0x178], !P1 ;  /* 0x00005e00ea007a0c */ /* 0x000fe40004f41270 */
[----:B------:R-:W-:Y:S01]  /*d5e40*/  ISETP.LT.AND P6, PT, R235, c[0x0][0x178], !P1 ;  /* 0x00005e00eb007a0c */ /* 0x000fe20004fc1270 */
[----:B------:R-:W-:-:S04]  /*d5e50*/  IMAD.WIDE R192, R3, 0x4, R86 ;  /* 0x0000000403c07825 */ /* 0x000fc800078e0256 */
[----:B------:R1:W-:Y:S01]  /*d5e60*/  @P3 STG.E [R188.64], R239 ;  /* 0x000000efbc003986 */ /* 0x0003e2000c101904 */
[----:B------:R-:W-:-:S03]  /*d5e70*/  ISETP.LT.AND P3, PT, R234, c[0x0][0x178], !P0 ;  /* 0x00005e00ea007a0c */ /* 0x000fc60004761270 */
[----:B-1----:R-:W4:Y:S01]  /*d5e80*/  LDL.LU R239, [R1+0xbac] ;  /* 0x000bac0001ef7983 */ /* 0x002f220000300800 */
[----:B------:R-:W-:-:S03]  /*d5e90*/  IMAD.WIDE R188, R3, 0x4, R84 ;  /* 0x0000000403bc7825 */ /* 0x000fc600078e0254 */
[----:B------:R-:W4:Y:S01]  /*d5ea0*/  LDL.LU R240, [R1+0xd48] ;  /* 0x000d480001f07983 */ /* 0x000f220000300800 */
[----:B--2---:R-:W-:-:S03]  /*d5eb0*/  ISETP.GE.AND P1, PT, R236, c[0x0][0x17c], PT ;  /* 0x00005f00ec007a0c */ /* 0x004fc60003f26270 */
[----:B------:R-:W2:Y:S04]  /*d5ec0*/  LDL.LU R236, [R1+0xd28] ;  /* 0x000d280001ec7983 */ /* 0x000ea80000300800 */
[----:B---3--:R1:W-:Y:S01]  /*d5ed0*/  @P5 STG.E [R190.64], R0 ;  /* 0x00000000be005986 */ /* 0x0083e2000c101904 */
[----:B------:R-:W-:-:S03]  /*d5ee0*/  ISETP.LT.AND P5, PT, R233, c[0x0][0x178], !P0 ;  /* 0x00005e00e9007a0c */ /* 0x000fc600047a1270 */
[----:B------:R3:W-:Y:S01]  /*d5ef0*/  @P4 STG.E [R192.64], R241 ;  /* 0x000000f1c0004986 */ /* 0x0007e2000c101904 */
[----:B------:R-:W-:Y:S01]  /*d5f00*/  ISETP.LT.AND P4, PT, R232, c[0x0][0x178], !P0 ;  /* 0x00005e00e8007a0c */ /* 0x000fe20004781270 */
[C---:B-1----:R-:W-:Y:S01]  /*d5f10*/  IMAD.WIDE R190, R3.reuse, 0x4, R78 ;  /* 0x0000000403be7825 */ /* 0x042fe200078e024e */
[----:B------:R-:W-:Y:S01]  /*d5f20*/  IADD3 R3, R3, c[0x0][0x198], RZ ;  /* 0x0000660003037a10 */ /* 0x000fe20007ffe0ff */
[----:B------:R1:W-:Y:S04]  /*d5f30*/  @P2 STG.E [R188.64], R242 ;  /* 0x000000f2bc002986 */ /* 0x0003e8000c101904 */
[----:B------:R4:W-:Y:S01]  /*d5f40*/  @P6 STG.E [R190.64], R243 ;  /* 0x000000f3be006986 */ /* 0x0009e2000c101904 */
[----:B---3--:R-:W-:Y:S01]  /*d5f50*/  IMAD.WIDE R192, R3, 0x4, R84 ;  /* 0x0000000403c07825 */ /* 0x008fe200078e0254 */
[----:B------:R-:W-:-:S02]  /*d5f60*/  ISETP.GE.AND P2, PT, R195, c[0x0][0x17c], PT ;  /* 0x00005f00c3007a0c */ /* 0x000fc40003f46270 */
[----:B------:R-:W3:Y:S01]  /*d5f70*/  LDL.LU R241, [R1+0xcc8] ;  /* 0x000cc80001f17983 */ /* 0x000ee20000300800 */
[----:B-1----:R-:W-:-:S03]  /*d5f80*/  IMAD.WIDE R188, R3, 0x4, R76 ;  /* 0x0000000403bc7825 */ /* 0x002fc600078e024c */
[----:B------:R-:W3:Y:S01]  /*d5f90*/  LDL.LU R242, [R1+0x68] ;  /* 0x0000680001f27983 */ /* 0x000ee20000300800 */
[----:B----4-:R-:W-:-:S03]  /*d5fa0*/  IMAD.WIDE R190, R3, 0x4, R86 ;  /* 0x0000000403be7825 */ /* 0x010fc600078e0256 */
[----:B------:R-:W-:Y:S04]  /*d5fb0*/  @P4 STG.E [R188.64], R237 ;  /* 0x000000edbc004986 */ /* 0x000fe8000c101904 */
[----:B------:R-:W-:Y:S04]  /*d5fc0*/  @P5 STG.E [R190.64], R238 ;  /* 0x000000eebe005986 */ /* 0x000fe8000c101904 */
[----:B------:R-:W4:Y:S04]  /*d5fd0*/  LDL.LU R195, [R1+0xd4c] ;  /* 0x000d4c0001c37983 */ /* 0x000f280000300800 */
[----:B------:R1:W-:Y:S04]  /*d5fe0*/  @P3 STG.E [R192.64], R194 ;  /* 0x000000c2c0003986 */ /* 0x0003e8000c101904 */
[----:B-1----:R-:W4:Y:S01]  /*d5ff0*/  LDL.LU R194, [R1+0x3594] ;  /* 0x0035940001c27983 */ /* 0x002f220000300800 */
[----:B------:R-:W-:-:S02]  /*d6000*/  ISETP.LT.AND P0, PT, R235, c[0x0][0x178], !P0 ;  /* 0x00005e00eb007a0c */ /* 0x000fc40004701270 */
[----:B------:R-:W-:Y:S01]  /*d6010*/  ISETP.LT.AND P6, PT, R232, c[0x0][0x178], !P1 ;  /* 0x00005e00e8007a0c */ /* 0x000fe20004fc1270 */
[----:B------:R-:W4:Y:S01]  /*d6020*/  LDL.LU R243, [R1+0xd2c] ;  /* 0x000d2c0001f37983 */ /* 0x000f220000300800 */
[----:B------:R-:W-:Y:S02]  /*d6030*/  IADD3 R0, R3, c[0x0][0x198], RZ ;  /* 0x0000660003007a10 */ /* 0x000fe40007ffe0ff */
[----:B------:R-:W-:Y:S01]  /*d6040*/  ISETP.LT.AND P4, PT, R233, c[0x0][0x178], !P1 ;  /* 0x00005e00e9007a0c */ /* 0x000fe20004f81270 */
[----:B------:R-:W4:Y:S01]  /*d6050*/  LDL.LU R237, [R1+0xccc] ;  /* 0x000ccc0001ed7983 */ /* 0x000f220000300800 */
[----:B------:R-:W-:-:S03]  /*d6060*/  IMAD.WIDE R188, R3, 0x4, R78 ;  /* 0x0000000403bc7825 */ /* 0x000fc600078e024e */
[----:B------:R-:W4:Y:S01]  /*d6070*/  LDL.LU R238, [R1+0x6c] ;  /* 0x00006c0001ee7983 */ /* 0x000f220000300800 */
[----:B------:R-:W-:-:S03]  /*d6080*/  IMAD.WIDE R190, R0, 0x4, R76 ;  /* 0x0000000400be7825 */ /* 0x000fc600078e024c */
[----:B------:R1:W-:Y:S01]  /*d6090*/  @P0 STG.E [R188.64], R239 ;  /* 0x000000efbc000986 */ /* 0x0003e2000c101904 */
[----:B------:R-:W-:Y:S01]  /*d60a0*/  IMAD.WIDE R192, R0, 0x4, R86 ;  /* 0x0000000400c07825 */ /* 0x000fe200078e0256 */
[----:B------:R-:W-:Y:S02]  /*d60b0*/  ISETP.LT.AND P3, PT, R234, c[0x0][0x178], !P1 ;  /* 0x00005e00ea007a0c */ /* 0x000fe40004f61270 */
[----:B------:R1:W-:Y:S01]  /*d60c0*/  @P6 STG.E [R190.64], R240 ;  /* 0x000000f0be006986 */ /* 0x0003e2000c101904 */
[----:B------:R-:W-:Y:S02]  /*d60d0*/  ISETP.LT.AND P1, PT, R235, c[0x0][0x178], !P1 ;  /* 0x00005e00eb007a0c */ /* 0x000fe40004f21270 */
[----:B------:R-:W-:Y:S01]  /*d60e0*/  ISETP.LT.AND P5, PT, R232, c[0x0][0x178], !P2 ;  /* 0x00005e00e8007a0c */ /* 0x000fe200057a1270 */
[----:B-1----:R-:W4:Y:S04]  /*d60f0*/  LDL.LU R239, [R1] ;  /* 0x0000000001ef7983 */ /* 0x002f280000300800 */
[----:B------:R-:W4:Y:S01]  /*d6100*/  LDL.LU R240, [R1+0x35a0] ;  /* 0x0035a00001f07983 */ /* 0x000f220000300800 */
[C---:B------:R-:W-:Y:S01]  /*d6110*/  IADD3 R3, R0.reuse, c[0x0][0x198], RZ ;  /* 0x0000660000037a10 */ /* 0x040fe20007ffe0ff */
[----:B------:R-:W-:-:S04]  /*d6120*/  IMAD.WIDE R188, R0, 0x4, R84 ;  /* 0x0000000400bc7825 */ /* 0x000fc800078e0254 */
[----:B------:R-:W-:Y:S01]  /*d6130*/  IMAD.WIDE R190, R0, 0x4, R78 ;  /* 0x0000000400be7825 */ /* 0x000fe200078e024e */
[----:B--2---:R1:W-:Y:S04]  /*d6140*/  @P4 STG.E [R192.64], R236 ;  /* 0x000000ecc0004986 */ /* 0x0043e8000c101904 */
[----:B-1----:R-:W2:Y:S01]  /*d6150*/  LDL.LU R236, [R1+0x3590] ;  /* 0x0035900001ec7983 */ /* 0x002ea20000300800 */
[----:B------:R-:W-:-:S03]  /*d6160*/  IMAD.WIDE R192, R3, 0x4, R76 ;  /* 0x0000000403c07825 */ /* 0x000fc600078e024c */
[----:B---3--:R-:W-:Y:S04]  /*d6170*/  @P3 STG.E [R188.64], R241 ;  /* 0x000000f1bc003986 */ /* 0x008fe8000c101904 */
[----:B------:R-:W-:Y:S04]  /*d6180*/  @P1 STG.E [R190.64], R242 ;  /* 0x000000f2be001986 */ /* 0x000fe8000c101904 */
[----:B----4-:R1:W-:Y:S01]  /*d6190*/  @P5 STG.E [R192.64], R195 ;  /* 0x000000c3c0005986 */ /* 0x0103e2000c101904 */
[----:B------:R-:W-:-:S03]  /*d61a0*/  ISETP.GE.AND P0, PT, R194, c[0x0][0x17c], PT ;  /* 0x00005f00c2007a0c */ /* 0x000fc60003f06270 */
[----:B------:R-:W3:Y:S04]  /*d61b0*/  LDL.LU R194, [R1+0x359c] ;  /* 0x00359c0001c27983 */ /* 0x000ee80000300800 */
[----:B-1----:R-:W4:Y:S01]  /*d61c0*/  LDL.LU R195, [R1+0x4] ;  /* 0x0000040001c37983 */ /* 0x002f220000300800 */
[----:B------:R-:W-:Y:S02]  /*d61d0*/  ISETP.LT.AND P6, PT, R233, c[0x0][0x178], !P2 ;  /* 0x00005e00e9007a0c */ /* 0x000fe400057c1270 */
[----:B------:R-:W-:Y:S01]  /*d61e0*/  ISETP.LT.AND P4, PT, R234, c[0x0][0x178], !P2 ;  /* 0x00005e00ea007a0c */ /* 0x000fe20005781270 */
[----:B------:R-:W-:-:S04]  /*d61f0*/  IMAD.WIDE R188, R3, 0x4, R86 ;  /* 0x0000000403bc7825 */ /* 0x000fc800078e0256 */
[----:B------:R-:W-:Y:S01]  /*d6200*/  IMAD.WIDE R190, R3, 0x4, R84 ;  /* 0x0000000403be7825 */ /* 0x000fe200078e0254 */
[----:B------:R-:W-:Y:S02]  /*d6210*/  ISETP.LT.AND P2, PT, R235, c[0x0][0x178], !P2 ;  /* 0x00005e00eb007a0c */ /* 0x000fe40005741270 */
[----:B------:R-:W-:-:S03]  /*d6220*/  ISETP.LT.AND P5, PT, R232, c[0x0][0x178], !P0 ;  /* 0x00005e00e8007a0c */ /* 0x000fc600047a1270 */
[----:B------:R-:W-:Y:S01]  /*d6230*/  @P6 STG.E [R188.64], R243 ;  /* 0x000000f3bc006986 */ /* 0x000fe2000c101904 */
[----:B------:R-:W-:-:S03]  /*d6240*/  ISETP.LT.AND P3, PT, R233, c[0x0][0x178], !P0 ;  /* 0x00005e00e9007a0c */ /* 0x000fc60004761270 */
[----:B------:R1:W-:Y:S01]  /*d6250*/  @P4 STG.E [R190.64], R237 ;  /* 0x000000edbe004986 */ /* 0x0003e2000c101904 */
[C---:B------:R-:W-:Y:S02]  /*d6260*/  IADD3 R0, R3.reuse, c[0x0][0x198], RZ ;  /* 0x0000660003007a10 */ /* 0x040fe40007ffe0ff */
[----:B------:R-:W-:Y:S01]  /*d6270*/  ISETP.LT.AND P4, PT, R234, c[0x0][0x178], !P0 ;  /* 0x00005e00ea007a0c */ /* 0x000fe20004781270 */
[----:B-1----:R-:W3:Y:S01]  /*d6280*/  LDL.LU R237, [R1+0x35b0] ;  /* 0x0035b00001ed7983 */ /* 0x002ee20000300800 */
[----:B------:R-:W-:Y:S01]  /*d6290*/  IMAD.WIDE R188, R3, 0x4, R78 ;  /* 0x0000000403bc7825 */ /* 0x000fe200078e024e */
[----:B------:R-:W-:-:S03]  /*d62a0*/  ISETP.GE.AND P1, PT, R240, c[0x0][0x17c], PT ;  /* 0x00005f00f0007a0c */ /* 0x000fc60003f26270 */
[C---:B------:R-:W-:Y:S01]  /*d62b0*/  IMAD.WIDE R190, R0.reuse, 0x4, R76 ;  /* 0x0000000400be7825 */ /* 0x040fe200078e024c */
[----:B------:R1:W-:Y:S03]  /*d62c0*/  @P2 STG.E [R188.64], R238 ;  /* 0x000000eebc002986 */ /* 0x0003e6000c101904 */
[----:B------:R-:W-:Y:S01]  /*d62d0*/  IMAD.WIDE R192, R0, 0x4, R86 ;  /* 0x0000000400c07825 */ /* 0x000fe200078e0256 */
[----:B------:R1:W-:Y:S01]  /*d62e0*/  @P5 STG.E [R190.64], R239 ;  /* 0x000000efbe005986 */ /* 0x0003e2000c101904 */
[----:B------:R-:W-:-:S03]  /*d62f0*/  ISETP.LT.AND P6, PT, R235, c[0x0][0x178], !P0 ;  /* 0x00005e00eb007a0c */ /* 0x000fc600047c1270 */
[----:B------:R-:W-:Y:S01]  /*d6300*/  @P3 STG.E [R192.64], R96 ;  /* 0x00000060c0003986 */ /* 0x000fe2000c101904 */
[----:B------:R-:W-:Y:S01]  /*d6310*/  ISETP.LT.AND P3, PT, R232, c[0x0][0x178], !P1 ;  /* 0x00005e00e8007a0c */ /* 0x000fe20004f61270 */
[----:B-1----:R-:W-:Y:S01]  /*d6320*/  IMAD.WIDE R188, R0, 0x4, R84 ;  /* 0x0000000400bc7825 */ /* 0x002fe200078e0254 */
[----:B------:R-:W-:-:S03]  /*d6330*/  ISETP.LT.AND P5, PT, R233, c[0x0][0x178], !P1 ;  /* 0x00005e00e9007a0c */ /* 0x000fc60004fa1270 */
[C---:B------:R-:W-:Y:S01]  /*d6340*/  IMAD.WIDE R190, R0.reuse, 0x4, R78 ;  /* 0x0000000400be7825 */ /* 0x040fe200078e024e */
[----:B------:R-:W-:Y:S01]  /*d6350*/  IADD3 R0, R0, c[0x0][0x198], RZ ;  /* 0x0000660000007a10 */ /* 0x000fe20007ffe0ff */
[----:B------:R1:W-:Y:S01]  /*d6360*/  @P4 STG.E [R188.64], R92 ;  /* 0x0000005cbc004986 */ /* 0x0003e2000c101904 */
[----:B------:R-:W-:Y:S02]  /*d6370*/  ISETP.LT.AND P2, PT, R234, c[0x0][0x178], !P1 ;  /* 0x00005e00ea007a0c */ /* 0x000fe40004f41270 */
[----:B--2---:R-:W-:Y:S02]  /*d6380*/  ISETP.GE.AND P0, PT, R236, c[0x0][0x17c], PT ;  /* 0x00005f00ec007a0c */ /* 0x004fe40003f06270 */
[----:B------:R-:W2:Y:S01]  /*d6390*/  LDL.LU R236, [R1+0x35c0] ;  /* 0x0035c00001ec7983 */ /* 0x000ea20000300800 */
[C---:B-1----:R-:W-:Y:S01]  /*d63a0*/  IMAD.WIDE R188, R0.reuse, 0x4, R76 ;  /* 0x0000000400bc7825 */ /* 0x042fe200078e024c */
[----:B------:R-:W-:Y:S02]  /*d63b0*/  ISETP.LT.AND P1, PT, R235, c[0x0][0x178], !P1 ;  /* 0x00005e00eb007a0c */ /* 0x000fe40004f21270 */
[----:B------:R1:W-:Y:S01]  /*d63c0*/  @P6 STG.E [R190.64], R68 ;  /* 0x00000044be006986 */ /* 0x0003e2000c101904 */
[----:B------:R-:W-:Y:S01]  /*d63d0*/  IMAD.WIDE R192, R0, 0x4, R84 ;  /* 0x0000000400c07825 */ /* 0x000fe200078e0254 */
[----:B------:R-:W-:-:S02]  /*d63e0*/  ISETP.LT.AND P6, PT, R232, c[0x0][0x178], !P0 ;  /* 0x00005e00e8007a0c */ /* 0x000fc400047c1270 */
[C---:B------:R-:W-:Y:S01]  /*d63f0*/  IADD3 R3, R0.reuse, c[0x0][0x198], RZ ;  /* 0x0000660000037a10 */ /* 0x040fe20007ffe0ff */
[----:B-1----:R-:W-:Y:S01]  /*d6400*/  IMAD.WIDE R190, R0, 0x4, R86 ;  /* 0x0000000400be7825 */ /* 0x002fe200078e0256 */
[----:B----4-:R1:W-:Y:S01]  /*d6410*/  @P3 STG.E [R188.64], R195 ;  /* 0x000000c3bc003986 */ /* 0x0103e2000c101904 */
[----:B---3--:R-:W-:Y:S02]  /*d6420*/  ISETP.GE.AND P4, PT, R194, c[0x0][0x17c], PT ;  /* 0x00005f00c2007a0c */ /* 0x008fe40003f86270 */
[----:B------:R-:W-:Y:S01]  /*d6430*/  ISETP.LT.AND P3, PT, R233, c[0x0][0x178], !P0 ;  /* 0x00005e00e9007a0c */ /* 0x000fe20004761270 */
[----:B------:R3:W-:Y:S04]  /*d6440*/  @P5 STG.E [R190.64], R97 ;  /* 0x00000061be005986 */ /* 0x0007e8000c101904 */
[----:B-1----:R-:W4:Y:S01]  /*d6450*/  LDL.LU R195, [R1+0x35e8] ;  /* 0x0035e80001c37983 */ /* 0x002f220000300800 */
[----:B------:R-:W-:-:S03]  /*d6460*/  ISETP.LT.AND P5, PT, R232, c[0x0][0x178], !P4 ;  /* 0x00005e00e8007a0c */ /* 0x000fc600067a1270 */
[----:B------:R1:W-:Y:S01]  /*d6470*/  @P2 STG.E [R192.64], R93 ;  /* 0x0000005dc0002986 */ /* 0x0003e2000c101904 */
[----:B------:R-:W-:Y:S02]  /*d6480*/  ISETP.LT.AND P2, PT, R234, c[0x0][0x178], !P0 ;  /* 0x00005e00ea007a0c */ /* 0x000fe40004741270 */
[----:B------:R-:W-:Y:S01]  /*d6490*/  ISETP.LT.AND P0, PT, R235, c[0x0][0x178], !P0 ;  /* 0x00005e00eb007a0c */ /* 0x000fe20004701270 */
[----:B------:R-:W4:Y:S01]  /*d64a0*/  LDL.LU R194, [R1+0x35cc] ;  /* 0x0035cc0001c27983 */ /* 0x000f220000300800 */
[----:B---3--:R-:W-:-:S04]  /*d64b0*/  IMAD.WIDE R96, R3, 0x4, R76 ;  /* 0x0000000403607825 */ /* 0x008fc800078e024c */
[----:B-1----:R-:W-:Y:S01]  /*d64c0*/  IMAD.WIDE R92, R0, 0x4, R78 ;  /* 0x00000004005c7825 */ /* 0x002fe200078e024e */
[----:B------:R-:W-:-:S03]  /*d64d0*/  IADD3 R0, R3, c[0x0][0x198], RZ ;  /* 0x0000660003007a10 */ /* 0x000fc60007ffe0ff */
[C---:B------:R-:W-:Y:S01]  /*d64e0*/  IMAD.WIDE R188, R3.reuse, 0x4, R86 ;  /* 0x0000000403bc7825 */ /* 0x040fe200078e0256 */
[----:B------:R1:W-:Y:S04]  /*d64f0*/  @P1 STG.E [R92.64], R69 ;  /* 0x000000455c001986 */ /* 0x0003e8000c101904 */
[----:B------:R3:W-:Y:S04]  /*d6500*/  @P6 STG.E [R96.64], R244 ;  /* 0x000000f460006986 */ /* 0x0007e8000c101904 */
[----:B------:R-:W-:Y:S01]  /*d6510*/  @P3 STG.E [R188.64], R88 ;  /* 0x00000058bc003986 */ /* 0x000fe2000c101904 */
[----:B-1----:R-:W-:-:S04]  /*d6520*/  IMAD.WIDE R68, R3, 0x4, R84 ;  /* 0x0000000403447825 */ /* 0x002fc800078e0254 */
[----:B------:R-:W-:Y:S01]  /*d6530*/  IMAD.WIDE R92, R3, 0x4, R78 ;  /* 0x00000004035c7825 */ /* 0x000fe200078e024e */
[----:B------:R-:W-:Y:S03]  /*d6540*/  @P2 STG.E [R68.64], R80 ;  /* 0x0000005044002986 */ /* 0x000fe6000c101904 */
[----:B---3--:R-:W-:Y:S01]  /*d6550*/  IMAD.WIDE R96, R0, 0x4, R76 ;  /* 0x0000000400607825 */ /* 0x008fe200078e024c */
[----:B------:R-:W-:Y:S04]  /*d6560*/  @P0 STG.E [R92.64], R100 ;  /* 0x000000645c000986 */ /* 0x000fe8000c101904 */
[----:B------:R1:W-:Y:S04]  /*d6570*/  @P5 STG.E [R96.64], R245 ;  /* 0x000000f560005986 */ /* 0x0003e8000c101904 */
[----:B-1----:R-:W3:Y:S01]  /*d6580*/  LDL.LU R97, [R1+0x35c8] ;  /* 0x0035c80001617983 */ /* 0x002ee20000300800 */
[----:B------:R-:W-:-:S02]  /*d6590*/  ISETP.LT.AND P6, PT, R233, c[0x0][0x178], !P4 ;  /* 0x00005e00e9007a0c */ /* 0x000fc400067c1270 */
[----:B------:R-:W-:Y:S01]  /*d65a0*/  ISETP.LT.AND P3, PT, R234, c[0x0][0x178], !P4 ;  /* 0x00005e00ea007a0c */ /* 0x000fe20006761270 */
[----:B------:R-:W3:Y:S01]  /*d65b0*/  LDL.LU R96, [R1+0x35b4] ;  /* 0x0035b40001607983 */ /* 0x000ee20000300800 */
[----:B------:R-:W-:-:S04]  /*d65c0*/  IMAD.WIDE R68, R0, 0x4, R86 ;  /* 0x0000000400447825 */ /* 0x000fc800078e0256 */
[----:B------:R-:W-:-:S05]  /*d65d0*/  IMAD.WIDE R92, R0, 0x4, R84 ;  /* 0x00000004005c7825 */ /* 0x000fca00078e0254 */
[----:B------:R-:W-:Y:S04]  /*d65e0*/  @P6 STG.E [R68.64], R89 ;  /* 0x0000005944006986 */ /* 0x000fe8000c101904 */
[----:B------:R1:W-:Y:S04]  /*d65f0*/  @P3 STG.E [R92.64], R81 ;  /* 0x000000515c003986 */ /* 0x0003e8000c101904 */
[----:B-1----:R-:W3:Y:S04]  /*d6600*/  LDL.LU R93, [R1+0x35dc] ;  /* 0x0035dc00015d7983 */ /* 0x002ee80000300800 */
[----:B------:R-:W3:Y:S01]  /*d6610*/  LDL.LU R92, [R1+0x35e4] ;  /* 0x0035e400015c7983 */ /* 0x000ee20000300800 */
[----:B------:R-:W-:-:S02]  /*d6620*/  ISETP.GE.AND P1, PT, R237, c[0x0][0x17c], PT ;  /* 0x00005f00ed007a0c */ /* 0x000fc40003f26270 */
[----:B------:R-:W-:Y:S02]  /*d6630*/  ISETP.LT.AND P4, PT, R235, c[0x0][0x178], !P4 ;  /* 0x00005e00eb007a0c */ /* 0x000fe40006781270 */
[----:B------:R-:W-:Y:S02]  /*d6640*/  ISETP.LT.AND P5, PT, R232, c[0x0][0x178], !P1 ;  /* 0x00005e00e8007a0c */ /* 0x000fe40004fa1270 */
[----:B------:R-:W-:Y:S02]  /*d6650*/  ISETP.LT.AND P2, PT, R233, c[0x0][0x178], !P1 ;  /* 0x00005e00e9007a0c */ /* 0x000fe40004f41270 */
[C---:B------:R-:W-:Y:S01]  /*d6660*/  IADD3 R3, R0.reuse, c[0x0][0x198], RZ ;  /* 0x0000660000037a10 */ /* 0x040fe20007ffe0ff */
[----:B------:R-:W-:Y:S01]  /*d6670*/  IMAD.WIDE R68, R0, 0x4, R78 ;  /* 0x0000000400447825 */ /* 0x000fe200078e024e */
[----:B------:R-:W-:-:S03]  /*d6680*/  ISETP.LT.AND P3, PT, R234, c[0x0][0x178], !P1 ;  /* 0x00005e00ea007a0c */ /* 0x000fc60004f61270 */
[----:B------:R-:W-:Y:S01]  /*d6690*/  IMAD.WIDE R80, R3, 0x4, R76 ;  /* 0x0000000403507825 */ /* 0x000fe200078e024c */
[----:B--2---:R-:W-:-:S03]  /*d66a0*/  ISETP.GE.AND P0, PT, R236, c[0x0][0x17c], PT ;  /* 0x00005f00ec007a0c */ /* 0x004fc60003f06270 */
[----:B------:R-:W-:Y:S01]  /*d66b0*/  IMAD.WIDE R88, R3, 0x4, R86 ;  /* 0x0000000403587825 */ /* 0x000fe200078e0256 */
[----:B------:R1:W-:Y:S01]  /*d66c0*/  @P4 STG.E [R68.64], R101 ;  /* 0x0000006544004986 */ /* 0x0003e2000c101904 */
[----:B------:R-:W-:-:S03]  /*d66d0*/  ISETP.LT.AND P6, PT, R235, c[0x0][0x178], !P1 ;  /* 0x00005e00eb007a0c */ /* 0x000fc60004fc1270 */
[----:B------:R2:W-:Y:S04]  /*d66e0*/  @P5 STG.E [R80.64], R64 ;  /* 0x0000004050005986 */ /* 0x0005e8000c101904 */
[----:B------:R2:W-:Y:S01]  /*d66f0*/  @P2 STG.E [R88.64], R60 ;  /* 0x0000003c58002986 */ /* 0x0005e2000c101904 */
[----:B------:R-:W-:Y:S01]  /*d6700*/  ISETP.LT.AND P2, PT, R232, c[0x0][0x178], !P0 ;  /* 0x00005e00e8007a0c */ /* 0x000fe20004741270 */
[----:B-1----:R-:W-:Y:S01]  /*d6710*/  IMAD.WIDE R68, R3, 0x4, R84 ;  /* 0x0000000403447825 */ /* 0x002fe200078e0254 */
[----:B------:R-:W-:-:S03]  /*d6720*/  ISETP.LT.AND P5, PT, R233, c[0x0][0x178], !P0 ;  /* 0x00005e00e9007a0c */ /* 0x000fc600047a1270 */
[C---:B--2---:R-:W-:Y:S01]  /*d6730*/  IMAD.WIDE R80, R3.reuse, 0x4, R78 ;  /* 0x0000000403507825 */ /* 0x044fe200078e024e */
[----:B------:R-:W-:Y:S02]  /*d6740*/  IADD3 R3, R3, c[0x0][0x198], RZ ;  /* 0x0000660003037a10 */ /* 0x000fe40007ffe0ff */
[----:B------:R-:W-:Y:S01]  /*d6750*/  ISETP.LT.AND P4, PT, R234, c[0x0][0x178], !P0 ;  /* 0x00005e00ea007a0c */ /* 0x000fe20004781270 */
[----:B------:R1:W-:Y:S01]  /*d6760*/  @P3 STG.E [R68.64], R56 ;  /* 0x0000003844003986 */ /* 0x0003e2000c101904 */
[----:B------:R-:W-:Y:S01]  /*d6770*/  ISETP.LT.AND P0, PT, R235, c[0x0][0x178], !P0 ;  /* 0x00005e00eb007a0c */ /* 0x000fe20004701270 */
[C---:B------:R-:W-:Y:S02]  /*d6780*/  IMAD.WIDE R88, R3.reuse, 0x4, R84 ;  /* 0x0000000403587825 */ /* 0x040fe400078e0254 */
[----:B------:R2:W-:Y:S02]  /*d6790*/  @P6 STG.E [R80.64], R108 ;  /* 0x0000006c50006986 */ /* 0x0005e4000c101904 */
[----:B-1----:R-:W-:-:S04]  /*d67a0*/  IMAD.WIDE R68, R3, 0x4, R76 ;  /* 0x0000000403447825 */ /* 0x002fc800078e024c */
[C---:B--2---:R-:W-:Y:S01]  /*d67b0*/  IMAD.WIDE R80, R3.reuse, 0x4, R86 ;  /* 0x0000000403507825 */ /* 0x044fe200078e0256 */
[----:B------:R1:W-:Y:S01]  /*d67c0*/  @P2 STG.E [R68.64], R65 ;  /* 0x0000004144002986 */ /* 0x0003e2000c101904 */
[----:B------:R-:W-:-:S03]  /*d67d0*/  IADD3 R0, R3, c[0x0][0x198], RZ ;  /* 0x0000660003007a10 */ /* 0x000fc60007ffe0ff */
[----:B------:R2:W-:Y:S04]  /*d67e0*/  @P5 STG.E [R80.64], R61 ;  /* 0x0000003d50005986 */ /* 0x0005e8000c101904 */
[----:B------:R2:W-:Y:S01]  /*d67f0*/  @P4 STG.E [R88.64], R57 ;  /* 0x0000003958004986 */ /* 0x0005e2000c101904 */
[----:B-1----:R-:W-:-:S04]  /*d6800*/  IMAD.WIDE R64, R0, 0x4, R86 ;  /* 0x0000000400407825 */ /* 0x002fc800078e0256 */
[----:B--2---:R-:W-:-:S04]  /*d6810*/  IMAD.WIDE R60, R0, 0x4, R76 ;  /* 0x00000004003c7825 */ /* 0x004fc800078e024c */
[----:B------:R-:W-:Y:S01]  /*d6820*/  IMAD.WIDE R56, R3, 0x4, R78 ;  /* 0x0000000403387825 */ /* 0x000fe200078e024e */
[----:B------:R-:W-:-:S04]  /*d6830*/  IADD3 R3, R0, c[0x0][0x198], RZ ;  /* 0x0000660000037a10 */ /* 0x000fc80007ffe0ff */
[----:B------:R1:W-:Y:S02]  /*d6840*/  @P0 STG.E [R56.64], R109 ;  /* 0x0000006d38000986 */ /* 0x0003e4000c101904 */
[----:B-1----:R-:W-:Y:S01]  /*d6850*/  IMAD.WIDE R56, R0, 0x4, R84 ;  /* 0x0000000400387825 */ /* 0x002fe200078e0254 */
[----:B----4-:R-:W-:-:S04]  /*d6860*/  ISETP.GE.AND P1, PT, R195, c[0x0][0x17c], PT ;  /* 0x00005f00c3007a0c */ /* 0x010fc80003f26270 */
[----:B------:R-:W-:Y:S02]  /*d6870*/  ISETP.LT.AND P6, PT, R232, c[0x0][0x178], !P1 ;  /* 0x00005e00e8007a0c */ /* 0x000fe40004fc1270 */
[----:B------:R-:W-:Y:S02]  /*d6880*/  ISETP.LT.AND P2, PT, R233, c[0x0][0x178], !P1 ;  /* 0x00005e00e9007a0c */ /* 0x000fe40004f41270 */
[----:B------:R-:W-:Y:S02]  /*d6890*/  ISETP.GE.AND P3, PT, R194, c[0x0][0x17c], PT ;  /* 0x00005f00c2007a0c */ /* 0x000fe40003f66270 */
[----:B------:R-:W-:Y:S02]  /*d68a0*/  ISETP.LT.AND P4, PT, R234, c[0x0][0x178], !P1 ;  /* 0x00005e00ea007a0c */ /* 0x000fe40004f81270 */
[----:B------:R-:W-:Y:S02]  /*d68b0*/  ISETP.LT.AND P1, PT, R235, c[0x0][0x178], !P1 ;  /* 0x00005e00eb007a0c */ /* 0x000fe40004f21270 */
[----:B------:R-:W-:-:S03]  /*d68c0*/  ISETP.LT.AND P5, PT, R232, c[0x0][0x178], !P3 ;  /* 0x00005e00e8007a0c */ /* 0x000fc60005fa1270 */
[----:B------:R1:W-:Y:S01]  /*d68d0*/  @P6 STG.E [R60.64], R52 ;  /* 0x000000343c006986 */ /* 0x0003e2000c101904 */
[----:B------:R-:W-:-:S03]  /*d68e0*/  ISETP.LT.AND P6, PT, R233, c[0x0][0x178], !P3 ;  /* 0x00005e00e9007a0c */ /* 0x000fc60005fc1270 */
[----:B------:R2:W-:Y:S01]  /*d68f0*/  @P2 STG.E [R64.64], R48 ;  /* 0x0000003040002986 */ /* 0x0005e2000c101904 */
[----:B------:R-:W-:-:S03]  /*d6900*/  ISETP.LT.AND P2, PT, R234, c[0x0][0x178], !P3 ;  /* 0x00005e00ea007a0c */ /* 0x000fc60005f41270 */
[----:B------:R4:W-:Y:S01]  /*d6910*/  @P4 STG.E [R56.64], R44 ;  /* 0x0000002c38004986 */ /* 0x0009e2000c101904 */
[----:B-1----:R-:W-:-:S04]  /*d6920*/  IMAD.WIDE R60, R0, 0x4, R78 ;  /* 0x00000004003c7825 */ /* 0x002fc800078e024e */
[----:B--2---:R-:W-:Y:S01]  /*d6930*/  IMAD.WIDE R64, R3, 0x4, R76 ;  /* 0x0000000403407825 */ /* 0x004fe200078e024c */
[----:B------:R1:W-:Y:S01]  /*d6940*/  @P1 STG.E [R60.64], R116 ;  /* 0x000000743c001986 */ /* 0x0003e2000c101904 */
[----:B------:R-:W-:-:S03]  /*d6950*/  ISETP.LT.AND P3, PT, R235, c[0x0][0x178], !P3 ;  /* 0x00005e00eb007a0c */ /* 0x000fc60005f61270 */
[----:B------:R2:W-:Y:S01]  /*d6960*/  @P5 STG.E [R64.64], R53 ;  /* 0x0000003540005986 */ /* 0x0005e2000c101904 */
[C---:B----4-:R-:W-:Y:S01]  /*d6970*/  IMAD.WIDE R56, R3.reuse, 0x4, R84 ;  /* 0x0000000403387825 */ /* 0x050fe200078e0254 */
[C---:B------:R-:W-:Y:S02]  /*d6980*/  IADD3 R0, R3.reuse, c[0x0][0x198], RZ ;  /* 0x0000660003007a10 */ /* 0x040fe40007ffe0ff */
[----:B-1----:R-:W4:Y:S01]  /*d6990*/  LDL.LU R61, [R1+0x35f0] ;  /* 0x0035f000013d7983 */ /* 0x002f220000300800 */
[----:B--2---:R-:W-:-:S03]  /*d69a0*/  IMAD.WIDE R52, R3, 0x4, R86 ;  /* 0x0000000403347825 */ /* 0x004fc600078e0256 */
[----:B------:R-:W2:Y:S01]  /*d69b0*/  LDL.LU R60, [R1+0x35e0] ;  /* 0x0035e000013c7983 */ /* 0x000ea20000300800 */
[----:B---3--:R-:W-:-:S04]  /*d69c0*/  ISETP.GE.AND P0, PT, R97, c[0x0][0x17c], PT ;  /* 0x00005f0061007a0c */ /* 0x008fc80003f06270 */
[----:B------:R-:W-:Y:S02]  /*d69d0*/  ISETP.LT.AND P5, PT, R232, c[0x0][0x178], !P0 ;  /* 0x00005e00e8007a0c */ /* 0x000fe400047a1270 */
[----:B------:R-:W-:Y:S01]  /*d69e0*/  ISETP.LT.AND P4, PT, R233, c[0x0][0x178], !P0 ;  /* 0x00005e00e9007a0c */ /* 0x000fe20004781270 */
[----:B------:R1:W-:Y:S04]  /*d69f0*/  @P6 STG.E [R52.64], R49 ;  /* 0x0000003134006986 */ /* 0x0003e8000c101904 */
[----:B------:R3:W-:Y:S01]  /*d6a00*/  @P2 STG.E [R56.64], R45 ;  /* 0x0000002d38002986 */ /* 0x0007e2000c101904 */
[----:B------:R-:W-:Y:S02]  /*d6a10*/  ISETP.LT.AND P2, PT, R234, c[0x0][0x178], !P0 ;  /* 0x00005e00ea007a0c */ /* 0x000fe40004741270 */
[----:B------:R-:W-:Y:S01]  /*d6a20*/  ISETP.GE.AND P1, PT, R96, c[0x0][0x17c], PT ;  /* 0x00005f0060007a0c */ /* 0x000fe20003f26270 */
[----:B-1----:R-:W-:-:S04]  /*d6a30*/  IMAD.WIDE R48, R0, 0x4, R76 ;  /* 0x0000000400307825 */ /* 0x002fc800078e024c */
[----:B---3--:R-:W-:-:S04]  /*d6a40*/  IMAD.WIDE R44, R3, 0x4, R78 ;  /* 0x00000004032c7825 */ /* 0x008fc800078e024e */
[----:B------:R-:W-:Y:S01]  /*d6a50*/  IMAD.WIDE R52, R0, 0x4, R86 ;  /* 0x0000000400347825 */ /* 0x000fe200078e0256 */
[----:B------:R1:W-:Y:S01]  /*d6a60*/  @P3 STG.E [R44.64], R117 ;  /* 0x000000752c003986 */ /* 0x0003e2000c101904 */
[----:B------:R-:W-:-:S03]  /*d6a70*/  ISETP.LT.AND P6, PT, R235, c[0x0][0x178], !P0 ;  /* 0x00005e00eb007a0c */ /* 0x000fc600047c1270 */
[----:B------:R3:W-:Y:S04]  /*d6a80*/  @P5 STG.E [R48.64], R248 ;  /* 0x000000f830005986 */ /* 0x0007e8000c101904 */
[----:B------:R3:W-:Y:S01]  /*d6a90*/  @P4 STG.E [R52.64], R40 ;  /* 0x0000002834004986 */ /* 0x0007e2000c101904 */
[----:B------:R-:W-:Y:S01]  /*d6aa0*/  ISETP.LT.AND P4, PT, R232, c[0x0][0x178], !P1 ;  /* 0x00005e00e8007a0c */ /* 0x000fe20004f81270 */
[C---:B-1----:R-:W-:Y:S01]  /*d6ab0*/  IMAD.WIDE R44, R0.reuse, 0x4, R84 ;  /* 0x00000004002c7825 */ /* 0x042fe200078e0254 */
[----:B------:R-:W-:Y:S01]  /*d6ac0*/  ISETP.LT.AND P5, PT, R233, c[0x0][0x178], !P1 ;  /* 0x00005e00e9007a0c */ /* 0x000fe20004fa1270 */
[----:B------:R-:W2:Y:S02]  /*d6ad0*/  LDL.LU R57, [R1+0x35d8] ;  /* 0x0035d80001397983 */ /* 0x000ea40000300800 */
[C---:B---3--:R-:W-:Y:S01]  /*d6ae0*/  IMAD.WIDE R48, R0.reuse, 0x4, R78 ;  /* 0x0000000400307825 */ /* 0x048fe200078e024e */
[----:B------:R-:W-:Y:S01]  /*d6af0*/  IADD3 R0, R0, c[0x0][0x198], RZ ;  /* 0x0000660000007a10 */ /* 0x000fe20007ffe0ff */
[----:B------:R1:W-:Y:S01]  /*d6b00*/  @P2 STG.E [R44.64], R36 ;  /* 0x000000242c002986 */ /* 0x0003e2000c101904 */
[----:B------:R-:W-:-:S02]  /*d6b10*/  ISETP.LT.AND P3, PT, R234, c[0x0][0x178], !P1 ;  /* 0x00005e00ea007a0c */ /* 0x000fc40004f61270 */
[----:B------:R-:W-:Y:S01]  /*d6b20*/  ISETP.GE.AND P0, PT, R93, c[0x0][0x17c], PT ;  /* 0x00005f005d007a0c */ /* 0x000fe20003f06270 */
[----:B------:R3:W-:Y:S01]  /*d6b30*/  @P6 STG.E [R48.64], R72 ;  /* 0x0000004830006986 */ /* 0x0007e2000c101904 */
[----:B------:R-:W-:Y:S01]  /*d6b40*/  ISETP.LT.AND P1, PT, R235, c[0x0][0x178], !P1 ;  /* 0x00005e00eb007a0c */ /* 0x000fe20004f21270 */
[----:B------:R-:W-:Y:S01]  /*d6b50*/  IMAD.WIDE R52, R0, 0x4, R84 ;  /* 0x0000000400347825 */ /* 0x000fe200078e0254 */
[----:B------:R-:W-:Y:S01]  /*d6b60*/  ISETP.LT.AND P6, PT, R232, c[0x0][0x178], !P0 ;  /* 0x00005e00e8007a0c */ /* 0x000fe200047c1270 */
[----:B------:R-:W2:Y:S02]  /*d6b70*/  LDL.LU R56, [R1+0x35bc] ;  /* 0x0035bc0001387983 */ /* 0x000ea40000300800 */
[C---:B-1----:R-:W-:Y:S01]  /*d6b80*/  IMAD.WIDE R44, R0.reuse, 0x4, R76 ;  /* 0x00000004002c7825 */ /* 0x042fe200078e024c */
[----:B------:R-:W-:-:S03]  /*d6b90*/  IADD3 R3, R0, c[0x0][0x198], RZ ;  /* 0x0000660000037a10 */ /* 0x000fc60007ffe0ff */
[----:B---3--:R-:W-:Y:S01]  /*d6ba0*/  IMAD.WIDE R48, R0, 0x4, R86 ;  /* 0x0000000400307825 */ /* 0x008fe200078e0256 */
[----:B------:R1:W-:Y:S01]  /*d6bb0*/  @P4 STG.E [R44.64], R249 ;  /* 0x000000f92c004986 */ /* 0x0003e2000c101904 */
[----:B------:R-:W-:-:S03]  /*d6bc0*/  ISETP.LT.AND P4, PT, R233, c[0x0][0x178], !P0 ;  /* 0x00005e00e9007a0c */ /* 0x000fc60004781270 */
[----:B------:R3:W-:Y:S01]  /*d6bd0*/  @P5 STG.E [R48.64], R41 ;  /* 0x0000002930005986 */ /* 0x0007e2000c101904 */
[----:B------:R-:W-:-:S03]  /*d6be0*/  ISETP.GE.AND P2, PT, R92, c[0x0][0x17c], PT ;  /* 0x00005f005c007a0c */ /* 0x000fc60003f46270 */
[----:B------:R3:W-:Y:S01]  /*d6bf0*/  @P3 STG.E [R52.64], R37 ;  /* 0x0000002534003986 */ /* 0x0007e2000c101904 */
[----:B------:R-:W-:Y:S02]  /*d6c00*/  ISETP.LT.AND P3, PT, R234, c[0x0][0x178], !P0 ;  /* 0x00005e00ea007a0c */ /* 0x000fe40004761270 */
[----:B------:R-:W-:Y:S01]  /*d6c10*/  ISETP.LT.AND P0, PT, R235, c[0x0][0x178], !P0 ;  /* 0x00005e00eb007a0c */ /* 0x000fe20004701270 */
[----:B-1----:R-:W-:-:S04]  /*d6c20*/  IMAD.WIDE R44, R3, 0x4, R86 ;  /* 0x00000004032c7825 */ /* 0x002fc800078e0256 */
[----:B---3--:R-:W-:-:S04]  /*d6c30*/  IMAD.WIDE R40, R3, 0x4, R76 ;  /* 0x0000000403287825 */ /* 0x008fc800078e024c */
[----:B------:R-:W-:Y:S01]  /*d6c40*/  IMAD.WIDE R36, R0, 0x4, R78 ;  /* 0x0000000400247825 */ /* 0x000fe200078e024e */
[----:B------:R-:W-:-:S04]  /*d6c50*/  ISETP.LT.AND P5, PT, R232, c[0x0][0x178], !P2 ;  /* 0x00005e00e8007a0c */ /* 0x000fc800057a1270 */
[----:B------:R1:W-:Y:S01]  /*d6c60*/  @P1 STG.E [R36.64], R73 ;  /* 0x0000004924001986 */ /* 0x0003e2000c101904 */
[----:B------:R-:W-:-:S03]  /*d6c70*/  IADD3 R0, R3, c[0x0][0x198], RZ ;  /* 0x0000660003007a10 */ /* 0x000fc60007ffe0ff */
[----:B------:R3:W-:Y:S01]  /*d6c80*/  @P6 STG.E [R40.64], R228 ;  /* 0x000000e428006986 */ /* 0x0007e2000c101904 */
[----:B------:R-:W-:-:S03]  /*d6c90*/  ISETP.LT.AND P6, PT, R233, c[0x0][0x178], !P2 ;  /* 0x00005e00e9007a0c */ /* 0x000fc600057c1270 */
[----:B------:R3:W-:Y:S01]  /*d6ca0*/  @P4 STG.E [R44.64], R32 ;  /* 0x000000202c004986 */ /* 0x0007e2000c101904 */
[----:B------:R-:W-:Y:S01]  /*d6cb0*/  ISETP.LT.AND P4, PT, R234, c[0x0][0x178], !P2 ;  /* 0x00005e00ea007a0c */ /* 0x000fe20005781270 */
[----:B-1----:R-:W-:-:S04]  /*d6cc0*/  IMAD.WIDE R36, R3, 0x4, R84 ;  /* 0x0000000403247825 */ /* 0x002fc800078e0254 */
[----:B---3--:R-:W-:Y:S01]  /*d6cd0*/  IMAD.WIDE R40, R3, 0x4, R78 ;  /* 0x0000000403287825 */ /* 0x008fe200078e024e */
[----:B------:R1:W-:Y:S03]  /*d6ce0*/  @P3 STG.E [R36.64], R28 ;  /* 0x0000001c24003986 */ /* 0x0003e6000c101904 */
[C---:B------:R-:W-:Y:S01]  /*d6cf0*/  IMAD.WIDE R44, R0.reuse, 0x4, R76 ;  /* 0x00000004002c7825 */ /* 0x040fe200078e024c */
[----:B------:R3:W-:Y:S01]  /*d6d00*/  @P0 STG.E [R40.64], R104 ;  /* 0x0000006828000986 */ /* 0x0007e2000c101904 */
[----:B------:R-:W-:-:S03]  /*d6d10*/  IADD3 R3, R0, c[0x0][0x198], RZ ;  /* 0x0000660000037a10 */ /* 0x000fc60007ffe0ff */
[----:B------:R-:W-:Y:S01]  /*d6d20*/  @P5 STG.E [R44.64], R229 ;  /* 0x000000e52c005986 */ /* 0x000fe2000c101904 */
[----:B-1----:R-:W-:-:S04]  /*d6d30*/  IMAD.WIDE R36, R0, 0x4, R86 ;  /* 0x0000000400247825 */ /* 0x002fc800078e0256 */
[C---:B---3--:R-:W-:Y:S01]  /*d6d40*/  IMAD.WIDE R40, R0.reuse, 0x4, R84 ;  /* 0x0000000400287825 */ /* 0x048fe200078e0254 */
[----:B------:R-:W-:Y:S04]  /*d6d50*/  @P6 STG.E [R36.64], R33 ;  /* 0x0000002124006986 */ /* 0x000fe8000c101904 */
[----:B------:R1:W-:Y:S02]  /*d6d60*/  @P4 STG.E [R40.64], R29 ;  /* 0x0000001d28004986 */ /* 0x0003e4000c101904 */
[----:B-1----:R-:W-:Y:S02]  /*d6d70*/  IMAD.WIDE R28, R0, 0x4, R78 ;  /* 0x00000004001c7825 */ /* 0x002fe400078e024e */
[----:B------:R-:W3:Y:S01]  /*d6d80*/  LDL.LU R0, [R1+0x35ec] ;  /* 0x0035ec0001007983 */ /* 0x000ee20000300800 */
[----:B------:R-:W-:Y:S01]  /*d6d90*/  ISETP.LT.AND P2, PT, R235, c[0x0][0x178], !P2 ;  /* 0x00005e00eb007a0c */ /* 0x000fe20005741270 */
[----:B------:R-:W-:-:S02]  /*d6da0*/  IMAD.WIDE R32, R3, 0x4, R76 ;  /* 0x0000000403207825 */ /* 0x000fc400078e024c */
[----:B------:R-:W3:Y:S02]  /*d6db0*/  LDL.LU R44, [R1+0x35d0] ;  /* 0x0035d000012c7983 */ /* 0x000ee40000300800 */
[C---:B------:R-:W-:Y:S02]  /*d6dc0*/  IMAD.WIDE R36, R3.reuse, 0x4, R86 ;  /* 0x0000000403247825 */ /* 0x040fe400078e0256 */
[----:B------:R-:W3:Y:S04]  /*d6dd0*/  LDL.LU R40, [R1+0x35c4] ;  /* 0x0035c40001287983 */ /* 0x000ee80000300800 */
[----:B------:R-:W3:Y:S04]  /*d6de0*/  LDL.LU R194, [R1+0x8] ;  /* 0x0000080001c27983 */ /* 0x000ee80000300800 */
[----:B------:R1:W-:Y:S02]  /*d6df0*/  @P2 STG.E [R28.64], R105 ;  /* 0x000000691c002986 */ /* 0x0003e4000c101904 */
[----:B-1----:R-:W-:Y:S01]  /*d6e00*/  IMAD.WIDE R28, R3, 0x4, R84 ;  /* 0x00000004031c7825 */ /* 0x002fe200078e0254 */
[----:B----4-:R-:W-:-:S04]  /*d6e10*/  ISETP.GE.AND P1, PT, R61, c[0x0][0x17c], PT ;  /* 0x00005f003d007a0c */ /* 0x010fc80003f26270 */
[----:B------:R-:W-:Y:S02]  /*d6e20*/  ISETP.LT.AND P5, PT, R232, c[0x0][0x178], !P1 ;  /* 0x00005e00e8007a0c */ /* 0x000fe40004fa1270 */
[----:B------:R-:W-:Y:S02]  /*d6e30*/  ISETP.LT.AND P3, PT, R233, c[0x0][0x178], !P1 ;  /* 0x00005e00e9007a0c */ /* 0x000fe40004f61270 */
[----:B------:R-:W-:Y:S02]  /*d6e40*/  ISETP.LT.AND P4, PT, R234, c[0x0][0x178], !P1 ;  /* 0x00005e00ea007a0c */ /* 0x000fe40004f81270 */
[----:B------:R-:W-:Y:S02]  /*d6e50*/  ISETP.LT.AND P6, PT, R235, c[0x0][0x178], !P1 ;  /* 0x00005e00eb007a0c */ /* 0x000fe40004fc1270 */
[----:B--2---:R-:W-:-:S05]  /*d6e60*/  ISETP.GE.AND P0, PT, R60, c[0x0][0x17c], PT ;  /* 0x00005f003c007a0c */ /* 0x004fca0003f06270 */
[----:B------:R1:W-:Y:S01]  /*d6e70*/  @P5 STG.E [R32.64], R24 ;  /* 0x0000001820005986 */ /* 0x0003e2000c101904 */
[----:B------:R-:W-:-:S03]  /*d6e80*/  ISETP.LT.AND P5, PT, R233, c[0x0][0x178], !P0 ;  /* 0x00005e00e9007a0c */ /* 0x000fc600047a1270 */
[----:B------:R2:W-:Y:S01]  /*d6e90*/  @P3 STG.E [R36.64], R20 ;  /* 0x0000001424003986 */ /* 0x0005e2000c101904 */
[----:B------:R-:W-:Y:S02]  /*d6ea0*/  ISETP.LT.AND P3, PT, R232, c[0x0][0x178], !P0 ;  /* 0x00005e00e8007a0c */ /* 0x000fe40004761270 */
[----:B------:R-:W-:Y:S01]  /*d6eb0*/  ISETP.LT.AND P2, PT, R234, c[0x0][0x178], !P0 ;  /* 0x00005e00ea007a0c */ /* 0x000fe20004741270 */
[C---:B-1----:R-:W-:Y:S01]  /*d6ec0*/  IMAD.WIDE R32, R3.reuse, 0x4, R78 ;  /* 0x0000000403207825 */ /* 0x042fe200078e024e */
[----:B------:R-:W-:Y:S01]  /*d6ed0*/  IADD3 R3, R3, c[0x0][0x198], RZ ;  /* 0x0000660003037a10 */ /* 0x000fe20007ffe0ff */
[----:B------:R1:W-:Y:S01]  /*d6ee0*/  @P4 STG.E [R28.64], R16 ;  /* 0x000000101c004986 */ /* 0x0003e2000c101904 */
[----:B------:R-:W-:-:S03]  /*d6ef0*/  ISETP.LT.AND P0, PT, R235, c[0x0][0x178], !P0 ;  /* 0x00005e00eb007a0c */ /* 0x000fc60004701270 */
[----:B------:R4:W-:Y:S01]  /*d6f00*/  @P6 STG.E [R32.64], R112 ;  /* 0x0000007020006986 */ /* 0x0009e2000c101904 */
[----:B--2---:R-:W-:-:S04]  /*d6f10*/  IMAD.WIDE R36, R3, 0x4, R84 ;  /* 0x0000000403247825 */ /* 0x004fc800078e0254 */
[----:B-1----:R-:W-:-:S04]  /*d6f20*/  IMAD.WIDE R28, R3, 0x4, R76 ;  /* 0x00000004031c7825 */ /* 0x002fc800078e024c */
[C---:B----4-:R-:W-:Y:S01]  /*d6f30*/  IMAD.WIDE R32, R3.reuse, 0x4, R86 ;  /* 0x0000000403207825 */ /* 0x050fe200078e0256 */
[----:B------:R-:W-:Y:S04]  /*d6f40*/  @P3 STG.E [R28.64], R25 ;  /* 0x000000191c003986 */ /* 0x000fe8000c101904 */
[----:B------:R-:W-:Y:S04]  /*d6f50*/  @P5 STG.E [R32.64], R21 ;  /* 0x0000001520005986 */ /* 0x000fe8000c101904 */
[----:B------:R1:W-:Y:S02]  /*d6f60*/  @P2 STG.E [R36.64], R17 ;  /* 0x0000001124002986 */ /* 0x0003e4000c101904 */
[----:B-1----:R-:W-:-:S05]  /*d6f70*/  IMAD.WIDE R16, R3, 0x4, R78 ;  /* 0x0000000403107825 */ /* 0x002fca00078e024e */
[----:B------:R1:W-:Y:S01]  /*d6f80*/  @P0 STG.E [R16.64], R113 ;  /* 0x0000007110000986 */ /* 0x0003e2000c101904 */
[----:B---3--:R-:W-:-:S03]  /*d6f90*/  ISETP.GE.AND P0, PT, R0, c[0x0][0x17c], PT ;  /* 0x00005f0000007a0c */ /* 0x008fc60003f06270 */
[----:B------:R-:W2:Y:S01]  /*d6fa0*/  LDL.LU R0, [R1+0x35a8] ;  /* 0x0035a80001007983 */ /* 0x000ea20000300800 */
[----:B------:R-:W-:-:S03]  /*d6fb0*/  ISETP.GE.AND P1, PT, R57, c[0x0][0x17c], PT ;  /* 0x00005f0039007a0c */ /* 0x000fc60003f26270 */
[----:B------:R-:W3:Y:S01]  /*d6fc0*/  LDL.LU R195, [R1+0xc] ;  /* 0x00000c0001c37983 */ /* 0x000ee20000300800 */
[----:B------:R-:W-:Y:S02]  /*d6fd0*/  ISETP.LT.AND P6, PT, R232, c[0x0][0x178], !P1 ;  /* 0x00005e00e8007a0c */ /* 0x000fe40004fc1270 */
[----:B------:R-:W-:Y:S02]  /*d6fe0*/  ISETP.LT.AND P3, PT, R233, c[0x0][0x178], !P1 ;  /* 0x00005e00e9007a0c */ /* 0x000fe40004f61270 */
[----:B------:R-:W-:Y:S02]  /*d6ff0*/  IADD3 R41, R3, c[0x0][0x198], RZ ;  /* 0x0000660003297a10 */ /* 0x000fe40007ffe0ff */
[----:B------:R-:W-:Y:S02]  /*d7000*/  ISETP.GE.AND P4, PT, R56, c[0x0][0x17c], PT ;  /* 0x00005f0038007a0c */ /* 0x000fe40003f86270 */
[----:B------:R-:W-:Y:S01]  /*d7010*/  ISETP.LT.AND P2, PT, R234, c[0x0][0x178], !P1 ;  /* 0x00005e00ea007a0c */ /* 0x000fe20004f41270 */
[----:B------:R-:W-:Y:S01]  /*d7020*/  IMAD.WIDE R20, R41, 0x4, R76 ;  /* 0x0000000429147825 */ /* 0x000fe200078e024c */
[----:B------:R-:W-:-:S02]  /*d7030*/  ISETP.LT.AND P1, PT, R235, c[0x0][0x178], !P1 ;  /* 0x00005e00eb007a0c */ /* 0x000fc40004f21270 */
[----:B------:R-:W-:Y:S01]  /*d7040*/  ISETP.LT.AND P5, PT, R232, c[0x0][0x178], !P4 ;  /* 0x00005e00e8007a0c */ /* 0x000fe200067a1270 */
[C---:B------:R-:W-:Y:S01]  /*d7050*/  IMAD.WIDE R24, R41.reuse, 0x4, R86 ;  /* 0x0000000429187825 */ /* 0x040fe200078e0256 */
[----:B------:R-:W-:Y:S01]  /*d7060*/  IADD3 R3, R41, c[0x0][0x198], RZ ;  /* 0x0000660029037a10 */ /* 0x000fe20007ffe0ff */
[----:B------:R4:W-:Y:S01]  /*d7070*/  @P6 STG.E [R20.64], R12 ;  /* 0x0000000c14006986 */ /* 0x0009e2000c101904 */
[----:B------:R-:W-:Y:S01]  /*d7080*/  ISETP.LT.AND P6, PT, R233, c[0x0][0x178], !P4 ;  /* 0x00005e00e9007a0c */ /* 0x000fe200067c1270 */
[----:B-1----:R-:W-:Y:S02]  /*d7090*/  IMAD.WIDE R16, R41, 0x4, R84 ;  /* 0x0000000429107825 */ /* 0x002fe400078e0254 */
[----:B------:R1:W-:Y:S01]  /*d70a0*/  @P3 STG.E [R24.64], R8 ;  /* 0x0000000818003986 */ /* 0x0003e2000c101904 */
[----:B------:R-:W-:-:S03]  /*d70b0*/  ISETP.LT.AND P3, PT, R234, c[0x0][0x178], !P4 ;  /* 0x00005e00ea007a0c */ /* 0x000fc60006761270 */
[----:B------:R1:W-:Y:S01]  /*d70c0*/  @P2 STG.E [R16.64], R4 ;  /* 0x0000000410002986 */ /* 0x0003e2000c101904 */
[----:B----4-:R-:W-:-:S04]  /*d70d0*/  IMAD.WIDE R20, R41, 0x4, R78 ;  /* 0x0000000429147825 */ /* 0x010fc800078e024e */
[----:B-1----:R-:W-:Y:S01]  /*d70e0*/  IMAD.WIDE R24, R3, 0x4, R76 ;  /* 0x0000000403187825 */ /* 0x002fe200078e024c */
[----:B------:R1:W-:Y:S01]  /*d70f0*/  @P1 STG.E [R20.64], R120 ;  /* 0x0000007814001986 */ /* 0x0003e2000c101904 */
[----:B------:R-:W-:-:S03]  /*d7100*/  ISETP.LT.AND P4, PT, R235, c[0x0][0x178], !P4 ;  /* 0x00005e00eb007a0c */ /* 0x000fc60006781270 */
[----:B------:R4:W-:Y:S01]  /*d7110*/  @P5 STG.E [R24.64], R13 ;  /* 0x0000000d18005986 */ /* 0x0009e2000c101904 */
[----:B------:R-:W-:Y:S01]  /*d7120*/  IMAD.WIDE R16, R3, 0x4, R84 ;  /* 0x0000000403107825 */ /* 0x000fe200078e0254 */
[----:B------:R-:W-:Y:S02]  /*d7130*/  ISETP.LT.AND P5, PT, R232, c[0x0][0x178], !P0 ;  /* 0x00005e00e8007a0c */ /* 0x000fe400047a1270 */
[----:B------:R-:W-:Y:S01]  /*d7140*/  ISETP.LT.AND P2, PT, R233, c[0x0][0x178], !P0 ;  /* 0x00005e00e9007a0c */ /* 0x000fe20004741270 */
[----:B-1----:R-:W3:Y:S01]  /*d7150*/  LDL.LU R21, [R1+0x35d4] ;  /* 0x0035d40001157983 */ /* 0x002ee20000300800 */
[C---:B----4-:R-:W-:Y:S01]  /*d7160*/  IMAD.WIDE R12, R3.reuse, 0x4, R86 ;  /* 0x00000004030c7825 */ /* 0x050fe200078e0256 */
[----:B------:R-:W-:Y:S02]  /*d7170*/  IADD3 R29, R3, c[0x0][0x198], RZ ;  /* 0x00006600031d7a10 */ /* 0x000fe40007ffe0ff */
[----:B------:R-:W4:Y:S04]  /*d7180*/  LDL.LU R20, [R1+0x35b8] ;  /* 0x0035b80001147983 */ /* 0x000f280000300800 */
[----:B------:R1:W-:Y:S04]  /*d7190*/  @P6 STG.E [R12.64], R9 ;  /* 0x000000090c006986 */ /* 0x0003e8000c101904 */
[----:B------:R1:W-:Y:S01]  /*d71a0*/  @P3 STG.E [R16.64], R5 ;  /* 0x0000000510003986 */ /* 0x0003e2000c101904 */
[----:B------:R-:W-:Y:S01]  /*d71b0*/  ISETP.LT.AND P3, PT, R234, c[0x0][0x178], !P0 ;  /* 0x00005e00ea007a0c */ /* 0x000fe20004761270 */
[----:B-1----:R-:W-:-:S04]  /*d71c0*/  IMAD.WIDE R8, R29, 0x4, R76 ;  /* 0x000000041d087825 */ /* 0x002fc800078e024c */
[----:B------:R-:W-:Y:S01]  /*d71d0*/  IMAD.WIDE R4, R3, 0x4, R78 ;  /* 0x0000000403047825 */ /* 0x000fe200078e024e */
[----:B------:R-:W4:Y:S03]  /*d71e0*/  LDL.LU R16, [R1+0x35ac] ;  /* 0x0035ac0001107983 */ /* 0x000f260000300800 */
[C---:B------:R-:W-:Y:S01]  /*d71f0*/  IMAD.WIDE R12, R29.reuse, 0x4, R86 ;  /* 0x000000041d0c7825 */ /* 0x040fe200078e0256 */
[----:B------:R1:W-:Y:S04]  /*d7200*/  @P4 STG.E [R4.64], R121 ;  /* 0x0000007904004986 */ /* 0x0003e8000c101904 */
[----:B------:R2:W-:Y:S04]  /*d7210*/  @P5 STG.E [R8.64], R194 ;  /* 0x000000c208005986 */ /* 0x0005e8000c101904 */
[----:B------:R-:W-:Y:S01]  /*d7220*/  @P2 STG.E [R12.64], R98 ;  /* 0x000000620c002986 */ /* 0x000fe2000c101904 */
[----:B-1----:R-:W-:-:S05]  /*d7230*/  IMAD.WIDE R4, R29, 0x4, R84 ;  /* 0x000000041d047825 */ /* 0x002fca00078e0254 */
[----:B------:R1:W-:Y:S01]  /*d7240*/  @P3 STG.E [R4.64], R94 ;  /* 0x0000005e04003986 */ /* 0x0003e2000c101904 */
[----:B--2---:R-:W-:-:S03]  /*d7250*/  ISETP.GE.AND P3, PT, R0, c[0x0][0x17c], PT ;  /* 0x00005f0000007a0c */ /* 0x004fc60003f66270 */
[----:B------:R-:W2:Y:S01]  /*d7260*/  LDL.LU R0, [R1+0x35a4] ;  /* 0x0035a40001007983 */ /* 0x000ea20000300800 */
[----:B------:R-:W-:Y:S02]  /*d7270*/  ISETP.GE.AND P1, PT, R44, c[0x0][0x17c], PT ;  /* 0x00005f002c007a0c */ /* 0x000fe40003f26270 */
[----:B------:R-:W-:Y:S01]  /*d7280*/  ISETP.LT.AND P6, PT, R235, c[0x0][0x178], !P0 ;  /* 0x00005e00eb007a0c */ /* 0x000fe200047c1270 */
[C---:B------:R-:W-:Y:S01]  /*d7290*/  IMAD.WIDE R8, R29.reuse, 0x4, R78 ;  /* 0x000000041d087825 */ /* 0x040fe200078e024e */
[----:B------:R-:W-:Y:S01]  /*d72a0*/  ISETP.LT.AND P2, PT, R232, c[0x0][0x178], !P1 ;  /* 0x00005e00e8007a0c */ /* 0x000fe20004f41270 */
[----:B------:R-:W4:Y:S01]  /*d72b0*/  LDL.LU R24, [R1+0x3598] ;  /* 0x0035980001187983 */ /* 0x000f220000300800 */
[----:B------:R-:W-:Y:S02]  /*d72c0*/  IADD3 R29, R29, c[0x0][0x198], RZ ;  /* 0x000066001d1d7a10 */ /* 0x000fe40007ffe0ff */
[----:B------:R-:W-:Y:S01]  /*d72d0*/  ISETP.LT.AND P5, PT, R233, c[0x0][0x178], !P1 ;  /* 0x00005e00e9007a0c */ /* 0x000fe20004fa1270 */
[----:B------:R-:W4:Y:S01]  /*d72e0*/  LDL.LU R32, [R1+0x358c] ;  /* 0x00358c0001207983 */ /* 0x000f220000300800 */
[----:B------:R-:W-:Y:S01]  /*d72f0*/  ISETP.LT.AND P4, PT, R234, c[0x0][0x178], !P1 ;  /* 0x00005e00ea007a0c */ /* 0x000fe20004f81270 */
[----:B-1----:R-:W-:Y:S01]  /*d7300*/  IMAD.WIDE R4, R29, 0x4, R76 ;  /* 0x000000041d047825 */ /* 0x002fe200078e024c */
[----:B------:R-:W-:-:S02]  /*d7310*/  ISETP.GE.AND P0, PT, R40, c[0x0][0x17c], PT ;  /* 0x00005f0028007a0c */ /* 0x000fc40003f06270 */
[----:B------:R-:W-:Y:S01]  /*d7320*/  ISETP.LT.AND P1, PT, R235, c[0x0][0x178], !P1 ;  /* 0x00005e00eb007a0c */ /* 0x000fe20004f21270 */
[----:B------:R1:W-:Y:S01]  /*d7330*/  @P6 STG.E [R8.64], R70 ;  /* 0x0000004608006986 */ /* 0x0003e2000c101904 */
[----:B------:R-:W-:Y:S01]  /*d7340*/  ISETP.LT.AND P6, PT, R232, c[0x0][0x178], !P0 ;  /* 0x00005e00e8007a0c */ /* 0x000fe200047c1270 */
[----:B------:R-:W-:Y:S02]  /*d7350*/  IMAD.WIDE R12, R29, 0x4, R84 ;  /* 0x000000041d0c7825 */ /* 0x000fe400078e0254 */
[----:B---3--:R3:W-:Y:S01]  /*d7360*/  @P2 STG.E [R4.64], R195 ;  /* 0x000000c304002986 */ /* 0x0087e2000c101904 */
[----:B------:R-:W-:Y:S02]  /*d7370*/  ISETP.LT.AND P2, PT, R233, c[0x0][0x178], !P0 ;  /* 0x00005e00e9007a0c */ /* 0x000fe40004741270 */
[C---:B------:R-:W-:Y:S01]  /*d7380*/  IADD3 R3, R29.reuse, c[0x0][0x198], RZ ;  /* 0x000066001d037a10 */ /* 0x040fe20007ffe0ff */
[----:B-1----:R-:W-:-:S04]  /*d7390*/  IMAD.WIDE R8, R29, 0x4, R86 ;  /* 0x000000041d087825 */ /* 0x002fc800078e0256 */
[----:B---3--:R-:W-:Y:S01]  /*d73a0*/  IMAD.WIDE R4, R29, 0x4, R78 ;  /* 0x000000041d047825 */ /* 0x008fe200078e024e */
[----:B------:R1:W-:Y:S04]  /*d73b0*/  @P5 STG.E [R8.64], R99 ;  /* 0x0000006308005986 */ /* 0x0003e8000c101904 */
[----:B------:R3:W-:Y:S01]  /*d73c0*/  @P4 STG.E [R12.64], R95 ;  /* 0x0000005f0c004986 */ /* 0x0007e2000c101904 */
[----:B------:R-:W-:Y:S02]  /*d73d0*/  ISETP.LT.AND P4, PT, R234, c[0x0][0x178], !P0 ;  /* 0x00005e00ea007a0c */ /* 0x000fe40004781270 */
[----:B------:R-:W-:Y:S01]  /*d73e0*/  ISETP.LT.AND P0, PT, R235, c[0x0][0x178], !P0 ;  /* 0x00005e00eb007a0c */ /* 0x000fe20004701270 */
[----:B------:R3:W-:Y:S01]  /*d73f0*/  @P1 STG.E [R4.64], R71 ;  /* 0x0000004704001986 */ /* 0x0007e2000c101904 */
[----:B-1----:R-:W-:-:S04]  /*d7400*/  IMAD.WIDE R8, R3, 0x4, R76 ;  /* 0x0000000403087825 */ /* 0x002fc800078e024c */
[----:B---3--:R-:W-:Y:S01]  /*d7410*/  IMAD.WIDE R12, R3, 0x4, R86 ;  /* 0x00000004030c7825 */ /* 0x008fe200078e0256 */
[----:B------:R-:W-:Y:S01]  /*d7420*/  ISETP.LT.AND P5, PT, R232, c[0x0][0x178], !P3 ;  /* 0x00005e00e8007a0c */ /* 0x000fe20005fa1270 */
[----:B------:R1:W-:Y:S01]  /*d7430*/  @P6 STG.E [R8.64], R246 ;  /* 0x000000f608006986 */ /* 0x0003e2000c101904 */
[----:B------:R-:W-:Y:S01]  /*d7440*/  ISETP.LT.AND P6, PT, R233, c[0x0][0x178], !P3 ;  /* 0x00005e00e9007a0c */ /* 0x000fe20005fc1270 */
[C---:B------:R-:W-:Y:S02]  /*d7450*/  IMAD.WIDE R4, R3.reuse, 0x4, R84 ;  /* 0x0000000403047825 */ /* 0x040fe400078e0254 */
[----:B------:R3:W-:Y:S01]  /*d7460*/  @P2 STG.E [R12.64], R90 ;  /* 0x0000005a0c002986 */ /* 0x0007e2000c101904 */
[----:B------:R-:W-:Y:S02]  /*d7470*/  ISETP.LT.AND P2, PT, R234, c[0x0][0x178], !P3 ;  /* 0x00005e00ea007a0c */ /* 0x000fe40005f41270 */
[C---:B------:R-:W-:Y:S01]  /*d7480*/  IADD3 R17, R3.reuse, c[0x0][0x198], RZ ;  /* 0x0000660003117a10 */ /* 0x040fe20007ffe0ff */
[----:B------:R3:W-:Y:S01]  /*d7490*/  @P4 STG.E [R4.64], R82 ;  /* 0x0000005204004986 */ /* 0x0007e2000c101904 */
[----:B-1----:R-:W-:Y:S01]  /*d74a0*/  IMAD.WIDE R8, R3, 0x4, R78 ;  /* 0x0000000403087825 */ /* 0x002fe200078e024e */
[----:B------:R-:W-:-:S03]  /*d74b0*/  ISETP.GE.AND P1, PT, R21, c[0x0][0x17c], PT ;  /* 0x00005f0015007a0c */ /* 0x000fc60003f26270 */
[----:B---3--:R-:W-:Y:S01]  /*d74c0*/  IMAD.WIDE R12, R17, 0x4, R76 ;  /* 0x00000004110c7825 */ /* 0x008fe200078e024c */
[----:B------:R1:W-:Y:S01]  /*d74d0*/  @P0 STG.E [R8.64], R102 ;  /* 0x0000006608000986 */ /* 0x0003e2000c101904 */
[----:B------:R-:W-:Y:S02]  /*d74e0*/  ISETP.LT.AND P3, PT, R235, c[0x0][0x178], !P3 ;  /* 0x00005e00eb007a0c */ /* 0x000fe40005f61270 */
[----:B------:R-:W-:Y:S01]  /*d74f0*/  IMAD.WIDE R4, R17, 0x4, R86 ;  /* 0x0000000411047825 */ /* 0x000fe200078e0256 */
[----:B------:R-:W-:Y:S01]  /*d7500*/  @P5 STG.E [R12.64], R247 ;  /* 0x000000f70c005986 */ /* 0x000fe2000c101904 */
[----:B------:R-:W-:Y:S02]  /*d7510*/  ISETP.LT.AND P5, PT, R232, c[0x0][0x178], !P1 ;  /* 0x00005e00e8007a0c */ /* 0x000fe40004fa1270 */
[----:B------:R-:W-:Y:S01]  /*d7520*/  ISETP.LT.AND P4, PT, R233, c[0x0][0x178], !P1 ;  /* 0x00005e00e9007a0c */ /* 0x000fe20004f81270 */
[----:B------:R3:W-:Y:S01]  /*d7530*/  @P6 STG.E [R4.64], R91 ;  /* 0x0000005b04006986 */ /* 0x0007e2000c101904 */
[C---:B-1----:R-:W-:Y:S01]  /*d7540*/  IMAD.WIDE R8, R17.reuse, 0x4, R84 ;  /* 0x0000000411087825 */ /* 0x042fe200078e0254 */
[----:B------:R-:W-:-:S04]  /*d7550*/  IADD3 R3, R17, c[0x0][0x198], RZ ;  /* 0x0000660011037a10 */ /* 0x000fc80007ffe0ff */
[----:B------:R1:W-:Y:S01]  /*d7560*/  @P2 STG.E [R8.64], R83 ;  /* 0x0000005308002986 */ /* 0x0003e2000c101904 */
[----:B------:R-:W-:Y:S01]  /*d7570*/  ISETP.LT.AND P2, PT, R234, c[0x0][0x178], !P1 ;  /* 0x00005e00ea007a0c */ /* 0x000fe20004f41270 */
[----:B---3--:R-:W-:-:S04]  /*d7580*/  IMAD.WIDE R4, R17, 0x4, R78 ;  /* 0x0000000411047825 */ /* 0x008fc800078e024e */
[C---:B------:R-:W-:Y:S01]  /*d7590*/  IMAD.WIDE R12, R3.reuse, 0x4, R86 ;  /* 0x00000004030c7825 */ /* 0x040fe200078e0256 */
[----:B------:R3:W-:Y:S03]  /*d75a0*/  @P3 STG.E [R4.64], R103 ;  /* 0x0000006704003986 */ /* 0x0007e6000c101904 */
[----:B-1----:R-:W-:-:S05]  /*d75b0*/  IMAD.WIDE R8, R3, 0x4, R76 ;  /* 0x0000000403087825 */ /* 0x002fca00078e024c */
[----:B------:R1:W-:Y:S01]  /*d75c0*/  @P5 STG.E [R8.64], R66 ;  /* 0x0000004208005986 */ /* 0x0003e2000c101904 */
[----:B---3--:R-:W-:-:S03]  /*d75d0*/  IMAD.WIDE R4, R3, 0x4, R84 ;  /* 0x0000000403047825 */ /* 0x008fc600078e0254 */
[----:B------:R-:W-:Y:S04]  /*d75e0*/  @P4 STG.E [R12.64], R62 ;  /* 0x0000003e0c004986 */ /* 0x000fe8000c101904 */
[----:B------:R3:W-:Y:S01]  /*d75f0*/  @P2 STG.E [R4.64], R58 ;  /* 0x0000003a04002986 */ /* 0x0007e2000c101904 */
[----:B--2---:R-:W-:-:S03]  /*d7600*/  ISETP.GE.AND P2, PT, R0, c[0x0][0x17c], PT ;  /* 0x00005f0000007a0c */ /* 0x004fc60003f46270 */
[----:B------:R-:W2:Y:S01]  /*d7610*/  LDL.LU R0, [R1+0x3578] ;  /* 0x0035780001007983 */ /* 0x000ea20000300800 */
[----:B----4-:R-:W-:Y:S02]  /*d7620*/  ISETP.GE.AND P0, PT, R20, c[0x0][0x17c], PT ;  /* 0x00005f0014007a0c */ /* 0x010fe40003f06270 */
[----:B------:R-:W-:Y:S01]  /*d7630*/  ISETP.LT.AND P1, PT, R235, c[0x0][0x178], !P1 ;  /* 0x00005e00eb007a0c */ /* 0x000fe20004f21270 */
[C---:B-1----:R-:W-:Y:S01]  /*d7640*/  IMAD.WIDE R8, R3.reuse, 0x4, R78 ;  /* 0x0000000403087825 */ /* 0x042fe200078e024e */
[----:B------:R-:W-:Y:S01]  /*d7650*/  ISETP.LT.AND P3, PT, R232, c[0x0][0x178], !P0 ;  /* 0x00005e00e8007a0c */ /* 0x000fe20004761270 */
[----:B------:R-:W4:Y:S01]  /*d7660*/  LDL.LU R28, [R1+0x356c] ;  /* 0x00356c00011c7983 */ /* 0x000f220000300800 */
[----:B------:R-:W-:Y:S02]  /*d7670*/  IADD3 R3, R3, c[0x0][0x198], RZ ;  /* 0x0000660003037a10 */ /* 0x000fe40007ffe0ff */
[----:B------:R-:W-:Y:S02]  /*d7680*/  ISETP.LT.AND P5, PT, R233, c[0x0][0x178], !P0 ;  /* 0x00005e00e9007a0c */ /* 0x000fe400047a1270 */
[----:B------:R-:W-:Y:S01]  /*d7690*/  ISETP.LT.AND P4, PT, R234, c[0x0][0x178], !P0 ;  /* 0x00005e00ea007a0c */ /* 0x000fe20004781270 */
[----:B---3--:R-:W-:Y:S01]  /*d76a0*/  IMAD.WIDE R4, R3, 0x4, R76 ;  /* 0x0000000403047825 */ /* 0x008fe200078e024c */
[----:B------:R-:W-:-:S02]  /*d76b0*/  ISETP.GE.AND P6, PT, R16, c[0x0][0x17c], PT ;  /* 0x00005f0010007a0c */ /* 0x000fc40003fc6270 */
[----:B------:R-:W-:Y:S01]  /*d76c0*/  ISETP.LT.AND P0, PT, R235, c[0x0][0x178], !P0 ;  /* 0x00005e00eb007a0c */ /* 0x000fe20004701270 */
[----:B------:R1:W-:Y:S01]  /*d76d0*/  @P1 STG.E [R8.64], R110 ;  /* 0x0000006e08001986 */ /* 0x0003e2000c101904 */
[----:B------:R-:W-:Y:S01]  /*d76e0*/  ISETP.LT.AND P1, PT, R232, c[0x0][0x178], !P6 ;  /* 0x00005e00e8007a0c */ /* 0x000fe20007721270 */
[----:B------:R-:W-:Y:S02]  /*d76f0*/  IMAD.WIDE R12, R3, 0x4, R84 ;  /* 0x00000004030c7825 */ /* 0x000fe400078e0254 */
[----:B------:R3:W-:Y:S01]  /*d7700*/  @P3 STG.E [R4.64], R67 ;  /* 0x0000004304003986 */ /* 0x0007e2000c101904 */
[----:B------:R-:W-:Y:S02]  /*d7710*/  ISETP.LT.AND P3, PT, R233, c[0x0][0x178], !P6 ;  /* 0x00005e00e9007a0c */ /* 0x000fe40007761270 */
[C---:B------:R-:W-:Y:S01]  /*d7720*/  IADD3 R29, R3.reuse, c[0x0][0x198], RZ ;  /* 0x00006600031d7a10 */ /* 0x040fe20007ffe0ff */
[----:B-1----:R-:W-:-:S04]  /*d7730*/  IMAD.WIDE R8, R3, 0x4, R86 ;  /* 0x0000000403087825 */ /* 0x002fc800078e0256 */
[----:B------:R-:W-:Y:S01]  /*d7740*/  IMAD.WIDE R16, R3, 0x4, R78 ;  /* 0x0000000403107825 */ /* 0x000fe200078e024e */
[----:B------:R1:W-:Y:S03]  /*d7750*/  @P5 STG.E [R8.64], R63 ;  /* 0x0000003f08005986 */ /* 0x0003e6000c101904 */
[C---:B------:R-:W-:Y:S01]  /*d7760*/  IMAD.WIDE R20, R29.reuse, 0x4, R76 ;  /* 0x000000041d147825 */ /* 0x040fe200078e024c */
[----:B------:R1:W-:Y:S01]  /*d7770*/  @P4 STG.E [R12.64], R59 ;  /* 0x0000003b0c004986 */ /* 0x0003e2000c101904 */
[----:B------:R-:W-:Y:S02]  /*d7780*/  ISETP.GE.AND P4, PT, R24, c[0x0][0x17c], PT ;  /* 0x00005f0018007a0c */ /* 0x000fe40003f86270 */
[----:B------:R-:W-:Y:S01]  /*d7790*/  IMAD.WIDE R24, R29, 0x4, R86 ;  /* 0x000000041d187825 */ /* 0x000fe200078e0256 */
[----:B------:R-:W-:Y:S01]  /*d77a0*/  ISETP.LT.AND P5, PT, R234, c[0x0][0x178], !P6 ;  /* 0x00005e00ea007a0c */ /* 0x000fe200077a1270 */
[----:B------:R1:W-:Y:S01]  /*d77b0*/  @P0 STG.E [R16.64], R111 ;  /* 0x0000006f10000986 */ /* 0x0003e2000c101904 */
[----:B------:R-:W-:-:S03]  /*d77c0*/  ISETP.LT.AND P6, PT, R235, c[0x0][0x178], !P6 ;  /* 0x00005e00eb007a0c */ /* 0x000fc600077c1270 */
[----:B------:R1:W-:Y:S01]  /*d77d0*/  @P1 STG.E [R20.64], R54 ;  /* 0x0000003614001986 */ /* 0x0003e2000c101904 */
[----:B------:R-:W-:-:S03]  /*d77e0*/  ISETP.LT.AND P1, PT, R232, c[0x0][0x178], !P2 ;  /* 0x00005e00e8007a0c */ /* 0x000fc60005721270 */
[----:B------:R-:W-:Y:S01]  /*d77f0*/  @P3 STG.E [R24.64], R50 ;  /* 0x0000003218003986 */ /* 0x000fe2000c101904 */
[----:B------:R-:W-:Y:S02]  /*d7800*/  ISETP.LT.AND P3, PT, R233, c[0x0][0x178], !P2 ;  /* 0x00005e00e9007a0c */ /* 0x000fe40005761270 */
[C---:B------:R-:W-:Y:S01]  /*d7810*/  IADD3 R3, R29.reuse, c[0x0][0x198], RZ ;  /* 0x000066001d037a10 */ /* 0x040fe20007ffe0ff */
[----:B---3--:R-:W-:-:S04]  /*d7820*/  IMAD.WIDE R4, R29, 0x4, R84 ;  /* 0x000000041d047825 */ /* 0x008fc800078e0254 */
[----:B-1----:R-:W-:Y:S01]  /*d7830*/  IMAD.WIDE R8, R29, 0x4, R78 ;  /* 0x000000041d087825 */ /* 0x002fe200078e024e */
[----:B------:R1:W-:Y:S03]  /*d7840*/  @P5 STG.E [R4.64], R46 ;  /* 0x0000002e04005986 */ /* 0x0003e6000c101904 */
[C---:B------:R-:W-:Y:S01]  /*d7850*/  IMAD.WIDE R12, R3.reuse, 0x4, R76 ;  /* 0x00000004030c7825 */ /* 0x040fe200078e024c */
[----:B------:R3:W-:Y:S03]  /*d7860*/  @P6 STG.E [R8.64], R118 ;  /* 0x0000007608006986 */ /* 0x0007e6000c101904 */
[----:B------:R-:W-:Y:S01]  /*d7870*/  IMAD.WIDE R16, R3, 0x4, R86 ;  /* 0x0000000403107825 */ /* 0x000fe200078e0256 */
[----:B------:R1:W-:Y:S04]  /*d7880*/  @P1 STG.E [R12.64], R55 ;  /* 0x000000370c001986 */ /* 0x0003e8000c101904 */
[----:B------:R1:W-:Y:S01]  /*d7890*/  @P3 STG.E [R16.64], R51 ;  /* 0x0000003310003986 */ /* 0x0003e2000c101904 */
[----:B--2---:R-:W-:-:S03]  /*d78a0*/  ISETP.GE.AND P3, PT, R0, c[0x0][0x17c], PT ;  /* 0x00005f0000007a0c */ /* 0x004fc60003f66270 */
[----:B------:R-:W2:Y:S01]  /*d78b0*/  LDL.LU R0, [R1+0x3560] ;  /* 0x0035600001007983 */ /* 0x000ea20000300800 */
[----:B------:R-:W-:Y:S02]  /*d78c0*/  ISETP.LT.AND P5, PT, R234, c[0x0][0x178], !P2 ;  /* 0x00005e00ea007a0c */ /* 0x000fe400057a1270 */
[----:B------:R-:W-:Y:S01]  /*d78d0*/  ISETP.LT.AND P2, PT, R235, c[0x0][0x178], !P2 ;  /* 0x00005e00eb007a0c */ /* 0x000fe20005741270 */
[C---:B------:R-:W-:Y:S01]  /*d78e0*/  IMAD.WIDE R20, R3.reuse, 0x4, R84 ;  /* 0x0000000403147825 */ /* 0x040fe200078e0254 */
[----:B------:R-:W-:Y:S01]  /*d78f0*/  ISETP.GE.AND P0, PT, R32, c[0x0][0x17c], PT ;  /* 0x00005f0020007a0c */ /* 0x000fe20003f06270 */
[----:B------:R-:W2:Y:S02]  /*d7900*/  LDL.LU R33, [R1+0x354c] ;  /* 0x00354c0001217983 */ /* 0x000ea40000300800 */
[----:B-1----:R-:W-:Y:S01]  /*d7910*/  IMAD.WIDE R4, R3, 0x4, R78 ;  /* 0x0000000403047825 */ /* 0x002fe200078e024e */
[----:B------:R-:W-:Y:S02]  /*d7920*/  ISETP.LT.AND P1, PT, R232, c[0x0][0x178], !P4 ;  /* 0x00005e00e8007a0c */ /* 0x000fe40006721270 */
[----:B------:R-:W-:-:S03]  /*d7930*/  ISETP.LT.AND P6, PT, R233, c[0x0][0x178], !P4 ;  /* 0x00005e00e9007a0c */ /* 0x000fc600067c1270 */
[----:B------:R1:W-:Y:S01]  /*d7940*/  @P5 STG.E [R20.64], R47 ;  /* 0x0000002f14005986 */ /* 0x0003e2000c101904 */
[----:B------:R-:W-:Y:S02]  /*d7950*/  ISETP.LT.AND P5, PT, R234, c[0x0][0x178], !P4 ;  /* 0x00005e00ea007a0c */ /* 0x000fe400067a1270 */
[----:B------:R-:W-:Y:S01]  /*d7960*/  IADD3 R25, R3, c[0x0][0x198], RZ ;  /* 0x0000660003197a10 */ /* 0x000fe20007ffe0ff */
[----:B------:R1:W-:Y:S01]  /*d7970*/  @P2 STG.E [R4.64], R119 ;  /* 0x0000007704002986 */ /* 0x0003e2000c101904 */
[----:B------:R-:W-:Y:S02]  /*d7980*/  ISETP.LT.AND P4, PT, R235, c[0x0][0x178], !P4 ;  /* 0x00005e00eb007a0c */ /* 0x000fe40006781270 */
[----:B------:R-:W-:Y:S01]  /*d7990*/  ISETP.LT.AND P2, PT, R232, c[0x0][0x178], !P0 ;  /* 0x00005e00e8007a0c */ /* 0x000fe20004741270 */
[C---:B---3--:R-:W-:Y:S01]  /*d79a0*/  IMAD.WIDE R8, R25.reuse, 0x4, R76 ;  /* 0x0000000419087825 */ /* 0x048fe200078e024c */
[----:B------:R-:W-:-:S03]  /*d79b0*/  IADD3 R3, R25, c[0x0][0x198], RZ ;  /* 0x0000660019037a10 */ /* 0x000fc60007ffe0ff */
[C---:B------:R-:W-:Y:S01]  /*d79c0*/  IMAD.WIDE R12, R25.reuse, 0x4, R86 ;  /* 0x00000004190c7825 */ /* 0x040fe200078e0256 */
[----:B------:R3:W-:Y:S03]  /*d79d0*/  @P1 STG.E [R8.64], R250 ;  /* 0x000000fa08001986 */ /* 0x0007e6000c101904 */
[C---:B------:R-:W-:Y:S01]  /*d79e0*/  IMAD.WIDE R16, R25.reuse, 0x4, R84 ;  /* 0x0000000419107825 */ /* 0x040fe200078e0254 */
[----:B------:R3:W-:Y:S03]  /*d79f0*/  @P6 STG.E [R12.64], R42 ;  /* 0x0000002a0c006986 */ /* 0x0007e6000c101904 */
[----:B-1----:R-:W-:Y:S01]  /*d7a00*/  IMAD.WIDE R20, R25, 0x4, R78 ;  /* 0x0000000419147825 */ /* 0x002fe200078e024e */
[----:B------:R-:W-:-:S03]  /*d7a10*/  ISETP.LT.AND P1, PT, R233, c[0x0][0x178], !P0 ;  /* 0x00005e00e9007a0c */ /* 0x000fc60004721270 */
[----:B------:R-:W-:Y:S01]  /*d7a20*/  IMAD.WIDE R24, R3, 0x4, R76 ;  /* 0x0000000403187825 */ /* 0x000fe200078e024c */
[----:B------:R1:W-:Y:S01]  /*d7a30*/  @P5 STG.E [R16.64], R38 ;  /* 0x0000002610005986 */ /* 0x0003e2000c101904 */
[----:B------:R-:W-:Y:S02]  /*d7a40*/  ISETP.LT.AND P6, PT, R234, c[0x0][0x178], !P0 ;  /* 0x00005e00ea007a0c */ /* 0x000fe400047c1270 */
[----:B------:R-:W-:Y:S01]  /*d7a50*/  ISETP.LT.AND P0, PT, R235, c[0x0][0x178], !P0 ;  /* 0x00005e00eb007a0c */ /* 0x000fe20004701270 */
[----:B------:R1:W-:Y:S01]  /*d7a60*/  @P4 STG.E [R20.64], R74 ;  /* 0x0000004a14004986 */ /* 0x0003e2000c101904 */
[----:B------:R-:W-:-:S03]  /*d7a70*/  IMAD.WIDE R4, R3, 0x4, R86 ;  /* 0x0000000403047825 */ /* 0x000fc600078e0256 */
[----:B------:R-:W-:Y:S01]  /*d7a80*/  @P2 STG.E [R24.64], R251 ;  /* 0x000000fb18002986 */ /* 0x000fe2000c101904 */
[----:B------:R-:W-:Y:S01]  /*d7a90*/  ISETP.LT.AND P2, PT, R232, c[0x0][0x178], !P3 ;  /* 0x00005e00e8007a0c */ /* 0x000fe20005f41270 */
[----:B---3--:R-:W-:-:S04]  /*d7aa0*/  IMAD.WIDE R8, R3, 0x4, R84 ;  /* 0x0000000403087825 */ /* 0x008fc800078e0254 */
[C---:B------:R-:W-:Y:S01]  /*d7ab0*/  IMAD.WIDE R12, R3.reuse, 0x4, R78 ;  /* 0x00000004030c7825 */ /* 0x040fe200078e024e */
[----:B------:R-:W-:Y:S01]  /*d7ac0*/  IADD3 R3, R3, c[0x0][0x198], RZ ;  /* 0x0000660003037a10 */ /* 0x000fe20007ffe0ff */
[----:B------:R3:W-:Y:S04]  /*d7ad0*/  @P1 STG.E [R4.64], R43 ;  /* 0x0000002b04001986 */ /* 0x0007e8000c101904 */
[----:B-1----:R-:W-:Y:S01]  /*d7ae0*/  IMAD.WIDE R16, R3, 0x4, R76 ;  /* 0x0000000403107825 */ /* 0x002fe200078e024c */
[----:B------:R1:W-:Y:S01]  /*d7af0*/  @P6 STG.E [R8.64], R39 ;  /* 0x0000002708006986 */ /* 0x0003e2000c101904 */
[----:B----4-:R-:W-:-:S03]  /*d7b00*/  ISETP.GE.AND P5, PT, R28, c[0x0][0x17c], PT ;  /* 0x00005f001c007a0c */ /* 0x010fc60003fa6270 */
[----:B------:R4:W-:Y:S04]  /*d7b10*/  @P0 STG.E [R12.64], R75 ;  /* 0x0000004b0c000986 */ /* 0x0009e8000c101904 */
[----:B------:R-:W4:Y:S04]  /*d7b20*/  LDL.LU R28, [R1+0x3538] ;  /* 0x00353800011c7983 */ /* 0x000f280000300800 */
[----:B------:R1:W-:Y:S04]  /*d7b30*/  @P2 STG.E [R16.64], R230 ;  /* 0x000000e610002986 */ /* 0x0003e8000c101904 */
[----:B------:R-:W4:Y:S01]  /*d7b40*/  LDL.LU R32, [R1+0x3534] ;  /* 0x0035340001207983 */ /* 0x000f220000300800 */
[----:B--2---:R-:W-:-:S03]  /*d7b50*/  ISETP.GE.AND P2, PT, R0, c[0x0][0x17c], PT ;  /* 0x00005f0000007a0c */ /* 0x004fc60003f46270 */
[----:B------:R-:W2:Y:S01]  /*d7b60*/  LDL.LU R0, [R1+0x3520] ;  /* 0x0035200001007983 */ /* 0x000ea20000300800 */
[----:B------:R-:W-:Y:S02]  /*d7b70*/  ISETP.LT.AND P4, PT, R233, c[0x0][0x178], !P3 ;  /* 0x00005e00e9007a0c */ /* 0x000fe40005f81270 */
[----:B------:R-:W-:Y:S02]  /*d7b80*/  ISETP.LT.AND P0, PT, R234, c[0x0][0x178], !P3 ;  /* 0x00005e00ea007a0c */ /* 0x000fe40005f01270 */
[----:B------:R-:W-:Y:S02]  /*d7b90*/  ISETP.LT.AND P3, PT, R235, c[0x0][0x178], !P3 ;  /* 0x00005e00eb007a0c */ /* 0x000fe40005f61270 */
[----:B------:R-:W-:Y:S02]  /*d7ba0*/  ISETP.LT.AND P6, PT, R232, c[0x0][0x178], !P5 ;  /* 0x00005e00e8007a0c */ /* 0x000fe40006fc1270 */
[----:B------:R-:W-:Y:S02]  /*d7bb0*/  ISETP.LT.AND P1, PT, R233, c[0x0][0x178], !P5 ;  /* 0x00005e00e9007a0c */ /* 0x000fe40006f21270 */
[C---:B------:R-:W-:Y:S01]  /*d7bc0*/  IADD3 R29, R3.reuse, c[0x0][0x198], RZ ;  /* 0x00006600031d7a10 */ /* 0x040fe20007ffe0ff */
[----:B------:R-:W-:-:S04]  /*d7bd0*/  IMAD.WIDE R20, R3, 0x4, R86 ;  /* 0x0000000403147825 */ /* 0x000fc800078e0256 */
[C---:B---3--:R-:W-:Y:S01]  /*d7be0*/  IMAD.WIDE R4, R3.reuse, 0x4, R84 ;  /* 0x0000000403047825 */ /* 0x048fe200078e0254 */
[----:B------:R-:W-:Y:S03]  /*d7bf0*/  @P4 STG.E [R20.64], R34 ;  /* 0x0000002214004986 */ /* 0x000fe6000c101904 */
[----:B-1----:R-:W-:Y:S01]  /*d7c00*/  IMAD.WIDE R8, R3, 0x4, R78 ;  /* 0x0000000403087825 */ /* 0x002fe200078e024e */
[----:B------:R-:W-:-:S03]  /*d7c10*/  ISETP.LT.AND P4, PT, R234, c[0x0][0x178], !P5 ;  /* 0x00005e00ea007a0c */ /* 0x000fc60006f81270 */
[C---:B----4-:R-:W-:Y:S01]  /*d7c20*/  IMAD.WIDE R12, R29.reuse, 0x4, R76 ;  /* 0x000000041d0c7825 */ /* 0x050fe200078e024c */
[----:B------:R1:W-:Y:S03]  /*d7c30*/  @P0 STG.E [R4.64], R30 ;  /* 0x0000001e04000986 */ /* 0x0003e6000c101904 */
[----:B------:R-:W-:Y:S01]  /*d7c40*/  IMAD.WIDE R24, R29, 0x4, R86 ;  /* 0x000000041d187825 */ /* 0x000fe200078e0256 */
[----:B------:R3:W-:Y:S01]  /*d7c50*/  @P3 STG.E [R8.64], R106 ;  /* 0x0000006a08003986 */ /* 0x0007e2000c101904 */
[----:B------:R-:W-:-:S03]  /*d7c60*/  ISETP.LT.AND P5, PT, R235, c[0x0][0x178], !P5 ;  /* 0x00005e00eb007a0c */ /* 0x000fc60006fa1270 */
[----:B------:R4:W-:Y:S01]  /*d7c70*/  @P6 STG.E [R12.64], R231 ;  /* 0x000000e70c006986 */ /* 0x0009e2000c101904 */
[----:B------:R-:W-:-:S03]  /*d7c80*/  ISETP.LT.AND P6, PT, R232, c[0x0][0x178], !P2 ;  /* 0x00005e00e8007a0c */ /* 0x000fc600057c1270 */
[----:B------:R-:W-:Y:S01]  /*d7c90*/  @P1 STG.E [R24.64], R35 ;  /* 0x0000002318001986 */ /* 0x000fe2000c101904 */
[----:B------:R-:W-:Y:S02]  /*d7ca0*/  ISETP.LT.AND P1, PT, R233, c[0x0][0x178], !P2 ;  /* 0x00005e00e9007a0c */ /* 0x000fe40005721270 */
[----:B------:R-:W-:Y:S02]  /*d7cb0*/  ISETP.LT.AND P3, PT, R234, c[0x0][0x178], !P2 ;  /* 0x00005e00ea007a0c */ /* 0x000fe40005761270 */
[----:B------:R-:W-:Y:S02]  /*d7cc0*/  IADD3 R3, R29, c[0x0][0x198], RZ ;  /* 0x000066001d037a10 */ /* 0x000fe40007ffe0ff */
[----:B------:R-:W-:Y:S01]  /*d7cd0*/  ISETP.LT.AND P2, PT, R235, c[0x0][0x178], !P2 ;  /* 0x00005e00eb007a0c */ /* 0x000fe20005741270 */
[----:B------:R-:W-:-:S04]  /*d7ce0*/  IMAD.WIDE R16, R29, 0x4, R84 ;  /* 0x000000041d107825 */ /* 0x000fc800078e0254 */
[----:B-1----:R-:W-:Y:S01]  /*d7cf0*/  IMAD.WIDE R4, R29, 0x4, R78 ;  /* 0x000000041d047825 */ /* 0x002fe200078e024e */
[----:B------:R1:W-:Y:S03]  /*d7d00*/  @P4 STG.E [R16.64], R31 ;  /* 0x0000001f10004986 */ /* 0x0003e6000c101904 */
[C---:B---3--:R-:W-:Y:S01]  /*d7d10*/  IMAD.WIDE R8, R3.reuse, 0x4, R76 ;  /* 0x0000000403087825 */ /* 0x048fe200078e024c */
[----:B------:R3:W-:Y:S03]  /*d7d20*/  @P5 STG.E [R4.64], R107 ;  /* 0x0000006b04005986 */ /* 0x0007e6000c101904 */
[C---:B----4-:R-:W-:Y:S01]  /*d7d30*/  IMAD.WIDE R12, R3.reuse, 0x4, R86 ;  /* 0x00000004030c7825 */ /* 0x050fe200078e0256 */
[----:B------:R4:W-:Y:S03]  /*d7d40*/  @P6 STG.E [R8.64], R26 ;  /* 0x0000001a08006986 */ /* 0x0009e6000c101904 */
[C---:B------:R-:W-:Y:S01]  /*d7d50*/  IMAD.WIDE R20, R3.reuse, 0x4, R84 ;  /* 0x0000000403147825 */ /* 0x040fe200078e0254 */
[----:B------:R2:W-:Y:S03]  /*d7d60*/  @P1 STG.E [R12.64], R22 ;  /* 0x000000160c001986 */ /* 0x0005e6000c101904 */
[----:B-1----:R-:W-:Y:S01]  /*d7d70*/  IMAD.WIDE R16, R3, 0x4, R78 ;  /* 0x0000000403107825 */ /* 0x002fe200078e024e */
[----:B------:R1:W-:Y:S01]  /*d7d80*/  @P3 STG.E [R20.64], R18 ;  /* 0x0000001214003986 */ /* 0x0003e2000c101904 */
[----:B------:R-:W-:-:S03]  /*d7d90*/  ISETP.GE.AND P4, PT, R28, c[0x0][0x17c], PT ;  /* 0x00005f001c007a0c */ /* 0x000fc60003f86270 */
[----:B------:R-:W-:Y:S04]  /*d7da0*/  @P2 STG.E [R16.64], R114 ;  /* 0x0000007210002986 */ /* 0x000fe8000c101904 */
[----:B------:R-:W4:Y:S01]  /*d7db0*/  LDL.LU R28, [R1+0x351c] ;  /* 0x00351c00011c7983 */ /* 0x000f220000300800 */
[----:B--2---:R-:W-:-:S03]  /*d7dc0*/  ISETP.GE.AND P2, PT, R0, c[0x0][0x17c], PT ;  /* 0x00005f0000007a0c */ /* 0x004fc60003f46270 */
[----:B------:R-:W2:Y:S01]  /*d7dd0*/  LDL.LU R0, [R1+0x3508] ;  /* 0x0035080001007983 */ /* 0x000ea20000300800 */
[----:B------:R-:W-:-:S04]  /*d7de0*/  ISETP.GE.AND P0, PT, R33, c[0x0][0x17c], PT ;  /* 0x00005f0021007a0c */ /* 0x000fc80003f06270 */
[----:B------:R-:W-:Y:S02]  /*d7df0*/  ISETP.LT.AND P5, PT, R232, c[0x0][0x178], !P0 ;  /* 0x00005e00e8007a0c */ /* 0x000fe400047a1270 */
[----:B------:R-:W-:Y:S02]  /*d7e00*/  ISETP.LT.AND P3, PT, R233, c[0x0][0x178], !P0 ;  /* 0x00005e00e9007a0c */ /* 0x000fe40004761270 */
[----:B------:R-:W-:Y:S02]  /*d7e10*/  IADD3 R29, R3, c[0x0][0x198], RZ ;  /* 0x00006600031d7a10 */ /* 0x000fe40007ffe0ff */
[----:B------:R-:W-:-:S03]  /*d7e20*/  ISETP.LT.AND P1, PT, R234, c[0x0][0x178], !P0 ;  /* 0x00005e00ea007a0c */ /* 0x000fc60004721270 */
[----:B------:R-:W-:-:S04]  /*d7e30*/  IMAD.WIDE R24, R29, 0x4, R76 ;  /* 0x000000041d187825 */ /* 0x000fc800078e024c */
[----:B---3--:R-:W-:Y:S01]  /*d7e40*/  IMAD.WIDE R4, R29, 0x4, R86 ;  /* 0x000000041d047825 */ /* 0x008fe200078e0256 */
[----:B------:R-:W-:Y:S01]  /*d7e50*/  ISETP.LT.AND P6, PT, R235, c[0x0][0x178], !P0 ;  /* 0x00005e00eb007a0c */ /* 0x000fe200047c1270 */
[----:B------:R3:W-:Y:S01]  /*d7e60*/  @P5 STG.E [R24.64], R27 ;  /* 0x0000001b18005986 */ /* 0x0007e2000c101904 */
[----:B------:R-:W-:Y:S01]  /*d7e70*/  ISETP.LT.AND P5, PT, R232, c[0x0][0x178], !P4 ;  /* 0x00005e00e8007a0c */ /* 0x000fe200067a1270 */
[----:B----4-:R-:W-:Y:S02]  /*d7e80*/  IMAD.WIDE R8, R29, 0x4, R84 ;  /* 0x000000041d087825 */ /* 0x010fe400078e0254 */
[----:B------:R4:W-:Y:S01]  /*d7e90*/  @P3 STG.E [R4.64], R23 ;  /* 0x0000001704003986 */ /* 0x0009e2000c101904 */
[----:B------:R-:W-:Y:S01]  /*d7ea0*/  ISETP.LT.AND P3, PT, R233, c[0x0][0x178], !P4 ;  /* 0x00005e00e9007a0c */ /* 0x000fe20006761270 */
[C---:B------:R-:W-:Y:S01]  /*d7eb0*/  IMAD.WIDE R12, R29.reuse, 0x4, R78 ;  /* 0x000000041d0c7825 */ /* 0x040fe200078e024e */
[----:B------:R-:W-:Y:S01]  /*d7ec0*/  IADD3 R29, R29, c[0x0][0x198], RZ ;  /* 0x000066001d1d7a10 */ /* 0x000fe20007ffe0ff */
[----:B------:R4:W-:Y:S01]  /*d7ed0*/  @P1 STG.E [R8.64], R19 ;  /* 0x0000001308001986 */ /* 0x0009e2000c101904 */
[----:B------:R-:W-:-:S02]  /*d7ee0*/  ISETP.GE.AND P0, PT, R32, c[0x0][0x17c], PT ;  /* 0x00005f0020007a0c */ /* 0x000fc40003f06270 */
[----:B------:R-:W-:Y:S01]  /*d7ef0*/  ISETP.LT.AND P1, PT, R234, c[0x0][0x178], !P4 ;  /* 0x00005e00ea007a0c */ /* 0x000fe20006721270 */
[----:B-1----:R-:W-:Y:S01]  /*d7f00*/  IMAD.WIDE R20, R29, 0x4, R76 ;  /* 0x000000041d147825 */ /* 0x002fe200078e024c */
[----:B------:R-:W-:-:S03]  /*d7f10*/  ISETP.LT.AND P4, PT, R235, c[0x0][0x178], !P4 ;  /* 0x00005e00eb007a0c */ /* 0x000fc60006781270 */
[----:B---3--:R-:W-:Y:S01]  /*d7f20*/  IMAD.WIDE R24, R29, 0x4, R86 ;  /* 0x000000041d187825 */ /* 0x008fe200078e0256 */
[----:B------:R1:W-:Y:S01]  /*d7f30*/  @P6 STG.E [R12.64], R115 ;  /* 0x000000730c006986 */ /* 0x0003e2000c101904 */
[----:B------:R-:W-:-:S03]  /*d7f40*/  ISETP.LT.AND P6, PT, R232, c[0x0][0x178], !P0 ;  /* 0x00005e00e8007a0c */ /* 0x000fc600047c1270 */
[----:B------:R3:W-:Y:S01]  /*d7f50*/  @P5 STG.E [R20.64], R14 ;  /* 0x0000000e14005986 */ /* 0x0007e2000c101904 */
[----:B------:R-:W-:-:S03]  /*d7f60*/  ISETP.LT.AND P5, PT, R233, c[0x0][0x178], !P0 ;  /* 0x00005e00e9007a0c */ /* 0x000fc600047a1270 */
[----:B------:R3:W-:Y:S01]  /*d7f70*/  @P3 STG.E [R24.64], R10 ;  /* 0x0000000a18003986 */ /* 0x0007e2000c101904 */
[----:B------:R-:W-:Y:S01]  /*d7f80*/  ISETP.LT.AND P3, PT, R234, c[0x0][0x178], !P0 ;  /* 0x00005e00ea007a0c */ /* 0x000fe20004761270 */
[C---:B----4-:R-:W-:Y:S01]  /*d7f90*/  IMAD.WIDE R4, R29.reuse, 0x4, R84 ;  /* 0x000000041d047825 */ /* 0x050fe200078e0254 */
[----:B------:R-:W-:Y:S01]  /*d7fa0*/  IADD3 R3, R29, c[0x0][0x198], RZ ;  /* 0x000066001d037a10 */ /* 0x000fe20007ffe0ff */
[----:B------:R-:W4:Y:S01]  /*d7fb0*/  LDS.128 R16, [R2] ;  /* 0x0000000002107984 */ /* 0x000f220000000c00 */
[----:B------:R-:W-:Y:S01]  /*d7fc0*/  ISETP.LT.AND P0, PT, R235, c[0x0][0x178], !P0 ;  /* 0x00005e00eb007a0c */ /* 0x000fe20004701270 */
[----:B------:R-:W-:Y:S02]  /*d7fd0*/  IMAD.WIDE R8, R29, 0x4, R78 ;  /* 0x000000041d087825 */ /* 0x000fe400078e024e */
[----:B------:R-:W-:Y:S02]  /*d7fe0*/  @P1 STG.E [R4.64], R6 ;  /* 0x0000000604001986 */ /* 0x000fe4000c101904 */
[----:B-1----:R-:W-:-:S02]  /*d7ff0*/  IMAD.WIDE R12, R3, 0x4, R76 ;  /* 0x00000004030c7825 */ /* 0x002fc400078e024c */
[----:B------:R1:W-:Y:S02]  /*d8000*/  @P4 STG.E [R8.64], R122 ;  /* 0x0000007a08004986 */ /* 0x0003e4000c101904 */
[C---:B---3--:R-:W-:Y:S02]  /*d8010*/  IMAD.WIDE R20, R3.reuse, 0x4, R86 ;  /* 0x0000000403147825 */ /* 0x048fe400078e0256 */
[----:B------:R-:W3:Y:S02]  /*d8020*/  LDL.LU R24, [R1+0x34fc] ;  /* 0x0034fc0001187983 */ /* 0x000ee40000300800 */
[C---:B------:R-:W-:Y:S02]  /*d8030*/  IMAD.WIDE R22, R3.reuse, 0x4, R84 ;  /* 0x0000000403167825 */ /* 0x040fe400078e0254 */
[----:B------:R2:W-:Y:S02]  /*d8040*/  @P6 STG.E [R12.64], R15 ;  /* 0x0000000f0c006986 */ /* 0x0005e4000c101904 */
[----:B-1----:R-:W-:-:S02]  /*d8050*/  IMAD.WIDE R8, R3, 0x4, R78 ;  /* 0x0000000403087825 */ /* 0x002fc400078e024e */
[----:B------:R1:W-:Y:S04]  /*d8060*/  @P5 STG.E [R20.64], R11 ;  /* 0x0000000b14005986 */ /* 0x0003e8000c101904 */
[----:B------:R1:W-:Y:S04]  /*d8070*/  @P3 STG.E [R22.64], R7 ;  /* 0x0000000716003986 */ /* 0x0003e8000c101904 */
[----:B------:R-:W-:Y:S01]  /*d8080*/  @P0 STG.E [R8.64], R123 ;  /* 0x0000007b08000986 */ /* 0x000fe2000c101904 */
[----:B--2---:R-:W-:-:S03]  /*d8090*/  ISETP.GE.AND P0, PT, R0, c[0x0][0x17c], PT ;  /* 0x00005f0000007a0c */ /* 0x004fc60003f06270 */
[----:B------:R-:W2:Y:S01]  /*d80a0*/  LDL.LU R0, [R1+0x34f0] ;  /* 0x0034f00001007983 */ /* 0x000ea20000300800 */
[----:B------:R-:W-:Y:S02]  /*d80b0*/  ISETP.LT.AND P4, PT, R232, c[0x0][0x178], !P2 ;  /* 0x00005e00e8007a0c */ /* 0x000fe40005781270 */
[----:B------:R-:W-:Y:S01]  /*d80c0*/  ISETP.LT.AND P5, PT, R233, c[0x0][0x178], !P2 ;  /* 0x00005e00e9007a0c */ /* 0x000fe200057a1270 */
[----:B------:R-:W3:Y:S01]  /*d80d0*/  LDL.LU R26, [R1+0x34e4] ;  /* 0x0034e400011a7983 */ /* 0x000ee20000300800 */
[----:B------:R-:W-:Y:S02]  /*d80e0*/  ISETP.LT.AND P3, PT, R234, c[0x0][0x178], !P2 ;  /* 0x00005e00ea007a0c */ /* 0x000fe40005761270 */
[----:B------:R-:W-:Y:S02]  /*d80f0*/  IADD3 R25, R3, c[0x0][0x198], RZ ;  /* 0x0000660003197a10 */ /* 0x000fe40007ffe0ff */
[----:B------:R-:W-:-:S03]  /*d8100*/  ISETP.LT.AND P2, PT, R235, c[0x0][0x178], !P2 ;  /* 0x00005e00eb007a0c */ /* 0x000fc60005741270 */
[----:B------:R-:W-:Y:S01]  /*d8110*/  IMAD.WIDE R12, R25, 0x4, R76 ;  /* 0x00000004190c7825 */ /* 0x000fe200078e024c */
[----:B------:R-:W-:-:S03]  /*d8120*/  ISETP.GE.AND P1, PT, R28, c[0x0][0x17c], PT ;  /* 0x00005f001c007a0c */ /* 0x000fc60003f26270 */
[----:B-1----:R-:W-:-:S04]  /*d8130*/  IMAD.WIDE R10, R25, 0x4, R84 ;  /* 0x00000004190a7825 */ /* 0x002fc800078e0254 */
[C---:B------:R-:W-:Y:S01]  /*d8140*/  IMAD.WIDE R14, R25.reuse, 0x4, R86 ;  /* 0x00000004190e7825 */ /* 0x040fe200078e0256 */
[----:B------:R1:W-:Y:S03]  /*d8150*/  @P4 STG.E [R12.64], R124 ;  /* 0x0000007c0c004986 */ /* 0x0003e6000c101904 */
[----:B------:R-:W-:Y:S01]  /*d8160*/  IMAD.WIDE R20, R25, 0x4, R78 ;  /* 0x0000000419147825 */ /* 0x000fe200078e024e */
[----:B------:R-:W-:Y:S01]  /*d8170*/  ISETP.LT.AND P6, PT, R232, c[0x0][0x178], !P1 ;  /* 0x00005e00e8007a0c */ /* 0x000fe20004fc1270 */
[----:B------:R1:W-:Y:S01]  /*d8180*/  @P5 STG.E [R14.64], R156 ;  /* 0x0000009c0e005986 */ /* 0x0003e2000c101904 */
[----:B------:R-:W-:Y:S02]  /*d8190*/  ISETP.LT.AND P5, PT, R233, c[0x0][0x178], !P1 ;  /* 0x00005e00e9007a0c */ /* 0x000fe40004fa1270 */
[----:B------:R-:W-:Y:S01]  /*d81a0*/  ISETP.LT.AND P4, PT, R234, c[0x0][0x178], !P1 ;  /* 0x00005e00ea007a0c */ /* 0x000fe20004f81270 */
[----:B------:R-:W-:Y:S01]  /*d81b0*/  @P3 STG.E [R10.64], R196 ;  /* 0x000000c40a003986 */ /* 0x000fe2000c101904 */
[----:B------:R-:W-:-:S03]  /*d81c0*/  IADD3 R3, R25, c[0x0][0x198], RZ ;  /* 0x0000660019037a10 */ /* 0x000fc60007ffe0ff */
[----:B----4-:R4:W-:Y:S01]  /*d81d0*/  @P2 STG.E [R20.64], R16 ;  /* 0x0000001014002986 */ /* 0x0109e2000c101904 */
[----:B------:R-:W-:Y:S01]  /*d81e0*/  ISETP.LT.AND P2, PT, R235, c[0x0][0x178], !P1 ;  /* 0x00005e00eb007a0c */ /* 0x000fe20004f41270 */
[C---:B------:R-:W-:Y:S02]  /*d81f0*/  IMAD.WIDE R22, R3.reuse, 0x4, R76 ;  /* 0x0000000403167825 */ /* 0x040fe400078e024c */
[----:B------:R-:W3:Y:S02]  /*d8200*/  LDL.LU R28, [R1+0x34d4] ;  /* 0x0034d400011c7983 */ /* 0x000ee40000300800 */
[----:B-1----:R-:W-:-:S04]  /*d8210*/  IMAD.WIDE R12, R3, 0x4, R86 ;  /* 0x00000004030c7825 */ /* 0x002fc800078e0256 */
[C---:B------:R-:W-:Y:S01]  /*d8220*/  IMAD.WIDE R14, R3.reuse, 0x4, R84 ;  /* 0x00000004030e7825 */ /* 0x040fe200078e0254 */
[----:B------:R1:W-:Y:S03]  /*d8230*/  @P6 STG.E [R22.64], R125 ;  /* 0x0000007d16006986 */ /* 0x0003e6000c101904 */
[----:B----4-:R-:W-:Y:S01]  /*d8240*/  IMAD.WIDE R20, R3, 0x4, R78 ;  /* 0x0000000403147825 */ /* 0x010fe200078e024e */
[----:B------:R4:W-:Y:S04]  /*d8250*/  @P5 STG.E [R12.64], R157 ;  /* 0x0000009d0c005986 */ /* 0x0009e8000c101904 */
[----:B------:R1:W-:Y:S04]  /*d8260*/  @P4 STG.E [R14.64], R197 ;  /* 0x000000c50e004986 */ /* 0x0003e8000c101904 */
[----:B------:R1:W-:Y:S01]  /*d8270*/  @P2 STG.E [R20.64], R17 ;  /* 0x0000001114002986 */ /* 0x0003e2000c101904 */
[----:B------:R-:W-:-:S05]  /*d8280*/  LOP3.LUT R194, R2, 0x20, RZ, 0x3c, !PT ;  /* 0x0000002002c27812 */ /* 0x000fca00078e3cff */
[----:B------:R-:W1:Y:S01]  /*d8290*/  LDS.128 R4, [R194] ;  /* 0x00000000c2047984 */ /* 0x000e620000000c00 */
[----:B--2---:R-:W-:-:S03]  /*d82a0*/  ISETP.GE.AND P2, PT, R0, c[0x0][0x17c], PT ;  /* 0x00005f0000007a0c */ /* 0x004fc60003f46270 */
[----:B------:R-:W2:Y:S01]  /*d82b0*/  LDL.LU R0, [R1+0x34c8] ;  /* 0x0034c80001007983 */ /* 0x000ea20000300800 */
[----:B------:R-:W-:Y:S02]  /*d82c0*/  ISETP.LT.AND P6, PT, R232, c[0x0][0x178], !P0 ;  /* 0x00005e00e8007a0c */ /* 0x000fe400047c1270 */
[----:B------:R-:W-:Y:S01]  /*d82d0*/  ISETP.LT.AND P3, PT, R233, c[0x0][0x178], !P0 ;  /* 0x00005e00e9007a0c */ /* 0x000fe20004761270 */
[----:B------:R-:W2:Y:S01]  /*d82e0*/  LDL.LU R32, [R1+0x34c0] ;  /* 0x0034c00001207983 */ /* 0x000ea20000300800 */
[----:B------:R-:W-:Y:S02]  /*d82f0*/  IADD3 R27, R3, c[0x0][0x198], RZ ;  /* 0x00006600031b7a10 */ /* 0x000fe40007ffe0ff */
[----:B---3--:R-:W-:Y:S01]  /*d8300*/  ISETP.GE.AND P1, PT, R24, c[0x0][0x17c], PT ;  /* 0x00005f0018007a0c */ /* 0x008fe20003f26270 */
[----:B------:R-:W3:Y:S02]  /*d8310*/  LDL.LU R30, [R1+0x34a0] ;  /* 0x0034a000011e7983 */ /* 0x000ee40000300800 */
[----:B-1----:R-:W-:Y:S01]  /*d8320*/  IMAD.WIDE R22, R27, 0x4, R76 ;  /* 0x000000041b167825 */ /* 0x002fe200078e024c */
[----:B------:R-:W-:-:S03]  /*d8330*/  ISETP.LT.AND P4, PT, R234, c[0x0][0x178], !P0 ;  /* 0x00005e00ea007a0c */ /* 0x000fc60004781270 */
[----:B------:R-:W-:Y:S01]  /*d8340*/  IMAD.WIDE R24, R27, 0x4, R86 ;  /* 0x000000041b187825 */ /* 0x000fe200078e0256 */
[----:B------:R-:W-:Y:S01]  /*d8350*/  ISETP.LT.AND P0, PT, R235, c[0x0][0x178], !P0 ;  /* 0x00005e00eb007a0c */ /* 0x000fe20004701270 */
[----:B------:R1:W-:Y:S01]  /*d8360*/  @P6 STG.E [R22.64], R132 ;  /* 0x0000008416006986 */ /* 0x0003e2000c101904 */
[----:B------:R-:W-:Y:S01]  /*d8370*/  ISETP.LT.AND P6, PT, R232, c[0x0][0x178], !P1 ;  /* 0x00005e00e8007a0c */ /* 0x000fe20004fc1270 */
[----:B----4-:R-:W-:Y:S01]  /*d8380*/  IMAD.WIDE R12, R27, 0x4, R84 ;  /* 0x000000041b0c7825 */ /* 0x010fe200078e0254 */
[----:B------:R-:W-:Y:S01]  /*d8390*/  ISETP.LT.AND P5, PT, R233, c[0x0][0x178], !P1 ;  /* 0x00005e00e9007a0c */ /* 0x000fe20004fa1270 */
[----:B------:R4:W-:Y:S01]  /*d83a0*/  @P3 STG.E [R24.64], R164 ;  /* 0x000000a418003986 */ /* 0x0009e2000c101904 */
[----:B------:R-:W-:Y:S01]  /*d83b0*/  ISETP.LT.AND P3, PT, R234, c[0x0][0x178], !P1 ;  /* 0x00005e00ea007a0c */ /* 0x000fe20004f61270 */
[C---:B------:R-:W-:Y:S01]  /*d83c0*/  IMAD.WIDE R14, R27.reuse, 0x4, R78 ;  /* 0x000000041b0e7825 */ /* 0x040fe200078e024e */
[----:B------:R-:W-:Y:S01]  /*d83d0*/  IADD3 R27, R27, c[0x0][0x198], RZ ;  /* 0x000066001b1b7a10 */ /* 0x000fe20007ffe0ff */
[----:B------:R-:W-:Y:S04]  /*d83e0*/  @P4 STG.E [R12.64], R204 ;  /* 0x000000cc0c004986 */ /* 0x000fe8000c101904 */
[C---:B------:R-:W-:Y:S01]  /*d83f0*/  IMAD.WIDE R16, R27.reuse, 0x4, R76 ;  /* 0x000000041b107825 */ /* 0x040fe200078e024c */
[----:B------:R-:W-:Y:S03]  /*d8400*/  @P0 STG.E [R14.64], R4 ;  /* 0x000000040e000986 */ /* 0x000fe6000c101904 */
[C---:B------:R-:W-:Y:S01]  /*d8410*/  IMAD.WIDE R20, R27.reuse, 0x4, R86 ;  /* 0x000000041b147825 */ /* 0x040fe200078e0256 */
[----:B------:R4:W-:Y:S03]  /*d8420*/  @P6 STG.E [R16.64], R133 ;  /* 0x0000008510006986 */ /* 0x0009e6000c101904 */
[----:B-1----:R-:W-:Y:S01]  /*d8430*/  IMAD.WIDE R22, R27, 0x4, R84 ;  /* 0x000000041b167825 */ /* 0x002fe200078e0254 */
[----:B------:R-:W-:Y:S01]  /*d8440*/  ISETP.LT.AND P1, PT, R235, c[0x0][0x178], !P1 ;  /* 0x00005e00eb007a0c */ /* 0x000fe20004f21270 */
[----:B------:R1:W-:Y:S01]  /*d8450*/  @P5 STG.E [R20.64], R165 ;  /* 0x000000a514005986 */ /* 0x0003e2000c101904 */
[----:B------:R-:W-:-:S03]  /*d8460*/  ISETP.LT.AND P4, PT, R232, c[0x0][0x178], !P2 ;  /* 0x00005e00e8007a0c */ /* 0x000fc60005781270 */
[----:B------:R1:W-:Y:S01]  /*d8470*/  @P3 STG.E [R22.64], R205 ;  /* 0x000000cd16003986 */ /* 0x0003e2000c101904 */
[----:B------:R-:W-:Y:S02]  /*d8480*/  ISETP.LT.AND P3, PT, R233, c[0x0][0x178], !P2 ;  /* 0x00005e00e9007a0c */ /* 0x000fe40005761270 */
[----:B------:R-:W-:Y:S01]  /*d8490*/  ISETP.LT.AND P5, PT, R234, c[0x0][0x178], !P2 ;  /* 0x00005e00ea007a0c */ /* 0x000fe200057a1270 */
[C---:B----4-:R-:W-:Y:S01]  /*d84a0*/  IMAD.WIDE R24, R27.reuse, 0x4, R78 ;  /* 0x000000041b187825 */ /* 0x050fe200078e024e */
[----:B------:R-:W-:Y:S01]  /*d84b0*/  IADD3 R3, R27, c[0x0][0x198], RZ ;  /* 0x000066001b037a10 */ /* 0x000fe20007ffe0ff */
[----:B------:R-:W-:Y:S01]  /*d84c0*/  LDS.128 R12, [R252] ;  /* 0x00000000fc0c7984 */ /* 0x000fe20000000c00 */
[----:B------:R-:W-:-:S03]  /*d84d0*/  ISETP.GE.AND P0, PT, R26, c[0x0][0x17c], PT ;  /* 0x00005f001a007a0c */ /* 0x000fc60003f06270 */
[C---:B------:R-:W-:Y:S01]  /*d84e0*/  IMAD.WIDE R26, R3.reuse, 0x4, R76 ;  /* 0x00000004031a7825 */ /* 0x040fe200078e024c */
[----:B------:R4:W-:Y:S03]  /*d84f0*/  @P1 STG.E [R24.64], R5 ;  /* 0x0000000518001986 */ /* 0x0009e6000c101904 */
[C---:B------:R-:W-:Y:S01]  /*d8500*/  IMAD.WIDE R16, R3.reuse, 0x4, R86 ;  /* 0x0000000403107825 */ /* 0x040fe200078e0256 */
[----:B------:R-:W-:Y:S03]  /*d8510*/  @P4 STG.E [R26.64], R140 ;  /* 0x0000008c1a004986 */ /* 0x000fe6000c101904 */
[----:B-1----:R-:W-:Y:S01]  /*d8520*/  IMAD.WIDE R20, R3, 0x4, R84 ;  /* 0x0000000403147825 */ /* 0x002fe200078e0254 */
[----:B------:R-:W-:Y:S01]  /*d8530*/  @P3 STG.E [R16.64], R172 ;  /* 0x000000ac10003986 */ /* 0x000fe2000c101904 */
[----:B------:R-:W-:-:S02]  /*d8540*/  ISETP.LT.AND P4, PT, R232, c[0x0][0x178], !P0 ;  /* 0x00005e00e8007a0c */ /* 0x000fc40004781270 */
[----:B------:R-:W-:Y:S01]  /*d8550*/  ISETP.LT.AND P1, PT, R233, c[0x0][0x178], !P0 ;  /* 0x00005e00e9007a0c */ /* 0x000fe20004721270 */
[----:B------:R-:W-:Y:S01]  /*d8560*/  @P5 STG.E [R20.64], R212 ;  /* 0x000000d414005986 */ /* 0x000fe2000c101904 */
[----:B------:R-:W-:Y:S02]  /*d8570*/  ISETP.LT.AND P5, PT, R234, c[0x0][0x178], !P0 ;  /* 0x00005e00ea007a0c */ /* 0x000fe400047a1270 */
[----:B------:R-:W-:Y:S02]  /*d8580*/  ISETP.LT.AND P3, PT, R235, c[0x0][0x178], !P0 ;  /* 0x00005e00eb007a0c */ /* 0x000fe40004761270 */
[----:B------:R-:W-:-:S05]  /*d8590*/  LOP3.LUT R195, R2, 0x40, RZ, 0x3c, !PT ;  /* 0x0000004002c37812 */ /* 0x000fca00078e3cff */
[----:B------:R-:W1:Y:S01]  /*d85a0*/  LDS.128 R8, [R195] ;  /* 0x00000000c3087984 */ /* 0x000e620000000c00 */
[----:B--2---:R-:W-:-:S03]  /*d85b0*/  ISETP.GE.AND P0, PT, R0, c[0x0][0x17c], PT ;  /* 0x00005f0000007a0c */ /* 0x004fc60003f06270 */
[----:B------:R-:W2:Y:S01]  /*d85c0*/  LDL.LU R0, [R1+0x3490] ;  /* 0x0034900001007983 */ /* 0x000ea20000300800 */
[----:B------:R-:W-:Y:S01]  /*d85d0*/  ISETP.LT.AND P6, PT, R235, c[0x0][0x178], !P2 ;  /* 0x00005e00eb007a0c */ /* 0x000fe200057c1270 */
[C---:B------:R-:W-:Y:S01]  /*d85e0*/  IMAD.WIDE R22, R3.reuse, 0x4, R78 ;  /* 0x0000000403167825 */ /* 0x040fe200078e024e */
[----:B------:R-:W-:Y:S02]  /*d85f0*/  IADD3 R3, R3, c[0x0][0x198], RZ ;  /* 0x0000660003037a10 */ /* 0x000fe40007ffe0ff */
[----:B------:R-:W-:-:S03]  /*d8600*/  ISETP.GE.AND P2, PT, R28, c[0x0][0x17c], PT ;  /* 0x00005f001c007a0c */ /* 0x000fc60003f46270 */
[C---:B----4-:R-:W-:Y:S01]  /*d8610*/  IMAD.WIDE R4, R3.reuse, 0x4, R76 ;  /* 0x0000000403047825 */ /* 0x050fe200078e024c */
[----:B------:R-:W-:-:S05]  /*d8620*/  IADD3 R31, R3, c[0x0][0x198], RZ ;  /* 0x00006600031f7a10 */ /* 0x000fca0007ffe0ff */
[----:B-1----:R-:W-:Y:S01]  /*d8630*/  @P6 STG.E [R22.64], R8 ;  /* 0x0000000816006986 */ /* 0x002fe2000c101904 */
[----:B------:R-:W-:-:S03]  /*d8640*/  ISETP.LT.AND P6, PT, R232, c[0x0][0x178], !P2 ;  /* 0x00005e00e8007a0c */ /* 0x000fc600057c1270 */
[----:B------:R1:W-:Y:S01]  /*d8650*/  @P4 STG.E [R4.64], R141 ;  /* 0x0000008d04004986 */ /* 0x0003e2000c101904 */
[----:B------:R-:W-:Y:S01]  /*d8660*/  ISETP.LT.AND P4, PT, R233, c[0x0][0x178], !P2 ;  /* 0x00005e00e9007a0c */ /* 0x000fe20005781270 */
[----:B------:R-:W-:-:S04]  /*d8670*/  IMAD.WIDE R24, R3, 0x4, R86 ;  /* 0x0000000403187825 */ /* 0x000fc800078e0256 */
[C---:B------:R-:W-:Y:S01]  /*d8680*/  IMAD.WIDE R16, R3.reuse, 0x4, R84 ;  /* 0x0000000403107825 */ /* 0x040fe200078e0254 */
[----:B------:R4:W-:Y:S03]  /*d8690*/  @P1 STG.E [R24.64], R173 ;  /* 0x000000ad18001986 */ /* 0x0009e6000c101904 */
[----:B------:R-:W-:Y:S01]  /*d86a0*/  IMAD.WIDE R26, R3, 0x4, R78 ;  /* 0x00000004031a7825 */ /* 0x000fe200078e024e */
[----:B------:R-:W-:Y:S03]  /*d86b0*/  @P5 STG.E [R16.64], R213 ;  /* 0x000000d510005986 */ /* 0x000fe6000c101904 */
[C---:B------:R-:W-:Y:S01]  /*d86c0*/  IMAD.WIDE R28, R31.reuse, 0x4, R76 ;  /* 0x000000041f1c7825 */ /* 0x040fe200078e024c */
[----:B------:R3:W-:Y:S03]  /*d86d0*/  @P3 STG.E [R26.64], R9 ;  /* 0x000000091a003986 */ /* 0x0007e6000c101904 */
[----:B-1----:R-:W-:Y:S01]  /*d86e0*/  IMAD.WIDE R4, R31, 0x4, R86 ;  /* 0x000000041f047825 */ /* 0x002fe200078e0256 */
[----:B------:R-:W-:Y:S01]  /*d86f0*/  ISETP.LT.AND P3, PT, R234, c[0x0][0x178], !P2 ;  /* 0x00005e00ea007a0c */ /* 0x000fe20005761270 */
[----:B------:R-:W-:Y:S01]  /*d8700*/  @P6 STG.E [R28.64], R148 ;  /* 0x000000941c006986 */ /* 0x000fe2000c101904 */
[----:B------:R-:W-:-:S02]  /*d8710*/  ISETP.LT.AND P2, PT, R235, c[0x0][0x178], !P2 ;  /* 0x00005e00eb007a0c */ /* 0x000fc40005741270 */
[----:B------:R-:W-:Y:S01]  /*d8720*/  ISETP.LT.AND P6, PT, R232, c[0x0][0x178], !P0 ;  /* 0x00005e00e8007a0c */ /* 0x000fe200047c1270 */
[----:B------:R-:W-:Y:S01]  /*d8730*/  @P4 STG.E [R4.64], R180 ;  /* 0x000000b404004986 */ /* 0x000fe2000c101904 */
[----:B------:R-:W-:Y:S02]  /*d8740*/  ISETP.LT.AND P4, PT, R233, c[0x0][0x178], !P0 ;  /* 0x00005e00e9007a0c */ /* 0x000fe40004781270 */
[C---:B------:R-:W-:Y:S01]  /*d8750*/  IADD3 R33, R31.reuse, c[0x0][0x198], RZ ;  /* 0x000066001f217a10 */ /* 0x040fe20007ffe0ff */
[C---:B----4-:R-:W-:Y:S01]  /*d8760*/  IMAD.WIDE R24, R31.reuse, 0x4, R84 ;  /* 0x000000041f187825 */ /* 0x050fe200078e0254 */
[----:B------:R1:W4:Y:S03]  /*d8770*/  LDS.128 R20, [R2+0x800] ;  /* 0x0008000002147984 */ /* 0x0003260000000c00 */
[----:B---3--:R-:W-:Y:S01]  /*d8780*/  IMAD.WIDE R8, R31, 0x4, R78 ;  /* 0x000000041f087825 */ /* 0x008fe200078e024e */
[----:B------:R-:W-:Y:S03]  /*d8790*/  @P3 STG.E [R24.64], R220 ;  /* 0x000000dc18003986 */ /* 0x000fe6000c101904 */
[C---:B------:R-:W-:Y:S01]  /*d87a0*/  IMAD.WIDE R16, R33.reuse, 0x4, R76 ;  /* 0x0000000421107825 */ /* 0x040fe200078e024c */
[----:B------:R3:W-:Y:S03]  /*d87b0*/  @P2 STG.E [R8.64], R12 ;  /* 0x0000000c08002986 */ /* 0x0007e6000c101904 */
[----:B-1----:R-:W-:Y:S01]  /*d87c0*/  IMAD.WIDE R2, R33, 0x4, R86 ;  /* 0x0000000421027825 */ /* 0x002fe200078e0256 */
[----:B------:R-:W-:Y:S01]  /*d87d0*/  @P6 STG.E [R16.64], R149 ;  /* 0x0000009510006986 */ /* 0x000fe2000c101904 */
[----:B------:R-:W-:-:S03]  /*d87e0*/  ISETP.GE.AND P1, PT, R32, c[0x0][0x17c], PT ;  /* 0x00005f0020007a0c */ /* 0x000fc60003f26270 */
[----:B------:R1:W-:Y:S04]  /*d87f0*/  @P4 STG.E [R2.64], R181 ;  /* 0x000000b502004986 */ /* 0x0003e8000c101904 */
[----:B------:R-:W4:Y:S01]  /*d8800*/  LDL.LU R32, [R1+0x3480] ;  /* 0x0034800001207983 */ /* 0x000f220000300800 */
[----:B------:R-:W-:-:S04]  /*d8810*/  IMAD.WIDE R4, R33, 0x4, R84 ;  /* 0x0000000421047825 */ /* 0x000fc800078e0254 */
[C---:B------:R-:W-:Y:S01]  /*d8820*/  IMAD.WIDE R28, R33.reuse, 0x4, R78 ;  /* 0x00000004211c7825 */ /* 0x040fe200078e024e */
[----:B------:R-:W-:Y:S01]  /*d8830*/  IADD3 R35, R33, c[0x0][0x198], RZ ;  /* 0x0000660021237a10 */ /* 0x000fe20007ffe0ff */
[----:B------:R-:W1:Y:S01]  /*d8840*/  LDS.128 R24, [R194+0x800] ;  /* 0x00080000c2187984 */ /* 0x000e620000000c00 */
[----:B--2---:R-:W-:-:S03]  /*d8850*/  ISETP.GE.AND P4, PT, R0, c[0x0][0x17c], PT ;  /* 0x00005f0000007a0c */ /* 0x004fc60003f86270 */
[----:B------:R-:W2:Y:S04]  /*d8860*/  LDL.LU R0, [R1+0x3470] ;  /* 0x0034700001007983 */ /* 0x000ea80000300800 */
[----:B------:R-:W2:Y:S01]  /*d8870*/  LDL.LU R36, [R1+0x3464] ;  /* 0x0034640001247983 */ /* 0x000ea20000300800 */
[----:B------:R-:W-:Y:S02]  /*d8880*/  ISETP.LT.AND P3, PT, R234, c[0x0][0x178], !P0 ;  /* 0x00005e00ea007a0c */ /* 0x000fe40004761270 */
[----:B------:R-:W-:Y:S02]  /*d8890*/  ISETP.LT.AND P0, PT, R235, c[0x0][0x178], !P0 ;  /* 0x00005e00eb007a0c */ /* 0x000fe40004701270 */
[----:B------:R-:W-:Y:S02]  /*d88a0*/  ISETP.LT.AND P6, PT, R232, c[0x0][0x178], !P1 ;  /* 0x00005e00e8007a0c */ /* 0x000fe40004fc1270 */
[----:B------:R-:W-:-:S02]  /*d88b0*/  ISETP.LT.AND P2, PT, R233, c[0x0][0x178], !P1 ;  /* 0x00005e00e9007a0c */ /* 0x000fc40004f41270 */
[----:B------:R-:W-:Y:S01]  /*d88c0*/  ISETP.GE.AND P5, PT, R30, c[0x0][0x17c], PT ;  /* 0x00005f001e007a0c */ /* 0x000fe20003fa6270 */
[----:B---3--:R-:W-:Y:S01]  /*d88d0*/  IMAD.WIDE R8, R35, 0x4, R86 ;  /* 0x0000000423087825 */ /* 0x008fe200078e0256 */
[----:B------:R-:W3:Y:S04]  /*d88e0*/  LDL.LU R34, [R1+0x3458] ;  /* 0x0034580001227983 */ /* 0x000ee80000300800 */
[----:B------:R1:W-:Y:S04]  /*d88f0*/  @P3 STG.E [R4.64], R221 ;  /* 0x000000dd04003986 */ /* 0x0003e8000c101904 */
[----:B------:R4:W-:Y:S01]  /*d8900*/  @P0 STG.E [R28.64], R13 ;  /* 0x0000000d1c000986 */ /* 0x0009e2000c101904 */
[----:B------:R-:W-:-:S02]  /*d8910*/  ISETP.LT.AND P0, PT, R234, c[0x0][0x178], !P1 ;  /* 0x00005e00ea007a0c */ /* 0x000fc40004f01270 */
[----:B------:R-:W-:Y:S01]  /*d8920*/  ISETP.LT.AND P1, PT, R235, c[0x0][0x178], !P1 ;  /* 0x00005e00eb007a0c */ /* 0x000fe20004f21270 */
[----:B------:R-:W-:-:S04]  /*d8930*/  IMAD.WIDE R30, R35, 0x4, R76 ;  /* 0x00000004231e7825 */ /* 0x000fc800078e024c */
[C---:B-1----:R-:W-:Y:S01]  /*d8940*/  IMAD.WIDE R2, R35.reuse, 0x4, R84 ;  /* 0x0000000423027825 */ /* 0x042fe200078e0254 */
[----:B------:R-:W-:Y:S03]  /*d8950*/  @P6 STG.E [R30.64], R128 ;  /* 0x000000801e006986 */ /* 0x000fe6000c101904 */
[----:B------:R-:W-:Y:S01]  /*d8960*/  IMAD.WIDE R4, R35, 0x4, R78 ;  /* 0x0000000423047825 */ /* 0x000fe200078e024e */
[----:B------:R1:W-:Y:S04]  /*d8970*/  @P2 STG.E [R8.64], R160 ;  /* 0x000000a008002986 */ /* 0x0003e8000c101904 */
[----:B------:R1:W-:Y:S04]  /*d8980*/  @P0 STG.E [R2.64], R200 ;  /* 0x000000c802000986 */ /* 0x0003e8000c101904 */
[----:B----4-:R4:W-:Y:S01]  /*d8990*/  @P1 STG.E [R4.64], R20 ;  /* 0x0000001404001986 */ /* 0x0109e2000c101904 */
[----:B------:R-:W-:-:S02]  /*d89a0*/  ISETP.LT.AND P3, PT, R232, c[0x0][0x178], !P5 ;  /* 0x00005e00e8007a0c */ /* 0x000fc40006f61270 */
[----:B------:R-:W-:Y:S01]  /*d89b0*/  ISETP.LT.AND P2, PT, R233, c[0x0][0x178], !P5 ;  /* 0x00005e00e9007a0c */ /* 0x000fe20006f41270 */
[----:B------:R-:W2:Y:S01]  /*d89c0*/  LDS.128 R28, [R195+0x800] ;  /* 0x00080000c31c7984 */ /* 0x000ea20000000c00 */
[----:B------:R-:W-:Y:S02]  /*d89d0*/  ISETP.LT.AND P6, PT, R234, c[0x0][0x178], !P5 ;  /* 0x00005e00ea007a0c */ /* 0x000fe40006fc1270 */
[----:B------:R-:W-:Y:S02]  /*d89e0*/  IADD3 R37, R35, c[0x0][0x198], RZ ;  /* 0x0000660023257a10 */ /* 0x000fe40007ffe0ff */
[----:B------:R-:W-:-:S03]  /*d89f0*/  ISETP.LT.AND P5, PT, R235, c[0x0][0x178], !P5 ;  /* 0x00005e00eb007a0c */ /* 0x000fc60006fa1270 */
[----:B------:R-:W-:-:S04]  /*d8a00*/  IMAD.WIDE R12, R37, 0x4, R76 ;  /* 0x00000004250c7825 */ /* 0x000fc800078e024c */
[C---:B-1----:R-:W-:Y:S01]  /*d8a10*/  IMAD.WIDE R8, R37.reuse, 0x4, R86 ;  /* 0x0000000425087825 */ /* 0x042fe200078e0256 */
[----:B--2---:R-:W-:Y:S02]  /*d8a20*/  ISETP.GE.AND P1, PT, R0, c[0x0][0x17c], PT ;  /* 0x00005f0000007a0c */ /* 0x004fe40003f26270 */
[----:B------:R-:W2:Y:S01]  /*d8a30*/  LDL.LU R0, [R1+0x3444] ;  /* 0x0034440001007983 */ /* 0x000ea20000300800 */
[----:B------:R-:W-:Y:S01]  /*d8a40*/  ISETP.GE.AND P0, PT, R32, c[0x0][0x17c], PT ;  /* 0x00005f0020007a0c */ /* 0x000fe20003f06270 */
[C---:B------:R-:W-:Y:S02]  /*d8a50*/  IMAD.WIDE R16, R37.reuse, 0x4, R84 ;  /* 0x0000000425107825 */ /* 0x040fe400078e0254 */
[----:B------:R-:W-:Y:S02]  /*d8a60*/  @P3 STG.E [R12.64], R129 ;  /* 0x000000810c003986 */ /* 0x000fe4000c101904 */
[----:B------:R-:W-:Y:S01]  /*d8a70*/  IMAD.WIDE R32, R37, 0x4, R78 ;  /* 0x0000000425207825 */ /* 0x000fe200078e024e */
[----:B------:R-:W-:Y:S01]  /*d8a80*/  ISETP.LT.AND P3, PT, R232, c[0x0][0x178], !P4 ;  /* 0x00005e00e8007a0c */ /* 0x000fe20006761270 */
[----:B------:R1:W-:Y:S01]  /*d8a90*/  @P2 STG.E [R8.64], R161 ;  /* 0x000000a108002986 */ /* 0x0003e2000c101904 */
[----:B------:R-:W-:-:S03]  /*d8aa0*/  ISETP.LT.AND P2, PT, R233, c[0x0][0x178], !P4 ;  /* 0x00005e00e9007a0c */ /* 0x000fc60006741270 */
[----:B------:R-:W-:Y:S01]  /*d8ab0*/  @P6 STG.E [R16.64], R201 ;  /* 0x000000c910006986 */ /* 0x000fe2000c101904 */
[----:B------:R-:W-:-:S03]  /*d8ac0*/  IADD3 R37, R37, c[0x0][0x198], RZ ;  /* 0x0000660025257a10 */ /* 0x000fc60007ffe0ff */
[----:B------:R-:W-:Y:S01]  /*d8ad0*/  @P5 STG.E [R32.64], R21 ;  /* 0x0000001520005986 */ /* 0x000fe2000c101904 */
[----:B------:R-:W-:Y:S02]  /*d8ae0*/  ISETP.LT.AND P5, PT, R234, c[0x0][0x178], !P4 ;  /* 0x00005e00ea007a0c */ /* 0x000fe400067a1270 */
[----:B------:R-:W-:Y:S01]  /*d8af0*/  ISETP.LT.AND P4, PT, R235, c[0x0][0x178], !P4 ;  /* 0x00005e00eb007a0c */ /* 0x000fe20006781270 */
[C---:B------:R-:W-:Y:S01]  /*d8b00*/  IMAD.WIDE R2, R37.reuse, 0x4, R76 ;  /* 0x0000000425027825 */ /* 0x040fe200078e024c */
[----:B------:R-:W3:Y:S03]  /*d8b10*/  LDL.LU R38, [R1+0x343c] ;  /* 0x00343c0001267983 */ /* 0x000ee60000300800 */
[C---:B----4-:R-:W-:Y:S01]  /*d8b20*/  IMAD.WIDE R4, R37.reuse, 0x4, R86 ;  /* 0x0000000425047825 */ /* 0x050fe200078e0256 */
[----:B------:R-:W-:Y:S03]  /*d8b30*/  @P3 STG.E [R2.64], R136 ;  /* 0x0000008802003986 */ /* 0x000fe6000c101904 */
[C---:B-1----:R-:W-:Y:S01]  /*d8b40*/  IMAD.WIDE R8, R37.reuse, 0x4, R84 ;  /* 0x0000000425087825 */ /* 0x042fe200078e0254 */
[----:B------:R-:W-:Y:S03]  /*d8b50*/  @P2 STG.E [R4.64], R168 ;  /* 0x000000a804002986 */ /* 0x000fe6000c101904 */
[----:B------:R-:W-:Y:S01]  /*d8b60*/  IMAD.WIDE R12, R37, 0x4, R78 ;  /* 0x00000004250c7825 */ /* 0x000fe200078e024e */
[----:B------:R-:W-:Y:S01]  /*d8b70*/  @P5 STG.E [R8.64], R208 ;  /* 0x000000d008005986 */ /* 0x000fe2000c101904 */
[----:B------:R-:W-:-:S03]  /*d8b80*/  ISETP.GE.AND P5, PT, R36, c[0x0][0x17c], PT ;  /* 0x00005f0024007a0c */ /* 0x000fc60003fa6270 */
[----:B------:R1:W-:Y:S04]  /*d8b90*/  @P4 STG.E [R12.64], R24 ;  /* 0x000000180c004986 */ /* 0x0003e8000c101904 */
[----:B------:R-:W4:Y:S04]  /*d8ba0*/  LDL.LU R36, [R1+0x342c] ;  /* 0x00342c0001247983 */ /* 0x000f280000300800 */
[----:B-1----:R-:W4:Y:S01]  /*d8bb0*/  LDL.LU R24, [R1+0x3418] ;  /* 0x0034180001187983 */ /* 0x002f220000300800 */
[----:B------:R-:W-:Y:S02]  /*d8bc0*/  ISETP.LT.AND P6, PT, R232, c[0x0][0x178], !P0 ;  /* 0x00005e00e8007a0c */ /* 0x000fe400047c1270 */
[----:B------:R-:W-:-:S02]  /*d8bd0*/  ISETP.LT.AND P3, PT, R233, c[0x0][0x178], !P0 ;  /* 0x00005e00e9007a0c */ /* 0x000fc40004761270 */
[----:B------:R-:W-:Y:S02]  /*d8be0*/  ISETP.LT.AND P2, PT, R234, c[0x0][0x178], !P0 ;  /* 0x00005e00ea007a0c */ /* 0x000fe40004741270 */
[----:B------:R-:W-:-:S05]  /*d8bf0*/  IADD3 R35, R37, c[0x0][0x198], RZ ;  /* 0x0000660025237a10 */ /* 0x000fca0007ffe0ff */
[----:B------:R-:W-:-:S04]  /*d8c00*/  IMAD.WIDE R16, R35, 0x4, R76 ;  /* 0x0000000423107825 */ /* 0x000fc800078e024c */
[C---:B------:R-:W-:Y:S01]  /*d8c10*/  IMAD.WIDE R2, R35.reuse, 0x4, R86 ;  /* 0x0000000423027825 */ /* 0x040fe200078e0256 */
[----:B------:R1:W-:Y:S03]  /*d8c20*/  @P6 STG.E [R16.64], R137 ;  /* 0x0000008910006986 */ /* 0x0003e6000c101904 */
[----:B------:R-:W-:Y:S01]  /*d8c30*/  IMAD.WIDE R4, R35, 0x4, R84 ;  /* 0x0000000423047825 */ /* 0x000fe200078e0254 */
[----:B------:R-:W-:Y:S01]  /*d8c40*/  ISETP.LT.AND P0, PT, R235, c[0x0][0x178], !P0 ;  /* 0x00005e00eb007a0c */ /* 0x000fe20004701270 */
[----:B------:R1:W-:Y:S01]  /*d8c50*/  @P3 STG.E [R2.64], R169 ;  /* 0x000000a902003986 */ /* 0x0003e2000c101904 */
[----:B------:R-:W-:Y:S02]  /*d8c60*/  ISETP.LT.AND P6, PT, R232, c[0x0][0x178], !P1 ;  /* 0x00005e00e8007a0c */ /* 0x000fe40004fc1270 */
[----:B------:R-:W-:Y:S01]  /*d8c70*/  ISETP.LT.AND P4, PT, R233, c[0x0][0x178], !P1 ;  /* 0x00005e00e9007a0c */ /* 0x000fe20004f81270 */
[----:B------:R1:W-:Y:S01]  /*d8c80*/  @P2 STG.E [R4.64], R209 ;  /* 0x000000d104002986 */ /* 0x0003e2000c101904 */
[----:B------:R-:W-:-:S02]  /*d8c90*/  ISETP.LT.AND P2, PT, R234, c[0x0][0x178], !P1 ;  /* 0x00005e00ea007a0c */ /* 0x000fc40004f41270 */
[C---:B------:R-:W-:Y:S01]  /*d8ca0*/  IADD3 R21, R35.reuse, c[0x0][0x198], RZ ;  /* 0x0000660023157a10 */ /* 0x040fe20007ffe0ff */
[----:B------:R-:W-:-:S04]  /*d8cb0*/  IMAD.WIDE R8, R35, 0x4, R78 ;  /* 0x0000000423087825 */ /* 0x000fc800078e024e */
[C---:B------:R-:W-:Y:S01]  /*d8cc0*/  IMAD.WIDE R12, R21.reuse, 0x4, R76 ;  /* 0x00000004150c7825 */ /* 0x040fe200078e024c */
[----:B------:R2:W-:Y:S03]  /*d8cd0*/  @P0 STG.E [R8.64], R25 ;  /* 0x0000001908000986 */ /* 0x0005e6000c101904 */
[C---:B-1----:R-:W-:Y:S01]  /*d8ce0*/  IMAD.WIDE R16, R21.reuse, 0x4, R86 ;  /* 0x0000000415107825 */ /* 0x042fe200078e0256 */
[----:B------:R1:W-:Y:S03]  /*d8cf0*/  @P6 STG.E [R12.64], R144 ;  /* 0x000000900c006986 */ /* 0x0003e6000c101904 */
[----:B------:R-:W-:Y:S01]  /*d8d00*/  IMAD.WIDE R2, R21, 0x4, R84 ;  /* 0x0000000415027825 */ /* 0x000fe200078e0254 */
[----:B------:R1:W-:Y:S04]  /*d8d10*/  @P4 STG.E [R16.64], R176 ;  /* 0x000000b010004986 */ /* 0x0003e8000c101904 */
[----:B------:R1:W-:Y:S01]  /*d8d20*/  @P2 STG.E [R2.64], R216 ;  /* 0x000000d802002986 */ /* 0x0003e2000c101904 */
[----:B--2---:R-:W-:-:S03]  /*d8d30*/  ISETP.GE.AND P2, PT, R0, c[0x0][0x17c], PT ;  /* 0x00005f0000007a0c */ /* 0x004fc60003f46270 */
[----:B------:R-:W2:Y:S01]  /*d8d40*/  LDL.LU R0, [R1+0x340c] ;  /* 0x00340c0001007983 */ /* 0x000ea20000300800 */
[----:B---3--:R-:W-:Y:S02]  /*d8d50*/  ISETP.GE.AND P3, PT, R34, c[0x0][0x17c], PT ;  /* 0x00005f0022007a0c */ /* 0x008fe40003f66270 */
[----:B------:R-:W-:Y:S01]  /*d8d60*/  ISETP.LT.AND P1, PT, R235, c[0x0][0x178], !P1 ;  /* 0x00005e00eb007a0c */ /* 0x000fe20004f21270 */
[----:B------:R-:W3:Y:S01]  /*d8d70*/  LDS.128 R32, [R252+0x800] ;  /* 0x00080000fc207984 */ /* 0x000ee20000000c00 */
[----:B------:R-:W-:Y:S01]  /*d8d80*/  ISETP.LT.AND P4, PT, R232, c[0x0][0x178], !P5 ;  /* 0x00005e00e8007a0c */ /* 0x000fe20006f81270 */
[C---:B------:R-:W-:Y:S01]  /*d8d90*/  IMAD.WIDE R4, R21.reuse, 0x4, R78 ;  /* 0x0000000415047825 */ /* 0x040fe200078e024e */
[----:B------:R-:W-:Y:S02]  /*d8da0*/  IADD3 R21, R21, c[0x0][0x198], RZ ;  /* 0x0000660015157a10 */ /* 0x000fe40007ffe0ff */
[----:B------:R-:W-:-:S03]  /*d8db0*/  ISETP.LT.AND P6, PT, R233, c[0x0][0x178], !P5 ;  /* 0x00005e00e9007a0c */ /* 0x000fc60006fc1270 */
[----:B------:R-:W-:Y:S01]  /*d8dc0*/  IMAD.WIDE R8, R21, 0x4, R76 ;  /* 0x0000000415087825 */ /* 0x000fe200078e024c */
[----:B------:R-:W-:Y:S02]  /*d8dd0*/  ISETP.LT.AND P0, PT, R234, c[0x0][0x178], !P5 ;  /* 0x00005e00ea007a0c */ /* 0x000fe40006f01270 */
[----:B------:R-:W-:Y:S01]  /*d8de0*/  ISETP.LT.AND P5, PT, R235, c[0x0][0x178], !P5 ;  /* 0x00005e00eb007a0c */ /* 0x000fe20006fa1270 */
[----:B------:R1:W-:Y:S01]  /*d8df0*/  @P1 STG.E [R4.64], R28 ;  /* 0x0000001c04001986 */ /* 0x0003e2000c101904 */
[----:B------:R-:W-:-:S03]  /*d8e00*/  ISETP.LT.AND P1, PT, R232, c[0x0][0x178], !P3 ;  /* 0x00005e00e8007a0c */ /* 0x000fc60005f21270 */
[----:B------:R3:W-:Y:S01]  /*d8e10*/  @P4 STG.E [R8.64], R145 ;  /* 0x0000009108004986 */ /* 0x0007e2000c101904 */
[----:B------:R-:W-:Y:S01]  /*d8e20*/  ISETP.LT.AND P4, PT, R233, c[0x0][0x178], !P3 ;  /* 0x00005e00e9007a0c */ /* 0x000fe20005f81270 */
[C---:B-1----:R-:W-:Y:S01]  /*d8e30*/  IMAD.WIDE R12, R21.reuse, 0x4, R86 ;  /* 0x00000004150c7825 */ /* 0x042fe200078e0256 */
[----:B------:R-:W-:-:S03]  /*d8e40*/  IADD3 R25, R21, c[0x0][0x198], RZ ;  /* 0x0000660015197a10 */ /* 0x000fc60007ffe0ff */
[C---:B------:R-:W-:Y:S01]  /*d8e50*/  IMAD.WIDE R16, R21.reuse, 0x4, R84 ;  /* 0x0000000415107825 */ /* 0x040fe200078e0254 */
[----:B------:R1:W-:Y:S03]  /*d8e60*/  @P6 STG.E [R12.64], R177 ;  /* 0x000000b10c006986 */ /* 0x0003e6000c101904 */
[----:B------:R-:W-:Y:S01]  /*d8e70*/  IMAD.WIDE R2, R21, 0x4, R78 ;  /* 0x0000000415027825 */ /* 0x000fe200078e024e */
[----:B------:R1:W-:Y:S03]  /*d8e80*/  @P0 STG.E [R16.64], R217 ;  /* 0x000000d910000986 */ /* 0x0003e6000c101904 */
[----:B------:R-:W-:Y:S01]  /*d8e90*/  IMAD.WIDE R4, R25, 0x4, R76 ;  /* 0x0000000419047825 */ /* 0x000fe200078e024c */
[----:B------:R-:W-:-:S03]  /*d8ea0*/  ISETP.LT.AND P0, PT, R234, c[0x0][0x178], !P3 ;  /* 0x00005e00ea007a0c */ /* 0x000fc60005f01270 */
[----:B------:R-:W-:Y:S01]  /*d8eb0*/  IMAD.WIDE R20, R25, 0x4, R86 ;  /* 0x0000000419147825 */ /* 0x000fe200078e0256 */
[----:B------:R-:W-:Y:S01]  /*d8ec0*/  ISETP.LT.AND P3, PT, R235, c[0x0][0x178], !P3 ;  /* 0x00005e00eb007a0c */ /* 0x000fe20005f61270 */
[----:B------:R1:W-:Y:S01]  /*d8ed0*/  @P5 STG.E [R2.64], R29 ;  /* 0x0000001d02005986 */ /* 0x0003e2000c101904 */
[----:B------:R-:W-:Y:S02]  /*d8ee0*/  ISETP.LT.AND P6, PT, R232, c[0x0][0x178], !P2 ;  /* 0x00005e00e8007a0c */ /* 0x000fe400057c1270 */
[----:B------:R-:W-:Y:S01]  /*d8ef0*/  ISETP.LT.AND P5, PT, R233, c[0x0][0x178], !P2 ;  /* 0x00005e00e9007a0c */ /* 0x000fe200057a1270 */
[----:B------:R4:W-:Y:S01]  /*d8f00*/  @P1 STG.E [R4.64], R152 ;  /* 0x0000009804001986 */ /* 0x0009e2000c101904 */
[----:B------:R-:W-:-:S03]  /*d8f10*/  IADD3 R37, R25, c[0x0][0x198], RZ ;  /* 0x0000660019257a10 */ /* 0x000fc60007ffe0ff */
[----:B------:R-:W-:Y:S01]  /*d8f20*/  @P4 STG.E [R20.64], R184 ;  /* 0x000000b814004986 */ /* 0x000fe2000c101904 */
[----:B------:R-:W-:Y:S01]  /*d8f30*/  ISETP.LT.AND P4, PT, R234, c[0x0][0x178], !P2 ;  /* 0x00005e00ea007a0c */ /* 0x000fe20005781270 */
[----:B---3--:R-:W-:-:S04]  /*d8f40*/  IMAD.WIDE R8, R25, 0x4, R84 ;  /* 0x0000000419087825 */ /* 0x008fc800078e0254 */
[----:B-1----:R-:W-:Y:S01]  /*d8f50*/  IMAD.WIDE R12, R25, 0x4, R78 ;  /* 0x00000004190c7825 */ /* 0x002fe200078e024e */
[----:B------:R-:W-:Y:S03]  /*d8f60*/  @P0 STG.E [R8.64], R224 ;  /* 0x000000e008000986 */ /* 0x000fe6000c101904 */
[----:B------:R-:W-:Y:S01]  /*d8f70*/  IMAD.WIDE R16, R37, 0x4, R76 ;  /* 0x0000000425107825 */ /* 0x000fe200078e024c */
[----:B------:R-:W-:-:S03]  /*d8f80*/  ISETP.GE.AND P1, PT, R38, c[0x0][0x17c], PT ;  /* 0x00005f0026007a0c */ /* 0x000fc60003f26270 */
[C---:B------:R-:W-:Y:S01]  /*d8f90*/  IMAD.WIDE R2, R37.reuse, 0x4, R86 ;  /* 0x0000000425027825 */ /* 0x040fe200078e0256 */
[----:B------:R1:W-:Y:S03]  /*d8fa0*/  @P3 STG.E [R12.64], R32 ;  /* 0x000000200c003986 */ /* 0x0003e6000c101904 */
[----:B----4-:R-:W-:Y:S01]  /*d8fb0*/  IMAD.WIDE R4, R37, 0x4, R84 ;  /* 0x0000000425047825 */ /* 0x010fe200078e0254 */
[----:B------:R3:W-:Y:S01]  /*d8fc0*/  @P6 STG.E [R16.64], R153 ;  /* 0x0000009910006986 */ /* 0x0007e2000c101904 */
[----:B------:R-:W-:-:S03]  /*d8fd0*/  ISETP.LT.AND P6, PT, R232, c[0x0][0x178], !P1 ;  /* 0x00005e00e8007a0c */ /* 0x000fc60004fc1270 */
[----:B------:R4:W-:Y:S01]  /*d8fe0*/  @P5 STG.E [R2.64], R185 ;  /* 0x000000b902005986 */ /* 0x0009e2000c101904 */
[----:B------:R-:W-:-:S03]  /*d8ff0*/  ISETP.LT.AND P3, PT, R233, c[0x0][0x178], !P1 ;  /* 0x00005e00e9007a0c */ /* 0x000fc60004f61270 */
[----:B-1----:R-:W2:Y:S01]  /*d9000*/  LDL.LU R32, [R1+0x3404] ;  /* 0x0034040001207983 */ /* 0x002ea20000300800 */
[----:B------:R-:W-:-:S03]  /*d9010*/  ISETP.LT.AND P5, PT, R235, c[0x0][0x178], !P1 ;  /* 0x00005e00eb007a0c */ /* 0x000fc60004fa1270 */
[----:B------:R1:W-:Y:S01]  /*d9020*/  @P4 STG.E [R4.64], R225 ;  /* 0x000000e104004986 */ /* 0x0003e2000c101904 */
[----:B------:R-:W-:Y:S02]  /*d9030*/  ISETP.LT.AND P4, PT, R234, c[0x0][0x178], !P1 ;  /* 0x00005e00ea007a0c */ /* 0x000fe40004f81270 */
[----:B------:R-:W-:Y:S01]  /*d9040*/  ISETP.GE.AND P1, PT, R24, c[0x0][0x17c], PT ;  /* 0x00005f0018007a0c */ /* 0x000fe20003f26270 */
[----:B------:R-:W2:Y:S04]  /*d9050*/  LDL.LU R28, [R1+0x33fc] ;  /* 0x0033fc00011c7983 */ /* 0x000ea80000300800 */
[----:B------:R-:W2:Y:S01]  /*d9060*/  LDL.LU R24, [R1+0x33f0] ;  /* 0x0033f00001187983 */ /* 0x000ea20000300800 */
[----:B------:R-:W-:Y:S02]  /*d9070*/  ISETP.LT.AND P2, PT, R235, c[0x0][0x178], !P2 ;  /* 0x00005e00eb007a0c */ /* 0x000fe40005741270 */
[C---:B------:R-:W-:Y:S01]  /*d9080*/  IADD3 R21, R37.reuse, c[0x0][0x198], RZ ;  /* 0x0000660025157a10 */ /* 0x040fe20007ffe0ff */
[----:B------:R-:W-:-:S04]  /*d9090*/  IMAD.WIDE R8, R37, 0x4, R78 ;  /* 0x0000000425087825 */ /* 0x000fc800078e024e */
[----:B------:R-:W-:-:S04]  /*d90a0*/  IMAD.WIDE R12, R21, 0x4, R76 ;  /* 0x00000004150c7825 */ /* 0x000fc800078e024c */
[C---:B---3--:R-:W-:Y:S02]  /*d90b0*/  IMAD.WIDE R16, R21.reuse, 0x4, R86 ;  /* 0x0000000415107825 */ /* 0x048fe400078e0256 */
[----:B------:R3:W-:Y:S02]  /*d90c0*/  @P2 STG.E [R8.64], R33 ;  /* 0x0000002108002986 */ /* 0x0007e4000c101904 */
[----:B----4-:R-:W-:Y:S02]  /*d90d0*/  IMAD.WIDE R2, R21, 0x4, R84 ;  /* 0x0000000415027825 */ /* 0x010fe400078e0254 */
[----:B------:R4:W-:Y:S04]  /*d90e0*/  @P6 STG.E [R12.64], R126 ;  /* 0x0000007e0c006986 */ /* 0x0009e8000c101904 */
[----:B------:R1:W-:Y:S04]  /*d90f0*/  @P3 STG.E [R16.64], R158 ;  /* 0x0000009e10003986 */ /* 0x0003e8000c101904 */
[----:B------:R1:W-:Y:S01]  /*d9100*/  @P4 STG.E [R2.64], R198 ;  /* 0x000000c602004986 */ /* 0x0003e2000c101904 */
[----:B--2---:R-:W-:-:S03]  /*d9110*/  ISETP.GE.AND P4, PT, R0, c[0x0][0x17c], PT ;  /* 0x00005f0000007a0c */ /* 0x004fc60003f86270 */
[----:B------:R-:W2:Y:S01]  /*d9120*/  LDL.LU R0, [R1+0x33ec] ;  /* 0x0033ec0001007983 */ /* 0x000ea20000300800 */
[----:B------:R-:W-:Y:S01]  /*d9130*/  ISETP.GE.AND P0, PT, R36, c[0x0][0x17c], PT ;  /* 0x00005f0024007a0c */ /* 0x000fe20003f06270 */
[----:B-1----:R-:W-:-:S03]  /*d9140*/  IMAD.WIDE R4, R21, 0x4, R78 ;  /* 0x0000000415047825 */ /* 0x002fc600078e024e */
[----:B------:R-:W-:Y:S02]  /*d9150*/  ISETP.LT.AND P2, PT, R232, c[0x0][0x178], !P0 ;  /* 0x00005e00e8007a0c */ /* 0x000fe40004741270 */
[----:B------:R-:W-:Y:S02]  /*d9160*/  IADD3 R21, R21, c[0x0][0x198], RZ ;  /* 0x0000660015157a10 */ /* 0x000fe40007ffe0ff */
[----:B------:R-:W-:-:S03]  /*d9170*/  ISETP.LT.AND P6, PT, R233, c[0x0][0x178], !P0 ;  /* 0x00005e00e9007a0c */ /* 0x000fc600047c1270 */
[----:B---3--:R-:W-:Y:S01]  /*d9180*/  IMAD.WIDE R8, R21, 0x4, R76 ;  /* 0x0000000415087825 */ /* 0x008fe200078e024c */
[----:B------:R-:W-:Y:S01]  /*d9190*/  ISETP.LT.AND P3, PT, R234, c[0x0][0x178], !P0 ;  /* 0x00005e00ea007a0c */ /* 0x000fe20004761270 */
[----:B------:R1:W-:Y:S01]  /*d91a0*/  @P5 STG.E [R4.64], R18 ;  /* 0x0000001204005986 */ /* 0x0003e2000c101904 */
[----:B------:R-:W-:Y:S02]  /*d91b0*/  ISETP.LT.AND P0, PT, R235, c[0x0][0x178], !P0 ;  /* 0x00005e00eb007a0c */ /* 0x000fe40004701270 */
[----:B------:R-:W-:Y:S01]  /*d91c0*/  ISETP.LT.AND P5, PT, R232, c[0x0][0x178], !P1 ;  /* 0x00005e00e8007a0c */ /* 0x000fe20004fa1270 */
[----:B------:R3:W-:Y:S01]  /*d91d0*/  @P2 STG.E [R8.64], R127 ;  /* 0x0000007f08002986 */ /* 0x0007e2000c101904 */
[----:B------:R-:W-:Y:S01]  /*d91e0*/  ISETP.LT.AND P2, PT, R233, c[0x0][0x178], !P1 ;  /* 0x00005e00e9007a0c */ /* 0x000fe20004f41270 */
[C---:B----4-:R-:W-:Y:S01]  /*d91f0*/  IMAD.WIDE R12, R21.reuse, 0x4, R86 ;  /* 0x00000004150c7825 */ /* 0x050fe200078e0256 */
[----:B------:R-:W-:-:S03]  /*d9200*/  IADD3 R25, R21, c[0x0][0x198], RZ ;  /* 0x0000660015197a10 */ /* 0x000fc60007ffe0ff */
[C---:B------:R-:W-:Y:S01]  /*d9210*/  IMAD.WIDE R16, R21.reuse, 0x4, R84 ;  /* 0x0000000415107825 */ /* 0x040fe200078e0254 */
[----:B------:R4:W-:Y:S03]  /*d9220*/  @P6 STG.E [R12.64], R159 ;  /* 0x0000009f0c006986 */ /* 0x0009e6000c101904 */
[----:B------:R-:W-:Y:S01]  /*d9230*/  IMAD.WIDE R2, R21, 0x4, R78 ;  /* 0x0000000415027825 */ /* 0x000fe200078e024e */
[----:B------:R3:W-:Y:S03]  /*d9240*/  @P3 STG.E [R16.64], R199 ;  /* 0x000000c710003986 */ /* 0x0007e6000c101904 */
[----:B-1----:R-:W-:Y:S01]  /*d9250*/  IMAD.WIDE R4, R25, 0x4, R76 ;  /* 0x0000000419047825 */ /* 0x002fe200078e024c */
[----:B------:R-:W-:-:S03]  /*d9260*/  ISETP.LT.AND P3, PT, R234, c[0x0][0x178], !P1 ;  /* 0x00005e00ea007a0c */ /* 0x000fc60004f61270 */
[----:B------:R-:W-:Y:S01]  /*d9270*/  IMAD.WIDE R20, R25, 0x4, R86 ;  /* 0x0000000419147825 */ /* 0x000fe200078e0256 */
[----:B------:R-:W-:Y:S01]  /*d9280*/  ISETP.LT.AND P1, PT, R235, c[0x0][0x178], !P1 ;  /* 0x00005e00eb007a0c */ /* 0x000fe20004f21270 */
[----:B------:R1:W-:Y:S01]  /*d9290*/  @P0 STG.E [R2.64], R19 ;  /* 0x0000001302000986 */ /* 0x0003e2000c101904 */
[----:B------:R-:W-:-:S03]  /*d92a0*/  ISETP.LT.AND P6, PT, R232, c[0x0][0x178], !P4 ;  /* 0x00005e00e8007a0c */ /* 0x000fc600067c1270 */
[----:B------:R1:W-:Y:S01]  /*d92b0*/  @P5 STG.E [R4.64], R134 ;  /* 0x0000008604005986 */ /* 0x0003e2000c101904 */
[----:B------:R-:W-:-:S03]  /*d92c0*/  ISETP.LT.AND P5, PT, R233, c[0x0][0x178], !P4 ;  /* 0x00005e00e9007a0c */ /* 0x000fc600067a1270 */
[----:B------:R1:W-:Y:S01]  /*d92d0*/  @P2 STG.E [R20.64], R166 ;  /* 0x000000a614002986 */ /* 0x0003e2000c101904 */
[----:B------:R-:W-:Y:S02]  /*d92e0*/  ISETP.LT.AND P2, PT, R234, c[0x0][0x178], !P4 ;  /* 0x00005e00ea007a0c */ /* 0x000fe40006741270 */
[C---:B------:R-:W-:Y:S01]  /*d92f0*/  IADD3 R29, R25.reuse, c[0x0][0x198], RZ ;  /* 0x00006600191d7a10 */ /* 0x040fe20007ffe0ff */
[----:B---3--:R-:W-:-:S04]  /*d9300*/  IMAD.WIDE R8, R25, 0x4, R84 ;  /* 0x0000000419087825 */ /* 0x008fc800078e0254 */
[----:B----4-:R-:W-:Y:S01]  /*d9310*/  IMAD.WIDE R12, R25, 0x4, R78 ;  /* 0x00000004190c7825 */ /* 0x010fe200078e024e */
[----:B------:R3:W-:Y:S03]  /*d9320*/  @P3 STG.E [R8.64], R206 ;  /* 0x000000ce08003986 */ /* 0x0007e6000c101904 */
[C---:B------:R-:W-:Y:S01]  /*d9330*/  IMAD.WIDE R16, R29.reuse, 0x4, R76 ;  /* 0x000000041d107825 */ /* 0x040fe200078e024c */
[----:B------:R4:W-:Y:S03]  /*d9340*/  @P1 STG.E [R12.64], R6 ;  /* 0x000000060c001986 */ /* 0x0009e6000c101904 */
[C---:B-1----:R-:W-:Y:S01]  /*d9350*/  IMAD.WIDE R2, R29.reuse, 0x4, R86 ;  /* 0x000000041d027825 */ /* 0x042fe200078e0256 */
[----:B------:R1:W-:Y:S03]  /*d9360*/  @P6 STG.E [R16.64], R135 ;  /* 0x0000008710006986 */ /* 0x0003e6000c101904 */
[----:B------:R-:W-:Y:S01]  /*d9370*/  IMAD.WIDE R4, R29, 0x4, R84 ;  /* 0x000000041d047825 */ /* 0x000fe200078e0254 */
[----:B------:R1:W-:Y:S01]  /*d9380*/  @P5 STG.E [R2.64], R167 ;  /* 0x000000a702005986 */ /* 0x0003e2000c101904 */
[----:B------:R-:W-:-:S03]  /*d9390*/  ISETP.GE.AND P0, PT, R32, c[0x0][0x17c], PT ;  /* 0x00005f0020007a0c */ /* 0x000fc60003f06270 */
[----:B------:R1:W-:Y:S01]  /*d93a0*/  @P2 STG.E [R4.64], R207 ;  /* 0x000000cf04002986 */ /* 0x0003e2000c101904 */
[----:B------:R-:W-:Y:S02]  /*d93b0*/  ISETP.LT.AND P6, PT, R232, c[0x0][0x178], !P0 ;  /* 0x00005e00e8007a0c */ /* 0x000fe400047c1270 */
[----:B------:R-:W-:Y:S02]  /*d93c0*/  ISETP.LT.AND P3, PT, R233, c[0x0][0x178], !P0 ;  /* 0x00005e00e9007a0c */ /* 0x000fe40004761270 */
[----:B------:R-:W-:Y:S02]  /*d93d0*/  ISETP.LT.AND P2, PT, R234, c[0x0][0x178], !P0 ;  /* 0x00005e00ea007a0c */ /* 0x000fe40004741270 */
[C---:B------:R-:W-:Y:S02]  /*d93e0*/  ISETP.LT.AND P5, PT, R235.reuse, c[0x0][0x178], !P0 ;  /* 0x00005e00eb007a0c */ /* 0x040fe400047a1270 */
[----:B------:R-:W-:Y:S02]  /*d93f0*/  ISETP.GE.AND P0, PT, R24, c[0x0][0x17c], PT ;  /* 0x00005f0018007a0c */ /* 0x000fe40003f06270 */
[----:B------:R-:W2:Y:S04]  /*d9400*/  LDL.LU R24, [R1+0x33e8] ;  /* 0x0033e80001187983 */ /* 0x000ea80000300800 */
[----:B------:R-:W2:Y:S04]  /*d9410*/  LDL.LU R20, [R1+0x33dc] ;  /* 0x0033dc0001147983 */ /* 0x000ea80000300800 */
[----:B------:R-:W2:Y:S01]  /*d9420*/  LDL.LU R18, [R1+0x33d8] ;  /* 0x0033d80001127983 */ /* 0x000ea20000300800 */
[----:B------:R-:W-:-:S02]  /*d9430*/  ISETP.LT.AND P4, PT, R235, c[0x0][0x178], !P4 ;  /* 0x00005e00eb007a0c */ /* 0x000fc40006781270 */
[C---:B------:R-:W-:Y:S01]  /*d9440*/  IADD3 R19, R29.reuse, c[0x0][0x198], RZ ;  /* 0x000066001d137a10 */ /* 0x040fe20007ffe0ff */
[----:B---3--:R-:W-:-:S04]  /*d9450*/  IMAD.WIDE R8, R29, 0x4, R78 ;  /* 0x000000041d087825 */ /* 0x008fc800078e024e */
[----:B----4-:R-:W-:-:S04]  /*d9460*/  IMAD.WIDE R12, R19, 0x4, R76 ;  /* 0x00000004130c7825 */ /* 0x010fc800078e024c */
[C---:B-1----:R-:W-:Y:S02]  /*d9470*/  IMAD.WIDE R16, R19.reuse, 0x4, R86 ;  /* 0x0000000413107825 */ /* 0x042fe400078e0256 */
[----:B------:R1:W-:Y:S02]  /*d9480*/  @P4 STG.E [R8.64], R7 ;  /* 0x0000000708004986 */ /* 0x0003e4000c101904 */
[----:B------:R-:W-:Y:S02]  /*d9490*/  IMAD.WIDE R2, R19, 0x4, R84 ;  /* 0x0000000413027825 */ /* 0x000fe400078e0254 */
[----:B------:R3:W-:Y:S04]  /*d94a0*/  @P6 STG.E [R12.64], R142 ;  /* 0x0000008e0c006986 */ /* 0x0007e8000c101904 */
[----:B------:R-:W-:Y:S04]  /*d94b0*/  @P3 STG.E [R16.64], R174 ;  /* 0x000000ae10003986 */ /* 0x000fe8000c101904 */
[----:B------:R4:W-:Y:S01]  /*d94c0*/  @P2 STG.E [R2.64], R214 ;  /* 0x000000d602002986 */ /* 0x0009e2000c101904 */
[----:B--2---:R-:W-:-:S03]  /*d94d0*/  ISETP.GE.AND P2, PT, R0, c[0x0][0x17c], PT ;  /* 0x00005f0000007a0c */ /* 0x004fc60003f46270 */
[----:B------:R-:W2:Y:S01]  /*d94e0*/  LDL.LU R0, [R1+0x33c8] ;  /* 0x0033c80001007983 */ /* 0x000ea20000300800 */
[----:B------:R-:W-:Y:S01]  /*d94f0*/  ISETP.GE.AND P1, PT, R28, c[0x0][0x17c], PT ;  /* 0x00005f001c007a0c */ /* 0x000fe20003f26270 */
[----:B------:R-:W-:-:S03]  /*d9500*/  IMAD.WIDE R4, R19, 0x4, R78 ;  /* 0x0000000413047825 */ /* 0x000fc600078e024e */
[----:B------:R-:W-:Y:S02]  /*d9510*/  ISETP.LT.AND P4, PT, R232, c[0x0][0x178], !P1 ;  /* 0x00005e00e8007a0c */ /* 0x000fe40004f81270 */
[----:B------:R-:W-:Y:S02]  /*d9520*/  IADD3 R19, R19, c[0x0][0x198], RZ ;  /* 0x0000660013137a10 */ /* 0x000fe40007ffe0ff */
[----:B------:R-:W-:-:S03]  /*d9530*/  ISETP.LT.AND P6, PT, R233, c[0x0][0x178], !P1 ;  /* 0x00005e00e9007a0c */ /* 0x000fc60004fc1270 */
[----:B-1----:R-:W-:Y:S01]  /*d9540*/  IMAD.WIDE R6, R19, 0x4, R76 ;  /* 0x0000000413067825 */ /* 0x002fe200078e024c */
[----:B------:R-:W-:Y:S01]  /*d9550*/  ISETP.LT.AND P3, PT, R234, c[0x0][0x178], !P1 ;  /* 0x00005e00ea007a0c */ /* 0x000fe20004f61270 */
[----:B------:R1:W-:Y:S01]  /*d9560*/  @P5 STG.E [R4.64], R10 ;  /* 0x0000000a04005986 */ /* 0x0003e2000c101904 */
[----:B------:R-:W-:Y:S02]  /*d9570*/  ISETP.LT.AND P1, PT, R235, c[0x0][0x178], !P1 ;  /* 0x00005e00eb007a0c */ /* 0x000fe40004f21270 */
[----:B------:R-:W-:Y:S01]  /*d9580*/  ISETP.LT.AND P5, PT, R232, c[0x0][0x178], !P0 ;  /* 0x00005e00e8007a0c */ /* 0x000fe200047a1270 */
[----:B------:R1:W-:Y:S01]  /*d9590*/  @P4 STG.E [R6.64], R143 ;  /* 0x0000008f06004986 */ /* 0x0003e2000c101904 */
[----:B------:R-:W-:Y:S01]  /*d95a0*/  ISETP.LT.AND P4, PT, R233, c[0x0][0x178], !P0 ;  /* 0x00005e00e9007a0c */ /* 0x000fe20004781270 */
[C---:B------:R-:W-:Y:S01]  /*d95b0*/  IMAD.WIDE R8, R19.reuse, 0x4, R86 ;  /* 0x0000000413087825 */ /* 0x040fe200078e0256 */
[----:B------:R-:W-:-:S03]  /*d95c0*/  IADD3 R21, R19, c[0x0][0x198], RZ ;  /* 0x0000660013157a10 */ /* 0x000fc60007ffe0ff */
[C---:B---3--:R-:W-:Y:S01]  /*d95d0*/  IMAD.WIDE R12, R19.reuse, 0x4, R84 ;  /* 0x00000004130c7825 */ /* 0x048fe200078e0254 */
[----:B------:R3:W-:Y:S03]  /*d95e0*/  @P6 STG.E [R8.64], R175 ;  /* 0x000000af08006986 */ /* 0x0007e6000c101904 */
[----:B----4-:R-:W-:Y:S01]  /*d95f0*/  IMAD.WIDE R2, R19, 0x4, R78 ;  /* 0x0000000413027825 */ /* 0x010fe200078e024e */
        /* <DEDUP_REMOVED lines=12> */
[----:B------:R-:W-:-:S04]  /*d96c0*/  IMAD.WIDE R6, R21, 0x4, R84 ;  /* 0x0000000415067825 */ /* 0x000fc800078e0254 */
[----:B---3--:R-:W-:Y:S01]  /*d96d0*/  IMAD.WIDE R8, R21, 0x4, R78 ;  /* 0x0000000415087825 */ /* 0x008fe200078e024e */
[----:B------:R-:W-:Y:S03]  /*d96e0*/  @P3 STG.E [R6.64], R222 ;  /* 0x000000de06003986 */ /* 0x000fe6000c101904 */
[C---:B----4-:R-:W-:Y:S01]  /*d96f0*/  IMAD.WIDE R12, R19.reuse, 0x4, R76 ;  /* 0x00000004130c7825 */ /* 0x050fe200078e024c */
[----:B------:R3:W-:Y:S03]  /*d9700*/  @P0 STG.E [R8.64], R14 ;  /* 0x0000000e08000986 */ /* 0x0007e6000c101904 */
[C---:B-1----:R-:W-:Y:S01]  /*d9710*/  IMAD.WIDE R2, R19.reuse, 0x4, R86 ;  /* 0x0000000413027825 */ /* 0x042fe200078e0256 */
[----:B------:R-:W-:Y:S03]  /*d9720*/  @P6 STG.E [R12.64], R151 ;  /* 0x000000970c006986 */ /* 0x000fe6000c101904 */
[----:B------:R-:W-:Y:S01]  /*d9730*/  IMAD.WIDE R4, R19, 0x4, R84 ;  /* 0x0000000413047825 */ /* 0x000fe200078e0254 */
[----:B------:R1:W-:Y:S04]  /*d9740*/  @P5 STG.E [R2.64], R183 ;  /* 0x000000b702005986 */ /* 0x0003e8000c101904 */
[----:B------:R4:W-:Y:S01]  /*d9750*/  @P4 STG.E [R4.64], R223 ;  /* 0x000000df04004986 */ /* 0x0009e2000c101904 */
[----:B------:R-:W-:-:S04]  /*d9760*/  ISETP.GE.AND P1, PT, R24, c[0x0][0x17c], PT ;  /* 0x00005f0018007a0c */ /* 0x000fc80003f26270 */
[----:B------:R-:W-:Y:S02]  /*d9770*/  ISETP.LT.AND P6, PT, R232, c[0x0][0x178], !P1 ;  /* 0x00005e00e8007a0c */ /* 0x000fe40004fc1270 */
[----:B------:R-:W-:Y:S02]  /*d9780*/  ISETP.LT.AND P3, PT, R233, c[0x0][0x178], !P1 ;  /* 0x00005e00e9007a0c */ /* 0x000fe40004f61270 */
[----:B------:R-:W-:Y:S02]  /*d9790*/  ISETP.LT.AND P4, PT, R234, c[0x0][0x178], !P1 ;  /* 0x00005e00ea007a0c */ /* 0x000fe40004f81270 */
[C---:B------:R-:W-:Y:S02]  /*d97a0*/  ISETP.LT.AND P5, PT, R235.reuse, c[0x0][0x178], !P1 ;  /* 0x00005e00eb007a0c */ /* 0x040fe40004fa1270 */
[----:B------:R-:W-:Y:S02]  /*d97b0*/  ISETP.GE.AND P1, PT, R18, c[0x0][0x17c], PT ;  /* 0x00005f0012007a0c */ /* 0x000fe40003f26270 */
[----:B------:R-:W4:Y:S01]  /*d97c0*/  LDL.LU R18, [R1+0x33c4] ;  /* 0x0033c40001127983 */ /* 0x000f220000300800 */
[----:B------:R-:W-:-:S03]  /*d97d0*/  ISETP.LT.AND P2, PT, R235, c[0x0][0x178], !P2 ;  /* 0x00005e00eb007a0c */ /* 0x000fc60005741270 */
[----:B------:R-:W4:Y:S01]  /*d97e0*/  LDL.LU R16, [R1+0x33bc] ;  /* 0x0033bc0001107983 */ /* 0x000f220000300800 */
[----:B------:R-:W-:-:S03]  /*d97f0*/  IADD3 R17, R19, c[0x0][0x198], RZ ;  /* 0x0000660013117a10 */ /* 0x000fc60007ffe0ff */
[----:B---3--:R-:W3:Y:S01]  /*d9800*/  LDL.LU R14, [R1+0x33b8] ;  /* 0x0033b800010e7983 */ /* 0x008ee20000300800 */
[----:B------:R-:W-:-:S04]  /*d9810*/  IMAD.WIDE R6, R19, 0x4, R78 ;  /* 0x0000000413067825 */ /* 0x000fc800078e024e */
[C---:B------:R-:W-:Y:S01]  /*d9820*/  IMAD.WIDE R8, R17.reuse, 0x4, R76 ;  /* 0x0000000411087825 */ /* 0x040fe200078e024c */
[----:B------:R2:W-:Y:S03]  /*d9830*/  @P2 STG.E [R6.64], R15 ;  /* 0x0000000f06002986 */ /* 0x0005e6000c101904 */
[C---:B------:R-:W-:Y:S01]  /*d9840*/  IMAD.WIDE R10, R17.reuse, 0x4, R86 ;  /* 0x00000004110a7825 */ /* 0x040fe200078e0256 */
[----:B------:R2:W-:Y:S03]  /*d9850*/  @P6 STG.E [R8.64], R130 ;  /* 0x0000008208006986 */ /* 0x0005e6000c101904 */
[----:B-1----:R-:W-:Y:S01]  /*d9860*/  IMAD.WIDE R2, R17, 0x4, R84 ;  /* 0x0000000411027825 */ /* 0x002fe200078e0254 */
[----:B------:R1:W-:Y:S04]  /*d9870*/  @P3 STG.E [R10.64], R162 ;  /* 0x000000a20a003986 */ /* 0x0003e8000c101904 */
[----:B------:R1:W-:Y:S01]  /*d9880*/  @P4 STG.E [R2.64], R202 ;  /* 0x000000ca02004986 */ /* 0x0003e2000c101904 */
[----:B--2---:R-:W-:-:S03]  /*d9890*/  ISETP.GE.AND P4, PT, R0, c[0x0][0x17c], PT ;  /* 0x00005f0000007a0c */ /* 0x004fc60003f86270 */
[----:B------:R-:W2:Y:S01]  /*d98a0*/  LDL.LU R0, [R1+0x35f4] ;  /* 0x0035f40001007983 */ /* 0x000ea20000300800 */
[----:B------:R-:W-:Y:S01]  /*d98b0*/  ISETP.GE.AND P0, PT, R20, c[0x0][0x17c], PT ;  /* 0x00005f0014007a0c */ /* 0x000fe20003f06270 */
[----:B----4-:R-:W-:-:S03]  /*d98c0*/  IMAD.WIDE R4, R17, 0x4, R78 ;  /* 0x0000000411047825 */ /* 0x010fc600078e024e */
[----:B------:R-:W-:Y:S02]  /*d98d0*/  ISETP.LT.AND P3, PT, R232, c[0x0][0x178], !P0 ;  /* 0x00005e00e8007a0c */ /* 0x000fe40004761270 */
[----:B------:R-:W-:Y:S02]  /*d98e0*/  ISETP.LT.AND P6, PT, R233, c[0x0][0x178], !P0 ;  /* 0x00005e00e9007a0c */ /* 0x000fe400047c1270 */
[----:B------:R-:W-:Y:S02]  /*d98f0*/  ISETP.LT.AND P2, PT, R234, c[0x0][0x178], !P0 ;  /* 0x00005e00ea007a0c */ /* 0x000fe40004741270 */
[----:B------:R-:W-:Y:S01]  /*d9900*/  IADD3 R17, R17, c[0x0][0x198], RZ ;  /* 0x0000660011117a10 */ /* 0x000fe20007ffe0ff */
[----:B------:R4:W-:Y:S01]  /*d9910*/  @P5 STG.E [R4.64], R22 ;  /* 0x0000001604005986 */ /* 0x0009e2000c101904 */
[----:B------:R-:W-:Y:S02]  /*d9920*/  ISETP.LT.AND P0, PT, R235, c[0x0][0x178], !P0 ;  /* 0x00005e00eb007a0c */ /* 0x000fe40004701270 */
[----:B------:R-:W-:Y:S01]  /*d9930*/  ISETP.LT.AND P5, PT, R232, c[0x0][0x178], !P1 ;  /* 0x00005e00e8007a0c */ /* 0x000fe20004fa1270 */
[C---:B------:R-:W-:Y:S01]  /*d9940*/  IMAD.WIDE R6, R17.reuse, 0x4, R76 ;  /* 0x0000000411067825 */ /* 0x040fe200078e024c */
[----:B------:R-:W-:-:S03]  /*d9950*/  IADD3 R15, R17, c[0x0][0x198], RZ ;  /* 0x00006600110f7a10 */ /* 0x000fc60007ffe0ff */
[C---:B------:R-:W-:Y:S01]  /*d9960*/  IMAD.WIDE R8, R17.reuse, 0x4, R86 ;  /* 0x0000000411087825 */ /* 0x040fe200078e0256 */
[----:B------:R4:W-:Y:S03]  /*d9970*/  @P3 STG.E [R6.64], R131 ;  /* 0x0000008306003986 */ /* 0x0009e6000c101904 */
[----:B-1----:R-:W-:Y:S01]  /*d9980*/  IMAD.WIDE R10, R17, 0x4, R84 ;  /* 0x00000004110a7825 */ /* 0x002fe200078e0254 */
[----:B------:R1:W-:Y:S01]  /*d9990*/  @P6 STG.E [R8.64], R163 ;  /* 0x000000a308006986 */ /* 0x0003e2000c101904 */
[----:B------:R-:W-:Y:S02]  /*d99a0*/  ISETP.LT.AND P3, PT, R233, c[0x0][0x178], !P1 ;  /* 0x00005e00e9007a0c */ /* 0x000fe40004f61270 */
[----:B------:R-:W-:Y:S01]  /*d99b0*/  IMAD.WIDE R2, R17, 0x4, R78 ;  /* 0x0000000411027825 */ /* 0x000fe200078e024e */
[----:B------:R1:W-:Y:S01]  /*d99c0*/  @P2 STG.E [R10.64], R203 ;  /* 0x000000cb0a002986 */ /* 0x0003e2000c101904 */
[----:B------:R-:W-:-:S02]  /*d99d0*/  ISETP.LT.AND P2, PT, R234, c[0x0][0x178], !P1 ;  /* 0x00005e00ea007a0c */ /* 0x000fc40004f41270 */
[----:B----4-:R-:W-:Y:S01]  /*d99e0*/  IMAD.WIDE R4, R15, 0x4, R76 ;  /* 0x000000040f047825 */ /* 0x010fe200078e024c */
[----:B------:R-:W-:Y:S01]  /*d99f0*/  ISETP.LT.AND P1, PT, R235, c[0x0][0x178], !P1 ;  /* 0x00005e00eb007a0c */ /* 0x000fe20004f21270 */
[----:B------:R4:W-:Y:S01]  /*d9a00*/  @P0 STG.E [R2.64], R23 ;  /* 0x0000001702000986 */ /* 0x0009e2000c101904 */
[----:B------:R-:W-:-:S03]  /*d9a10*/  ISETP.LT.AND P6, PT, R232, c[0x0][0x178], !P4 ;  /* 0x00005e00e8007a0c */ /* 0x000fc600067c1270 */
[----:B------:R-:W-:Y:S01]  /*d9a20*/  @P5 STG.E [R4.64], R138 ;  /* 0x0000008a04005986 */ /* 0x000fe2000c101904 */
[----:B------:R-:W-:Y:S02]  /*d9a30*/  ISETP.LT.AND P5, PT, R233, c[0x0][0x178], !P4 ;  /* 0x00005e00e9007a0c */ /* 0x000fe400067a1270 */
[C---:B------:R-:W-:Y:S01]  /*d9a40*/  IADD3 R17, R15.reuse, c[0x0][0x198], RZ ;  /* 0x000066000f117a10 */ /* 0x040fe20007ffe0ff */
[----:B------:R-:W-:-:S04]  /*d9a50*/  IMAD.WIDE R12, R15, 0x4, R86 ;  /* 0x000000040f0c7825 */ /* 0x000fc800078e0256 */
[C---:B------:R-:W-:Y:S01]  /*d9a60*/  IMAD.WIDE R6, R15.reuse, 0x4, R84 ;  /* 0x000000040f067825 */ /* 0x040fe200078e0254 */
[----:B------:R4:W-:Y:S03]  /*d9a70*/  @P3 STG.E [R12.64], R170 ;  /* 0x000000aa0c003986 */ /* 0x0009e6000c101904 */
[----:B-1----:R-:W-:Y:S01]  /*d9a80*/  IMAD.WIDE R8, R15, 0x4, R78 ;  /* 0x000000040f087825 */ /* 0x002fe200078e024e */
[----:B------:R1:W-:Y:S03]  /*d9a90*/  @P2 STG.E [R6.64], R210 ;  /* 0x000000d206002986 */ /* 0x0003e6000c101904 */
[C---:B------:R-:W-:Y:S01]  /*d9aa0*/  IMAD.WIDE R10, R17.reuse, 0x4, R76 ;  /* 0x00000004110a7825 */ /* 0x040fe200078e024c */
[----:B------:R-:W-:Y:S01]  /*d9ab0*/  ISETP.LT.AND P3, PT, R234, c[0x0][0x178], !P4 ;  /* 0x00005e00ea007a0c */ /* 0x000fe20006761270 */
[----:B------:R1:W-:Y:S02]  /*d9ac0*/  @P1 STG.E [R8.64], R26 ;  /* 0x0000001a08001986 */ /* 0x0003e4000c101904 */
[----:B----4-:R-:W-:Y:S01]  /*d9ad0*/  IMAD.WIDE R2, R17, 0x4, R86 ;  /* 0x0000000411027825 */ /* 0x010fe200078e0256 */
[----:B------:R-:W-:Y:S01]  /*d9ae0*/  ISETP.LT.AND P4, PT, R235, c[0x0][0x178], !P4 ;  /* 0x00005e00eb007a0c */ /* 0x000fe20006781270 */
[----:B------:R4:W-:Y:S01]  /*d9af0*/  @P6 STG.E [R10.64], R139 ;  /* 0x0000008b0a006986 */ /* 0x0009e2000c101904 */
[----:B------:R-:W-:-:S03]  /*d9b00*/  IADD3 R13, R17, c[0x0][0x198], RZ ;  /* 0x00006600110d7a10 */ /* 0x000fc60007ffe0ff */
[----:B------:R4:W-:Y:S01]  /*d9b10*/  @P5 STG.E [R2.64], R171 ;  /* 0x000000ab02005986 */ /* 0x0009e2000c101904 */
[----:B------:R-:W-:-:S04]  /*d9b20*/  IMAD.WIDE R4, R17, 0x4, R84 ;  /* 0x0000000411047825 */ /* 0x000fc800078e0254 */
[----:B-1----:R-:W-:Y:S01]  /*d9b30*/  IMAD.WIDE R6, R17, 0x4, R78 ;  /* 0x0000000411067825 */ /* 0x002fe200078e024e */
[----:B------:R1:W-:Y:S03]  /*d9b40*/  @P3 STG.E [R4.64], R211 ;  /* 0x000000d304003986 */ /* 0x0003e6000c101904 */
[C---:B------:R-:W-:Y:S01]  /*d9b50*/  IMAD.WIDE R8, R13.reuse, 0x4, R76 ;  /* 0x000000040d087825 */ /* 0x040fe200078e024c */
[----:B------:R1:W-:Y:S03]  /*d9b60*/  @P4 STG.E [R6.64], R27 ;  /* 0x0000001b06004986 */ /* 0x0003e6000c101904 */
[----:B----4-:R-:W-:-:S04]  /*d9b70*/  IMAD.WIDE R10, R13, 0x4, R86 ;  /* 0x000000040d0a7825 */ /* 0x010fc800078e0256 */
[----:B------:R-:W-:Y:S01]  /*d9b80*/  IMAD.WIDE R2, R13, 0x4, R84 ;  /* 0x000000040d027825 */ /* 0x000fe200078e0254 */
[----:B------:R-:W-:-:S04]  /*d9b90*/  ISETP.GE.AND P0, PT, R18, c[0x0][0x17c], PT ;  /* 0x00005f0012007a0c */ /* 0x000fc80003f06270 */
[----:B------:R-:W-:Y:S02]  /*d9ba0*/  ISETP.LT.AND P6, PT, R232, c[0x0][0x178], !P0 ;  /* 0x00005e00e8007a0c */ /* 0x000fe400047c1270 */
[----:B------:R-:W-:Y:S02]  /*d9bb0*/  ISETP.LT.AND P2, PT, R233, c[0x0][0x178], !P0 ;  /* 0x00005e00e9007a0c */ /* 0x000fe40004741270 */
[----:B------:R-:W-:Y:S02]  /*d9bc0*/  ISETP.LT.AND P5, PT, R234, c[0x0][0x178], !P0 ;  /* 0x00005e00ea007a0c */ /* 0x000fe400047a1270 */
[----:B------:R-:W-:Y:S02]  /*d9bd0*/  ISETP.LT.AND P0, PT, R235, c[0x0][0x178], !P0 ;  /* 0x00005e00eb007a0c */ /* 0x000fe40004701270 */
[----:B------:R-:W-:Y:S01]  /*d9be0*/  ISETP.GE.AND P1, PT, R16, c[0x0][0x17c], PT ;  /* 0x00005f0010007a0c */ /* 0x000fe20003f26270 */
[----:B-1----:R-:W-:Y:S01]  /*d9bf0*/  IMAD.WIDE R4, R13, 0x4, R78 ;  /* 0x000000040d047825 */ /* 0x002fe200078e024e */
[----:B---3--:R-:W-:-:S02]  /*d9c00*/  ISETP.GE.AND P3, PT, R14, c[0x0][0x17c], PT ;  /* 0x00005f000e007a0c */ /* 0x008fc40003f66270 */
[----:B------:R-:W-:Y:S01]  /*d9c10*/  ISETP.LT.AND P4, PT, R232, c[0x0][0x178], !P1 ;  /* 0x00005e00e8007a0c */ /* 0x000fe20004f81270 */
[----:B------:R1:W-:Y:S01]  /*d9c20*/  @P6 STG.E [R8.64], R146 ;  /* 0x0000009208006986 */ /* 0x0003e2000c101904 */
[----:B------:R-:W-:-:S03]  /*d9c30*/  ISETP.LT.AND P6, PT, R233, c[0x0][0x178], !P1 ;  /* 0x00005e00e9007a0c */ /* 0x000fc60004fc1270 */
[----:B------:R3:W-:Y:S01]  /*d9c40*/  @P2 STG.E [R10.64], R178 ;  /* 0x000000b20a002986 */ /* 0x0007e2000c101904 */
[----:B------:R-:W-:-:S03]  /*d9c50*/  IADD3 R15, R13, c[0x0][0x198], RZ ;  /* 0x000066000d0f7a10 */ /* 0x000fc60007ffe0ff */
        /* <DEDUP_REMOVED lines=8> */
[----:B------:R1:W-:Y:S03]  /*d9ce0*/  @P4 STG.E [R6.64], R147 ;  /* 0x0000009306004986 */ /* 0x0003e6000c101904 */
[C---:B---3--:R-:W-:Y:S01]  /*d9cf0*/  IMAD.WIDE R10, R15.reuse, 0x4, R84 ;  /* 0x000000040f0a7825 */ /* 0x048fe200078e0254 */
[----:B------:R3:W-:Y:S03]  /*d9d00*/  @P6 STG.E [R8.64], R179 ;  /* 0x000000b308006986 */ /* 0x0007e6000c101904 */
[----:B----4-:R-:W-:Y:S01]  /*d9d10*/  IMAD.WIDE R2, R15, 0x4, R78 ;  /* 0x000000040f027825 */ /* 0x010fe200078e024e */
[----:B------:R4:W-:Y:S03]  /*d9d20*/  @P5 STG.E [R10.64], R219 ;  /* 0x000000db0a005986 */ /* 0x0009e6000c101904 */
[----:B------:R-:W-:Y:S01]  /*d9d30*/  IMAD.WIDE R12, R17, 0x4, R76 ;  /* 0x00000004110c7825 */ /* 0x000fe200078e024c */
[----:B------:R4:W-:Y:S01]  /*d9d40*/  @P1 STG.E [R2.64], R31 ;  /* 0x0000001f02001986 */ /* 0x0009e2000c101904 */
[----:B------:R-:W-:-:S03]  /*d9d50*/  ISETP.LT.AND P5, PT, R233, c[0x0][0x178], !P3 ;  /* 0x00005e00e9007a0c */ /* 0x000fc60005fa1270 */
[----:B------:R4:W-:Y:S01]  /*d9d60*/  @P0 STG.E [R12.64], R154 ;  /* 0x0000009a0c000986 */ /* 0x0009e2000c101904 */
[----:B------:R-:W-:Y:S02]  /*d9d70*/  ISETP.LT.AND P0, PT, R234, c[0x0][0x178], !P3 ;  /* 0x00005e00ea007a0c */ /* 0x000fe40005f01270 */
[----:B------:R-:W-:Y:S02]  /*d9d80*/  ISETP.LT.AND P3, PT, R235, c[0x0][0x178], !P3 ;  /* 0x00005e00eb007a0c */ /* 0x000fe40005f61270 */
[C---:B------:R-:W-:Y:S01]  /*d9d90*/  IADD3 R15, R17.reuse, c[0x0][0x198], RZ ;  /* 0x00006600110f7a10 */ /* 0x040fe20007ffe0ff */
[----:B------:R-:W-:-:S04]  /*d9da0*/  IMAD.WIDE R4, R17, 0x4, R86 ;  /* 0x0000000411047825 */ /* 0x000fc800078e0256 */
[C---:B-1----:R-:W-:Y:S01]  /*d9db0*/  IMAD.WIDE R6, R17.reuse, 0x4, R84 ;  /* 0x0000000411067825 */ /* 0x042fe200078e0254 */
[----:B------:R4:W-:Y:S03]  /*d9dc0*/  @P5 STG.E [R4.64], R186 ;  /* 0x000000ba04005986 */ /* 0x0009e6000c101904 */
[----:B---3--:R-:W-:Y:S01]  /*d9dd0*/  IMAD.WIDE R8, R17, 0x4, R78 ;  /* 0x0000000411087825 */ /* 0x008fe200078e024e */
[----:B------:R4:W-:Y:S03]  /*d9de0*/  @P0 STG.E [R6.64], R226 ;  /* 0x000000e206000986 */ /* 0x0009e6000c101904 */
[C---:B------:R-:W-:Y:S01]  /*d9df0*/  IMAD.WIDE R76, R15.reuse, 0x4, R76 ;  /* 0x000000040f4c7825 */ /* 0x040fe200078e024c */
[----:B------:R4:W-:Y:S03]  /*d9e00*/  @P3 STG.E [R8.64], R34 ;  /* 0x0000002208003986 */ /* 0x0009e6000c101904 */
[----:B------:R-:W-:-:S04]  /*d9e10*/  IMAD.WIDE R86, R15, 0x4, R86 ;  /* 0x000000040f567825 */ /* 0x000fc800078e0256 */
[----:B------:R-:W-:-:S04]  /*d9e20*/  IMAD.WIDE R84, R15, 0x4, R84 ;  /* 0x000000040f547825 */ /* 0x000fc800078e0254 */
[----:B------:R-:W-:Y:S01]  /*d9e30*/  IMAD.WIDE R78, R15, 0x4, R78 ;  /* 0x000000040f4e7825 */ /* 0x000fe200078e024e */
[----:B--2---:R-:W-:-:S04]  /*d9e40*/  ISETP.GE.AND P2, PT, R0, c[0x0][0x17c], PT ;  /* 0x00005f0000007a0c */ /* 0x004fc80003f46270 */
[----:B------:R-:W-:Y:S02]  /*d9e50*/  ISETP.LT.AND P4, PT, R232, c[0x0][0x178], !P2 ;  /* 0x00005e00e8007a0c */ /* 0x000fe40005781270 */
[----:B------:R-:W-:Y:S02]  /*d9e60*/  ISETP.LT.AND P6, PT, R233, c[0x0][0x178], !P2 ;  /* 0x00005e00e9007a0c */ /* 0x000fe400057c1270 */
[----:B------:R-:W-:Y:S02]  /*d9e70*/  ISETP.LT.AND P1, PT, R234, c[0x0][0x178], !P2 ;  /* 0x00005e00ea007a0c */ /* 0x000fe40005721270 */
[----:B------:R-:W-:-:S07]  /*d9e80*/  ISETP.LT.AND P2, PT, R235, c[0x0][0x178], !P2 ;  /* 0x00005e00eb007a0c */ /* 0x000fce0005741270 */
[----:B------:R4:W-:Y:S04]  /*d9e90*/  @P4 STG.E [R76.64], R155 ;  /* 0x0000009b4c004986 */ /* 0x0009e8000c101904 */
[----:B------:R4:W-:Y:S04]  /*d9ea0*/  @P6 STG.E [R86.64], R187 ;  /* 0x000000bb56006986 */ /* 0x0009e8000c101904 */
[----:B------:R4:W-:Y:S01]  /*d9eb0*/  @P1 STG.E [R84.64], R227 ;  /* 0x000000e354001986 */ /* 0x0009e2000c101904 */
[----:B------:R-:W-:Y:S05]  /*d9ec0*/  @!P2 EXIT ;  /* 0x000000000000a94d */ /* 0x000fea0003800000 */
[----:B------:R-:W-:Y:S01]  /*d9ed0*/  STG.E [R78.64], R35 ;  /* 0x000000234e007986 */ /* 0x000fe2000c101904 */
[----:B------:R-:W-:Y:S05]  /*d9ee0*/  EXIT ;  /* 0x000000000000794d */ /* 0x000fea0003800000 */
.L_x_2:
[----:B------:R-:W-:-:S00]  /*d9ef0*/  BRA `(.L_x_2) ;  /* 0xfffffff000007947 */ /* 0x000fc0000383ffff */
[----:B------:R-:W-:-:S00]  /*d9f00*/  NOP ;  /* 0x0000000000007918 */ /* 0x000fc00000000000 */
[----:B------:R-:W-:-:S00]  /*d9f10*/  NOP ;  /* 0x0000000000007918 */ /* 0x000fc00000000000 */
[----:B------:R-:W-:-:S00]  /*d9f20*/  NOP ;  /* 0x0000000000007918 */ /* 0x000fc00000000000 */
[----:B------:R-:W-:-:S00]  /*d9f30*/  NOP ;  /* 0x0000000000007918 */ /* 0x000fc00000000000 */
[----:B------:R-:W-:-:S00]  /*d9f40*/  NOP ;  /* 0x0000000000007918 */ /* 0x000fc00000000000 */
[----:B------:R-:W-:-:S00]  /*d9f50*/  NOP ;  /* 0x0000000000007918 */ /* 0x000fc00000000000 */
[----:B------:R-:W-:-:S00]  /*d9f60*/  NOP ;  /* 0x0000000000007918 */ /* 0x000fc00000000000 */
[----:B------:R-:W-:-:S00]  /*d9f70*/  NOP ;  /* 0x0000000000007918 */ /* 0x000fc00000000000 */
.L_x_3:


//--------------------- .nv.shared.matmul_kernel  --------------------------
	.section	.nv.shared.matmul_kernel,"aw",@nobits
	.sectionflags	@""
	.align	16
